def matmul_kernel(
    a_ptr,
    b_ptr,
    c_ptr,
    M,
    N,
    K,
    stride_am,
    stride_ak,
    stride_bk,
    stride_bn,
    stride_cm,
    stride_cn,
    BLOCK_M: tl.constexpr,
    BLOCK_N: tl.constexpr,
    BLOCK_K: tl.constexpr,
    GROUP_M: tl.constexpr,
):
    pid = tl.program_id(axis=0)
    num_pid_m = tl.cdiv(M, BLOCK_M)
    num_pid_n = tl.cdiv(N, BLOCK_N)
    num_pid_in_group = GROUP_M * num_pid_n
    group_id = pid // num_pid_in_group
    first_pid_m = group_id * GROUP_M
    group_size_m = min(num_pid_m - first_pid_m, GROUP_M)
    pid_m = first_pid_m + ((pid % num_pid_in_group) % group_size_m)
    pid_n = (pid % num_pid_in_group) // group_size_m

    offs_am = (pid_m * BLOCK_M + tl.arange(0, BLOCK_M)) % M
    offs_bn = (pid_n * BLOCK_N + tl.arange(0, BLOCK_N)) % N
    offs_k = tl.arange(0, BLOCK_K)
    a_ptrs = a_ptr + offs_am[:, None] * stride_am + offs_k[None, :] * stride_ak
    b_ptrs = b_ptr + offs_k[:, None] * stride_bk + offs_bn[None, :] * stride_bn

    acc = tl.zeros((BLOCK_M, BLOCK_N), dtype=tl.float32)
    for kk in range(0, tl.cdiv(K, BLOCK_K)):
        a = tl.load(a_ptrs, mask=offs_k[None, :] < K - kk * BLOCK_K, other=0.0)
        b = tl.load(b_ptrs, mask=offs_k[:, None] < K - kk * BLOCK_K, other=0.0)
        acc = tl.dot(a, b, acc)
        a_ptrs += BLOCK_K * stride_ak
        b_ptrs += BLOCK_K * stride_bk

    c = acc.to(c_ptr.dtype.element_ty)
    offs_cm = pid_m * BLOCK_M + tl.arange(0, BLOCK_M)
    offs_cn = pid_n * BLOCK_N + tl.arange(0, BLOCK_N)
    c_ptrs = c_ptr + offs_cm[:, None] * stride_cm + offs_cn[None, :] * stride_cn
    mask = (offs_cm[:, None] < M) & (offs_cn[None, :] < N)
    tl.store(c_ptrs, c, mask=mask)

# config = {"BLOCK_K": 128, "BLOCK_M": 256, "BLOCK_N": 128, "GROUP_M": 4, "arch": "sm_100", "dtype": "fp8e4m3", "num_ctas": 1, "num_stages": 3, "num_warps": 4}
# arch = sm_100


// ===== COMPILED SASS (sm_100a) =====

	.target	sm_100a

	.elftype	@"ET_EXEC"


//--------------------- .note.nv.tkinfo           --------------------------
	.section	.note.nv.tkinfo,"",@"SHT_NOTE"
	.sectionflags	@"SHF_NOTE_NV_TKINFO"
	.tkinfo
        /*0018*/ 	.word	0x00000081
        /*0030*/ 	.string	""
        /*0030*/ 	.string	"ptxas-blackwell"
        /*0030*/ 	.string	"Cuda compilation tools, release 12.9, V12.9.86"
        /*0030*/ 	.string	"Build cuda_12.9.r12.9/compiler.36037853_0"
        /*0030*/ 	.string	"-v  -suppress-debug-info  -lineinfo  -arch sm_100a "



//--------------------- .note.nv.cuver            --------------------------
	.section	.note.nv.cuver,"",@"SHT_NOTE"
	.sectionflags	@"SHF_NOTE_NV_CUVER"
        /*0018*/ 	.short	0x0001
        /*001a*/ 	.short	0x0064
        /*001c*/ 	.short	0x0001
        /*001e*/ 	.short	0x0000
        /*0020*/ 	.short	0x0001
        /*0022*/ 	.short	0x0000


//--------------------- .nv.info                  --------------------------
	.section	.nv.info,"",@"SHT_CUDA_INFO"
	.align	4


	//----- nvinfo : EIATTR_REGCOUNT
	.align		4
        /*0000*/ 	.byte	0x04, 0x2f
        /*0002*/ 	.short	(.L_4 - .L_3)
	.align		4
.L_3:
        /*0004*/ 	.word	index@(matmul_kernel)
        /*0008*/ 	.word	0x00000060


	//----- nvinfo : EIATTR_FRAME_SIZE
	.align		4
.L_4:
        /*000c*/ 	.byte	0x04, 0x11
        /*000e*/ 	.short	(.L_6 - .L_5)
	.align		4
.L_5:
        /*0010*/ 	.word	index@($__internal_2_$__cuda_sm10x_tcgen05_guardrail_trap_unallocated_columns_being_dealloced)
        /*0014*/ 	.word	0x00001640


	//----- nvinfo : EIATTR_FRAME_SIZE
	.align		4
.L_6:
        /*0018*/ 	.byte	0x04, 0x11
        /*001a*/ 	.short	(.L_8 - .L_7)
	.align		4
.L_7:
        /*001c*/ 	.word	index@($__internal_1_$__cuda_sm10x_tcgen05_guardrail_trap_phase_invalid_during_alloc)
        /*0020*/ 	.word	0x00001640


	//----- nvinfo : EIATTR_FRAME_SIZE
	.align		4
.L_8:
        /*0024*/ 	.byte	0x04, 0x11
        /*0026*/ 	.short	(.L_10 - .L_9)
	.align		4
.L_9:
        /*0028*/ 	.word	index@($__internal_0_$__cuda_sm10x_tcgen05_guardrail_trap_col_being_dealloced_not_returned_by_alloc)
        /*002c*/ 	.word	0x00001640


	//----- nvinfo : EIATTR_FRAME_SIZE
	.align		4
.L_10:
        /*0030*/ 	.byte	0x04, 0x11
        /*0032*/ 	.short	(.L_12 - .L_11)
	.align		4
.L_11:
        /*0034*/ 	.word	index@(matmul_kernel)
        /*0038*/ 	.word	0x00001640


	//----- nvinfo : EIATTR_MIN_STACK_SIZE
	.align		4
.L_12:
        /*003c*/ 	.byte	0x04, 0x12
        /*003e*/ 	.short	(.L_14 - .L_13)
	.align		4
.L_13:
        /*0040*/ 	.word	index@(matmul_kernel)
        /*0044*/ 	.word	0x00001640
.L_14:


//--------------------- .nv.info.matmul_kernel    --------------------------
	.section	.nv.info.matmul_kernel,"",@"SHT_CUDA_INFO"
	.sectionflags	@""
	.align	4


	//----- nvinfo : EIATTR_CUDA_API_VERSION
	.align		4
        /*0000*/ 	.byte	0x04, 0x37
        /*0002*/ 	.short	(.L_16 - .L_15)
.L_15:
        /*0004*/ 	.word	0x00000081


	//----- nvinfo : EIATTR_KPARAM_INFO
	.align		4
.L_16:
        /*0008*/ 	.byte	0x04, 0x17
        /*000a*/ 	.short	(.L_18 - .L_17)
.L_17:
        /*000c*/ 	.word	0x00000000
        /*0010*/ 	.short	0x000d
        /*0012*/ 	.short	0x0048
        /*0014*/ 	.byte	0x00, 0xf4, 0x21, 0x00


	//----- nvinfo : EIATTR_KPARAM_INFO
	.align		4
.L_18:
        /*0018*/ 	.byte	0x04, 0x17
        /*001a*/ 	.short	(.L_20 - .L_19)
.L_19:
        /*001c*/ 	.word	0x00000000
        /*0020*/ 	.short	0x000c
        /*0022*/ 	.short	0x0040
        /*0024*/ 	.byte	0x00, 0xf4, 0x21, 0x00


	//----- nvinfo : EIATTR_KPARAM_INFO
	.align		4
.L_20:
        /*0028*/ 	.byte	0x04, 0x17
        /*002a*/ 	.short	(.L_22 - .L_21)
.L_21:
        /*002c*/ 	.word	0x00000000
        /*0030*/ 	.short	0x000b
        /*0032*/ 	.short	0x0038
        /*0034*/ 	.byte	0x00, 0xf0, 0x11, 0x00


	//----- nvinfo : EIATTR_KPARAM_INFO
	.align		4
.L_22:
        /*0038*/ 	.byte	0x04, 0x17
        /*003a*/ 	.short	(.L_24 - .L_23)
.L_23:
        /*003c*/ 	.word	0x00000000
        /*0040*/ 	.short	0x000a
        /*0042*/ 	.short	0x0034
        /*0044*/ 	.byte	0x00, 0xf0, 0x11, 0x00


	//----- nvinfo : EIATTR_KPARAM_INFO
	.align		4
.L_24:
        /*0048*/ 	.byte	0x04, 0x17
        /*004a*/ 	.short	(.L_26 - .L_25)
.L_25:
        /*004c*/ 	.word	0x00000000
        /*0050*/ 	.short	0x0009
        /*0052*/ 	.short	0x0030
        /*0054*/ 	.byte	0x00, 0xf0, 0x11, 0x00


	//----- nvinfo : EIATTR_KPARAM_INFO
	.align		4
.L_26:
        /*0058*/ 	.byte	0x04, 0x17
        /*005a*/ 	.short	(.L_28 - .L_27)
.L_27:
        /*005c*/ 	.word	0x00000000
        /*0060*/ 	.short	0x0008
        /*0062*/ 	.short	0x002c
        /*0064*/ 	.byte	0x00, 0xf0, 0x11, 0x00


	//----- nvinfo : EIATTR_KPARAM_INFO
	.align		4
.L_28:
        /*0068*/ 	.byte	0x04, 0x17
        /*006a*/ 	.short	(.L_30 - .L_29)
.L_29:
        /*006c*/ 	.word	0x00000000
        /*0070*/ 	.short	0x0007
        /*0072*/ 	.short	0x0028
        /*0074*/ 	.byte	0x00, 0xf0, 0x11, 0x00


	//----- nvinfo : EIATTR_KPARAM_INFO
	.align		4
.L_30:
        /*0078*/ 	.byte	0x04, 0x17
        /*007a*/ 	.short	(.L_32 - .L_31)
.L_31:
        /*007c*/ 	.word	0x00000000
        /*0080*/ 	.short	0x0006
        /*0082*/ 	.short	0x0024
        /*0084*/ 	.byte	0x00, 0xf0, 0x11, 0x00


	//----- nvinfo : EIATTR_KPARAM_INFO
	.align		4
.L_32:
        /*0088*/ 	.byte	0x04, 0x17
        /*008a*/ 	.short	(.L_34 - .L_33)
.L_33:
        /*008c*/ 	.word	0x00000000
        /*0090*/ 	.short	0x0005
        /*0092*/ 	.short	0x0020
        /*0094*/ 	.byte	0x00, 0xf0, 0x11, 0x00


	//----- nvinfo : EIATTR_KPARAM_INFO
	.align		4
.L_34:
        /*0098*/ 	.byte	0x04, 0x17
        /*009a*/ 	.short	(.L_36 - .L_35)
.L_35:
        /*009c*/ 	.word	0x00000000
        /*00a0*/ 	.short	0x0004
        /*00a2*/ 	.short	0x001c
        /*00a4*/ 	.byte	0x00, 0xf0, 0x11, 0x00


	//----- nvinfo : EIATTR_KPARAM_INFO
	.align		4
.L_36:
        /*00a8*/ 	.byte	0x04, 0x17
        /*00aa*/ 	.short	(.L_38 - .L_37)
.L_37:
        /*00ac*/ 	.word	0x00000000
        /*00b0*/ 	.short	0x0003
        /*00b2*/ 	.short	0x0018
        /*00b4*/ 	.byte	0x00, 0xf0, 0x11, 0x00


	//----- nvinfo : EIATTR_KPARAM_INFO
	.align		4
.L_38:
        /*00b8*/ 	.byte	0x04, 0x17
        /*00ba*/ 	.short	(.L_40 - .L_39)
.L_39:
        /*00bc*/ 	.word	0x00000000
        /*00c0*/ 	.short	0x0002
        /*00c2*/ 	.short	0x0010
        /*00c4*/ 	.byte	0x00, 0xf4, 0x21, 0x00


	//----- nvinfo : EIATTR_KPARAM_INFO
	.align		4
.L_40:
        /*00c8*/ 	.byte	0x04, 0x17
        /*00ca*/ 	.short	(.L_42 - .L_41)
.L_41:
        /*00cc*/ 	.word	0x00000000
        /*00d0*/ 	.short	0x0001
        /*00d2*/ 	.short	0x0008
        /*00d4*/ 	.byte	0x00, 0xf4, 0x21, 0x00


	//----- nvinfo : EIATTR_KPARAM_INFO
	.align		4
.L_42:
        /*00d8*/ 	.byte	0x04, 0x17
        /*00da*/ 	.short	(.L_44 - .L_43)
.L_43:
        /*00dc*/ 	.word	0x00000000
        /*00e0*/ 	.short	0x0000
        /*00e2*/ 	.short	0x0000
        /*00e4*/ 	.byte	0x00, 0xf4, 0x21, 0x00


	//----- nvinfo : EIATTR_AT_ENTRY_FRAGMENTS
	.align		4
.L_44:
        /*00e8*/ 	.byte	0x04, 0x4f
        /*00ea*/ 	.short	(.L_46 - .L_45)


	//   ....[0]....
.L_45:
        /*00ec*/ 	.word	0x00000004


	//----- nvinfo : EIATTR_RESERVED_SMEM_USED
	.align		4
.L_46:
        /*00f0*/ 	.byte	0x01, 0x41
	.zero		2


	//----- nvinfo : EIATTR_SPARSE_MMA_MASK
	.align		4
        /*00f4*/ 	.byte	0x03, 0x50
        /*00f6*/ 	.short	0x0000


	//----- nvinfo : EIATTR_TCGEN05_1CTA_USED
	.align		4
        /*00f8*/ 	.byte	0x01, 0x51
	.zero		2


	//----- nvinfo : EIATTR_MAXREG_COUNT
	.align		4
        /*00fc*/ 	.byte	0x03, 0x1b
        /*00fe*/ 	.short	0x00ff


	//----- nvinfo : EIATTR_NUM_BARRIERS
	.align		4
        /*0100*/ 	.byte	0x02, 0x4c
        /*0102*/ 	.byte	0x01
	.zero		1


	//----- nvinfo : EIATTR_ANNOTATIONS
	.align		4
        /*0104*/ 	.byte	0x04, 0x55
        /*0106*/ 	.short	(.L_48 - .L_47)


	//   ....[0]....
.L_47:
        /*0108*/ 	.word	0x00000001
        /*010c*/ 	.byte	0x50, 0x09, 0x00, 0x00, 0x01, 0x00, 0x00, 0x00, 0xe0, 0x09, 0x00, 0x00, 0x01, 0x00, 0x00, 0x00
        /* <DEDUP_REMOVED lines=2970> */
        /*babc*/ 	.byte	0x60, 0x22, 0x04, 0x00


	//----- nvinfo : EIATTR_INT_WARP_WIDE_INSTR_OFFSETS
	.align		4
.L_48:
        /*bac0*/ 	.byte	0x04, 0x31
        /*bac2*/ 	.short	(.L_50 - .L_49)


	//   ....[0]....
.L_49:
        /*bac4*/ 	.word	0x00000ef0


	//   ....[1]....
        /*bac8*/ 	.word	0x00000f20


	//   ....[2]....
        /*bacc*/ 	.word	0x00001c60


	//   ....[3]....
        /*bad0*/ 	.word	0x000425e0


	//   ....[4]....
        /*bad4*/ 	.word	0x00042630


	//----- nvinfo : EIATTR_COOP_GROUP_MASK_REGIDS
	.align		4
.L_50:
        /*bad8*/ 	.byte	0x04, 0x29
        /*bada*/ 	.short	(.L_52 - .L_51)


	//   ....[0]....
.L_51:
        /*badc*/ 	.word	0xffffffff


	//   ....[1]....
        /*bae0*/ 	.word	0xffffffff


	//   ....[2]....
        /*bae4*/ 	.word	0xffffffff


	//   ....[3]....
        /*bae8*/ 	.word	0xffffffff


	//----- nvinfo : EIATTR_COOP_GROUP_INSTR_OFFSETS
	.align		4
.L_52:
        /*baec*/ 	.byte	0x04, 0x28
        /*baee*/ 	.short	(.L_54 - .L_53)


	//   ....[0]....
.L_53:
        /*baf0*/ 	.word	0x00000070


	//   ....[1]....
        /*baf4*/ 	.word	0x00000330


	//   ....[2]....
        /*baf8*/ 	.word	0x00042470


	//   ....[3]....
        /*bafc*/ 	.word	0x000426e0


	//----- nvinfo : EIATTR_VRC_CTA_INIT_COUNT
	.align		4
.L_54:
        /*bb00*/ 	.byte	0x02, 0x4a
        /*bb02*/ 	.byte	0x80
	.zero		1


	//----- nvinfo : EIATTR_MBARRIER_INSTR_OFFSETS
	.align		4
        /*bb04*/ 	.byte	0x04, 0x39
        /*bb06*/ 	.short	(.L_56 - .L_55)


	//   ....[0]....
.L_55:
        /*bb08*/ 	.word	0x00001c10
        /*bb0c*/ 	.word	0x000000ff
        /*bb10*/ 	.word	0x00000000
        /*bb14*/ 	.short	0x0100
        /*bb16*/ 	.byte	0x0b
	.zero		1


	//   ....[1]....
        /*bb18*/ 	.word	0x00001cf0
        /*bb1c*/ 	.word	0x000000ff
        /*bb20*/ 	.word	0x00018008
        /*bb24*/ 	.short	0x0100
        /*bb26*/ 	.byte	0x09
	.zero		1


	//   ....[2]....
        /*bb28*/ 	.word	0x000283f0
        /*bb2c*/ 	.word	0x000000ff
        /*bb30*/ 	.word	0x00000000
        /*bb34*/ 	.short	0x010a
        /*bb36*/ 	.byte	0x0b
	.zero		1


	//   ....[3]....
        /*bb38*/ 	.word	0x000372b0
        /*bb3c*/ 	.word	0x000000ff
        /*bb40*/ 	.word	0x00000000
        /*bb44*/ 	.short	0x010a
        /*bb46*/ 	.byte	0x0b
	.zero		1


	//   ....[4]....
        /*bb48*/ 	.word	0x00037410
        /*bb4c*/ 	.word	0x000000ff
        /*bb50*/ 	.word	0x00018000
        /*bb54*/ 	.short	0x0108
        /*bb56*/ 	.byte	0x09
	.zero		1


	//   ....[5]....
        /*bb58*/ 	.word	0x00037510
        /*bb5c*/ 	.word	0x000000ff
        /*bb60*/ 	.word	0x00018008
        /*bb64*/ 	.short	0x0108
        /*bb66*/ 	.byte	0x09
	.zero		1


	//   ....[6]....
        /*bb68*/ 	.word	0x00042700
        /*bb6c*/ 	.word	0x000000ff
        /*bb70*/ 	.word	0x00000000
        /*bb74*/ 	.short	0x010a
        /*bb76*/ 	.byte	0x0b
	.zero		1


	//   ....[7]....
        /*bb78*/ 	.word	0x00042730
        /*bb7c*/ 	.word	0x000000ff
        /*bb80*/ 	.word	0x00000000
        /*bb84*/ 	.short	0x010a
        /*bb86*/ 	.byte	0x0b
	.zero		1


	//----- nvinfo : EIATTR_NUM_MBARRIERS
	.align		4
.L_56:
        /*bb88*/ 	.byte	0x03, 0x38
        /*bb8a*/ 	.short	0x0002


	//----- nvinfo : EIATTR_EXIT_INSTR_OFFSETS
	.align		4
        /*bb8c*/ 	.byte	0x04, 0x1c
        /*bb8e*/ 	.short	(.L_58 - .L_57)


	//   ....[0]....
.L_57:
        /*bb90*/ 	.word	0x000426f0


	//----- nvinfo : EIATTR_REQNTID
	.align		4
.L_58:
        /*bb94*/ 	.byte	0x04, 0x10
        /*bb96*/ 	.short	(.L_60 - .L_59)
.L_59:
        /*bb98*/ 	.word	0x00000080
        /*bb9c*/ 	.word	0x00000001
        /*bba0*/ 	.word	0x00000001


	//----- nvinfo : EIATTR_CRS_STACK_SIZE
	.align		4
.L_60:
        /*bba4*/ 	.byte	0x04, 0x1e
        /*bba6*/ 	.short	(.L_62 - .L_61)
.L_61:
        /*bba8*/ 	.word	0x00000000


	//----- nvinfo : EIATTR_CBANK_PARAM_SIZE
	.align		4
.L_62:
        /*bbac*/ 	.byte	0x03, 0x19
        /*bbae*/ 	.short	0x0050


	//----- nvinfo : EIATTR_PARAM_CBANK
	.align		4
        /*bbb0*/ 	.byte	0x04, 0x0a
        /*bbb2*/ 	.short	(.L_64 - .L_63)
	.align		4
.L_63:
        /*bbb4*/ 	.word	index@(.nv.constant0.matmul_kernel)
        /*bbb8*/ 	.short	0x0380
        /*bbba*/ 	.short	0x0050


	//----- nvinfo : EIATTR_SW_WAR
	.align		4
.L_64:
        /*bbbc*/ 	.byte	0x04, 0x36
        /*bbbe*/ 	.short	(.L_66 - .L_65)
.L_65:
        /*bbc0*/ 	.word	0x00000008
.L_66:


//--------------------- .nv.compat                --------------------------
	.section	.nv.compat,"",@"SHT_CUDA_COMPAT_INFO"
	.align	4
        /*0000*/ 	.byte	0x02, 0x02, 0x02, 0x00, 0x02, 0x05, 0x05, 0x00, 0x02, 0x03, 0x00, 0x00, 0x02, 0x06, 0x01, 0x00


//--------------------- .nv.callgraph             --------------------------
	.section	.nv.callgraph,"",@"SHT_CUDA_CALLGRAPH"
	.align	4
	.sectionentsize	8
	.align		4
        /*0000*/ 	.word	0x00000000
	.align		4
        /*0004*/ 	.word	0xffffffff
	.align		4
        /*0008*/ 	.word	0x00000000
	.align		4
        /*000c*/ 	.word	0xfffffffe
	.align		4
        /*0010*/ 	.word	0x00000000
	.align		4
        /*0014*/ 	.word	0xfffffffd
	.align		4
        /*0018*/ 	.word	0x00000000
	.align		4
        /*001c*/ 	.word	0xfffffffc


//--------------------- .text.matmul_kernel       --------------------------
	.section	.text.matmul_kernel,"ax",@progbits
	.align	128
        .global         matmul_kernel
        .type           matmul_kernel,@function
        .size           matmul_kernel,(.L_x_20 - matmul_kernel)
        .other          matmul_kernel,@"STO_CUDA_ENTRY STV_DEFAULT"
matmul_kernel:
.text.matmul_kernel:
[----:B------:R-:W0:Y:S01]  /*0000*/  LDC R1, c[0x0][0x37c] ;  /* 0x0000df00ff017b82 */ /* 0x000e220000000800 */
[----:B------:R-:W1:Y:S01]  /*0010*/  S2R R0, SR_TID.X ;  /* 0x0000000000007919 */ /* 0x000e620000002100 */
[----:B0-----:R-:W-:Y:S01]  /*0020*/  VIADD R1, R1, 0xffffe9c0 ;  /* 0xffffe9c001017836 */ /* 0x001fe20000000000 */
[----:B-1----:R-:W-:-:S13]  /*0030*/  ISETP.GE.U32.AND P0, PT, R0, 0x20, PT ;  /* 0x000000200000780c */ /* 0x002fda0003f06070 */
[----:B------:R-:W-:Y:S02]  /*0040*/  VOTEU.ANY UP0, P0 ;  /* 0x0000000000ff7886 */ /* 0x000fe40000000100 */
[----:B------:R-:W-:Y:S05]  /*0050*/  BRA.U UP0, `(.L_x_0) ;  /* 0x0000000100b87547 */ /* 0x000fea000b800000 */
[----:B------:R-:W0:Y:S01]  /*0060*/  S2UR UR6, SR_CgaCtaId ;  /* 0x00000000000679c3 */ /* 0x000e220000008800 */
[----:B------:R-:W-:Y:S01]  /*0070*/  NOP ;  /* 0x0000000000007918 */ /* 0x000fe20000000000 */
[----:B------:R-:W-:Y:S02]  /*0080*/  UMOV UR4, 0x40 ;  /* 0x0000004000047882 */ /* 0x000fe40000000000 */
[----:B0-----:R-:W-:-:S09]  /*0090*/  ULEA UR4, UR6, UR4, 0x18 ;  /* 0x0000000406047291 */ /* 0x001fd2000f8ec0ff */
[----:B------:R-:W0:Y:S01]  /*00a0*/  LDS.U8 R2, [UR4] ;  /* 0x00000004ff027984 */ /* 0x000e220008000000 */
[----:B------:R-:W-:Y:S02]  /*00b0*/  UMOV UR4, 0x400 ;  /* 0x0000040000047882 */ /* 0x000fe40000000000 */
[----:B------:R-:W-:Y:S01]  /*00c0*/  ULEA UR4, UR6, UR4, 0x18 ;  /* 0x0000000406047291 */ /* 0x000fe2000f8ec0ff */
[----:B0-----:R-:W-:-:S13]  /*00d0*/  ISETP.NE.AND P0, PT, R2, RZ, PT ;  /* 0x000000ff0200720c */ /* 0x001fda0003f05270 */
[----:B------:R-:W-:Y:S05]  /*00e0*/  @P0 BRA `(.L_x_1) ;  /* 0x00000000007c0947 */ /* 0x000fea0003800000 */
[----:B------:R-:W-:-:S13]  /*00f0*/  ELECT P0, URZ, PT ;  /* 0x0000000000ff782f */ /* 0x000fda0003800000 */
[----:B------:R-:W-:Y:S05]  /*0100*/  @!P0 BRA `(.L_x_2) ;  /* 0x0000000000848947 */ /* 0x000fea0003800000 */
[----:B------:R-:W-:Y:S01]  /*0110*/  UMOV UR5, 0x8 ;  /* 0x0000000800057882 */ /* 0x000fe20000000000 */
[----:B------:R-:W-:Y:S02]  /*0120*/  IMAD.MOV.U32 R5, RZ, RZ, 0x1 ;  /* 0x00000001ff057424 */ /* 0x000fe400078e00ff */
[----:B------:R-:W-:Y:S02]  /*0130*/  IMAD.MOV.U32 R3, RZ, RZ, 0xff ;  /* 0x000000ffff037424 */ /* 0x000fe400078e00ff */
[----:B------:R-:W-:Y:S04]  /*0140*/  DEPBAR.LE SB0, 0x36 ;  /* 0x00008d800000791a */ /* 0x000fe80000000000 */
[----:B------:R-:W0:Y:S02]  /*0150*/  UTCATOMSWS.FIND_AND_SET.ALIGN UP1, UR5, UR5 ;  /* 0x00000005000575e3 */ /* 0x000e240008020800 */
[----:B0-----:R-:W-:-:S04]  /*0160*/  PLOP3.LUT P0, PT, PT, PT, UP1, 0x80, 0x8 ;  /* 0x000000000008781c */ /* 0x001fc80003f0f018 */
[----:B------:R-:W-:-:S04]  /*0170*/  SEL R2, RZ, 0xffffffff, !P0 ;  /* 0xffffffffff027807 */ /* 0x000fc80004000000 */
[----:B------:R-:W-:Y:S01]  /*0180*/  ISETP.NE.AND P0, PT, R2, RZ, PT ;  /* 0x000000ff0200720c */ /* 0x000fe20003f05270 */
[----:B------:R-:W-:-:S12]  /*0190*/  IMAD.U32 R2, RZ, RZ, UR5 ;  /* 0x00000005ff027e24 */ /* 0x000fd8000f8e00ff */
[----:B------:R-:W-:Y:S05]  /*01a0*/  @P0 BRA `(.L_x_3) ;  /* 0x0000000000240947 */ /* 0x000fea0003800000 */
.L_x_4:
[----:B------:R-:W-:Y:S05]  /*01b0*/  NANOSLEEP 0x64 ;  /* 0x000000640000795d */ /* 0x000fea0003800000 */
[----:B------:R-:W-:-:S05]  /*01c0*/  UMOV UR5, 0x8 ;  /* 0x0000000800057882 */ /* 0x000fca0000000000 */
[----:B------:R-:W-:Y:S04]  /*01d0*/  DEPBAR.LE SB0, 0x36 ;  /* 0x00008d800000791a */ /* 0x000fe80000000000 */
[----:B------:R-:W0:Y:S02]  /*01e0*/  UTCATOMSWS.FIND_AND_SET.ALIGN UP1, UR5, UR5 ;  /* 0x00000005000575e3 */ /* 0x000e240008020800 */
[----:B0-----:R-:W-:-:S04]  /*01f0*/  PLOP3.LUT P0, PT, PT, PT, UP1, 0x80, 0x8 ;  /* 0x000000000008781c */ /* 0x001fc80003f0f018 */
[----:B------:R-:W-:-:S04]  /*0200*/  SEL R2, RZ, 0xffffffff, !P0 ;  /* 0xffffffffff027807 */ /* 0x000fc80004000000 */
[----:B------:R-:W-:Y:S01]  /*0210*/  ISETP.NE.AND P0, PT, R2, RZ, PT ;  /* 0x000000ff0200720c */ /* 0x000fe20003f05270 */
[----:B------:R-:W-:-:S12]  /*0220*/  IMAD.U32 R2, RZ, RZ, UR5 ;  /* 0x00000005ff027e24 */ /* 0x000fd8000f8e00ff */
[----:B------:R-:W-:Y:S05]  /*0230*/  @!P0 BRA `(.L_x_4) ;  /* 0xfffffffc00dc8947 */ /* 0x000fea000383ffff */
.L_x_3:
[C---:B------:R-:W-:Y:S01]  /*0240*/  VIADD R4, R2.reuse, 0x10 ;  /* 0x0000001002047836 */ /* 0x040fe20000000000 */
[----:B------:R-:W-:Y:S01]  /*0250*/  UMOV UR5, 0x50 ;  /* 0x0000005000057882 */ /* 0x000fe20000000000 */
[----:B------:R-:W-:Y:S01]  /*0260*/  SHF.L.U32 R3, R3, R2, RZ ;  /* 0x0000000203037219 */ /* 0x000fe200000006ff */
[----:B------:R-:W-:Y:S01]  /*0270*/  ULEA UR5, UR6, UR5, 0x18 ;  /* 0x0000000506057291 */ /* 0x000fe2000f8ec0ff */
[----:B------:R-:W-:Y:S01]  /*0280*/  IMAD.SHL.U32 R2, R2, 0x20, RZ ;  /* 0x0000002002027824 */ /* 0x000fe200078e00ff */
[----:B------:R-:W-:-:S04]  /*0290*/  SHF.L.U32 R4, R5, R4, RZ ;  /* 0x0000000405047219 */ /* 0x000fc800000006ff */
[----:B------:R-:W-:-:S05]  /*02a0*/  LOP3.LUT R3, R4, R3, RZ, 0xfc, !PT ;  /* 0x0000000304037212 */ /* 0x000fca00078efcff */
[----:B------:R0:W-:Y:S04]  /*02b0*/  ATOMS.OR RZ, [UR5], R3 ;  /* 0x00000003ffff798c */ /* 0x0001e8000b000005 */
[----:B------:R0:W-:Y:S01]  /*02c0*/  STS [UR4], R2 ;  /* 0x00000002ff007988 */ /* 0x0001e20008000804 */
[----:B------:R-:W-:Y:S05]  /*02d0*/  BRA `(.L_x_2) ;  /* 0x0000000000107947 */ /* 0x000fea0003800000 */
.L_x_1:
[----:B------:R-:W-:-:S05]  /*02e0*/  IMAD.MOV.U32 R2, RZ, RZ, -0x1 ;  /* 0xffffffffff027424 */ /* 0x000fca00078e00ff */
[----:B------:R0:W-:Y:S02]  /*02f0*/  STS [UR4], R2 ;  /* 0x00000002ff007988 */ /* 0x0001e40008000804 */
[----:B0-----:R-:W-:-:S07]  /*0300*/  MOV R2, 0x320 ;  /* 0x0000032000027802 */ /* 0x001fce0000000f00 */
[----:B------:R-:W-:Y:S05]  /*0310*/  CALL.REL.NOINC `($__internal_1_$__cuda_sm10x_tcgen05_guardrail_trap_phase_invalid_during_alloc) ;  /* 0x00000424001c7944 */ /* 0x000fea0003c00000 */
.L_x_2:
[----:B------:R-:W-:Y:S05]  /*0320*/  WARPSYNC.ALL ;  /* 0x0000000000007948 */ /* 0x000fea0003800000 */
[----:B------:R-:W-:Y:S01]  /*0330*/  NOP ;  /* 0x0000000000007918 */ /* 0x000fe20000000000 */
.L_x_0:
[----:B------:R-:W1:Y:S01]  /*0340*/  LDC.64 R12, c[0x0][0x398] ;  /* 0x0000e600ff0c7b82 */ /* 0x000e620000000a00 */
[----:B------:R-:W2:Y:S01]  /*0350*/  S2R R7, SR_CTAID.X ;  /* 0x0000000000077919 */ /* 0x000ea20000002500 */
[----:B------:R-:W-:Y:S01]  /*0360*/  UMOV UR9, 0x400 ;  /* 0x0000040000097882 */ /* 0x000fe20000000000 */
[----:B------:R-:W-:Y:S01]  /*0370*/  LOP3.LUT R16, R0, 0x7f, RZ, 0xc0, !PT ;  /* 0x0000007f00107812 */ /* 0x000fe200078ec0ff */
[----:B------:R-:W3:Y:S04]  /*0380*/  LDCU UR16, c[0x0][0x3a4] ;  /* 0x00007480ff1077ac */ /* 0x000ee80008000800 */
[----:B------:R-:W4:Y:S01]  /*0390*/  S2UR UR5, SR_CgaCtaId ;  /* 0x00000000000579c3 */ /* 0x000f220000008800 */
[----:B------:R-:W0:Y:S01]  /*03a0*/  LDCU.64 UR20, c[0x0][0x358] ;  /* 0x00006b00ff1477ac */ /* 0x000e220008000a00 */
[----:B------:R-:W0:Y:S06]  /*03b0*/  LDCU.128 UR12, c[0x0][0x380] ;  /* 0x00007000ff0c77ac */ /* 0x000e2c0008000c00 */
[----:B------:R-:W5:Y:S01]  /*03c0*/  LDC R28, c[0x0][0x3a0] ;  /* 0x0000e800ff1c7b82 */ /* 0x000f620000000800 */
[----:B01----:R-:W-:-:S05]  /*03d0*/  VIADD R2, R13, 0x7f ;  /* 0x0000007f0d027836 */ /* 0x003fca0000000000 */
[----:B------:R-:W-:Y:S01]  /*03e0*/  SHF.R.S32.HI R3, RZ, 0x1f, R2 ;  /* 0x0000001fff037819 */ /* 0x000fe20000011402 */
[----:B----4-:R-:W-:-:S03]  /*03f0*/  ULEA UR9, UR5, UR9, 0x18 ;  /* 0x0000000905097291 */ /* 0x010fc6000f8ec0ff */
[----:B------:R-:W-:Y:S02]  /*0400*/  LEA.HI R3, R3, R2, RZ, 0x7 ;  /* 0x0000000203037211 */ /* 0x000fe400078f38ff */
[----:B--2---:R-:W-:Y:S01]  /*0410*/  IABS R8, R7 ;  /* 0x0000000700087213 */ /* 0x004fe20000000000 */
[----:B------:R-:W-:Y:S01]  /*0420*/  UIADD3 UR11, UPT, UPT, UR9, 0x18000, URZ ;  /* 0x00018000090b7890 */ /* 0x000fe2000fffe0ff */
[----:B------:R-:W-:-:S05]  /*0430*/  SHF.R.S32.HI R3, RZ, 0x7, R3 ;  /* 0x00000007ff037819 */ /* 0x000fca0000011403 */
[----:B------:R-:W-:-:S05]  /*0440*/  IMAD.SHL.U32 R4, R3, 0x4, RZ ;  /* 0x0000000403047824 */ /* 0x000fca00078e00ff */
[-C--:B------:R-:W-:Y:S02]  /*0450*/  IABS R9, R4.reuse ;  /* 0x0000000400097213 */ /* 0x080fe40000000000 */
[----:B------:R-:W-:Y:S02]  /*0460*/  IABS R10, R4 ;  /* 0x00000004000a7213 */ /* 0x000fe40000000000 */
[----:B------:R-:W0:Y:S08]  /*0470*/  I2F.RP R5, R9 ;  /* 0x0000000900057306 */ /* 0x000e300000209400 */
[----:B0-----:R-:W0:Y:S02]  /*0480*/  MUFU.RCP R5, R5 ;  /* 0x0000000500057308 */ /* 0x001e240000001000 */
[----:B0-----:R-:W-:-:S02]  /*0490*/  VIADD R2, R5, 0xffffffe ;  /* 0x0ffffffe05027836 */ /* 0x001fc40000000000 */
[----:B------:R-:W-:-:S04]  /*04a0*/  IMAD.MOV R5, RZ, RZ, -R10 ;  /* 0x000000ffff057224 */ /* 0x000fc800078e0a0a */
[----:B------:R0:W1:Y:S02]  /*04b0*/  F2I.FTZ.U32.TRUNC.NTZ R3, R2 ;  /* 0x0000000200037305 */ /* 0x000064000021f000 */
[----:B0-----:R-:W-:Y:S02]  /*04c0*/  IMAD.MOV.U32 R2, RZ, RZ, RZ ;  /* 0x000000ffff027224 */ /* 0x001fe400078e00ff */
[----:B-1----:R-:W-:-:S04]  /*04d0*/  IMAD.MOV R6, RZ, RZ, -R3 ;  /* 0x000000ffff067224 */ /* 0x002fc800078e0a03 */
[----:B------:R-:W-:Y:S02]  /*04e0*/  IMAD R11, R6, R9, RZ ;  /* 0x00000009060b7224 */ /* 0x000fe400078e02ff */
[----:B------:R-:W-:Y:S02]  /*04f0*/  IMAD.MOV.U32 R6, RZ, RZ, R8 ;  /* 0x000000ffff067224 */ /* 0x000fe400078e0008 */
[----:B------:R-:W-:-:S06]  /*0500*/  IMAD.HI.U32 R3, R3, R11, R2 ;  /* 0x0000000b03037227 */ /* 0x000fcc00078e0002 */
[----:B------:R-:W-:-:S04]  /*0510*/  IMAD.HI.U32 R3, R3, R6, RZ ;  /* 0x0000000603037227 */ /* 0x000fc800078e00ff */
[----:B------:R-:W-:Y:S01]  /*0520*/  IMAD R2, R3, R5, R6 ;  /* 0x0000000503027224 */ /* 0x000fe200078e0206 */
[----:B------:R-:W-:Y:S04]  /*0530*/  BAR.SYNC.DEFER_BLOCKING 0x0 ;  /* 0x0000000000007b1d */ /* 0x000fe80000010000 */
[----:B------:R-:W-:-:S13]  /*0540*/  ISETP.GT.U32.AND P1, PT, R9, R2, PT ;  /* 0x000000020900720c */ /* 0x000fda0003f24070 */
[----:B------:R-:W-:Y:S02]  /*0550*/  @!P1 IMAD.IADD R2, R2, 0x1, -R9 ;  /* 0x0000000102029824 */ /* 0x000fe400078e0a09 */
[----:B------:R-:W-:Y:S01]  /*0560*/  @!P1 VIADD R3, R3, 0x1 ;  /* 0x0000000103039836 */ /* 0x000fe20000000000 */
[----:B------:R-:W-:Y:S02]  /*0570*/  ISETP.NE.AND P1, PT, R4, RZ, PT ;  /* 0x000000ff0400720c */ /* 0x000fe40003f25270 */
[----:B------:R-:W-:Y:S02]  /*0580*/  ISETP.GE.U32.AND P0, PT, R2, R9, PT ;  /* 0x000000090200720c */ /* 0x000fe40003f06070 */
[----:B------:R-:W-:-:S04]  /*0590*/  LOP3.LUT R2, R7, R4, RZ, 0x3c, !PT ;  /* 0x0000000407027212 */ /* 0x000fc800078e3cff */
[----:B------:R-:W-:Y:S01]  /*05a0*/  ISETP.GE.AND P2, PT, R2, RZ, PT ;  /* 0x000000ff0200720c */ /* 0x000fe20003f46270 */
[----:B------:R-:W-:-:S06]  /*05b0*/  VIADD R2, R12, 0xff ;  /* 0x000000ff0c027836 */ /* 0x000fcc0000000000 */
[----:B------:R-:W-:-:S04]  /*05c0*/  @P0 VIADD R3, R3, 0x1 ;  /* 0x0000000103030836 */ /* 0x000fc80000000000 */
[----:B------:R-:W-:Y:S01]  /*05d0*/  IMAD.MOV.U32 R5, RZ, RZ, R3 ;  /* 0x000000ffff057224 */ /* 0x000fe200078e0003 */
[----:B------:R-:W-:-:S03]  /*05e0*/  SHF.R.S32.HI R3, RZ, 0x1f, R2 ;  /* 0x0000001fff037819 */ /* 0x000fc60000011402 */
[----:B------:R-:W-:Y:S01]  /*05f0*/  @!P2 IMAD.MOV R5, RZ, RZ, -R5 ;  /* 0x000000ffff05a224 */ /* 0x000fe200078e0a05 */
[----:B------:R-:W-:Y:S02]  /*0600*/  @!P1 LOP3.LUT R5, RZ, R4, RZ, 0x33, !PT ;  /* 0x00000004ff059212 */ /* 0x000fe400078e33ff */
[----:B------:R-:W-:-:S03]  /*0610*/  LEA.HI R3, R3, R2, RZ, 0x8 ;  /* 0x0000000203037211 */ /* 0x000fc600078f40ff */
[----:B------:R-:W-:Y:S02]  /*0620*/  IMAD.SHL.U32 R8, R5, 0x4, RZ ;  /* 0x0000000405087824 */ /* 0x000fe400078e00ff */
[----:B------:R-:W-:-:S03]  /*0630*/  IMAD.MOV R5, RZ, RZ, -R5 ;  /* 0x000000ffff057224 */ /* 0x000fc600078e0a05 */
[----:B------:R-:W-:Y:S01]  /*0640*/  LEA.HI.SX32 R3, R3, -R8, 0x18 ;  /* 0x8000000803037211 */ /* 0x000fe200078fc2ff */
[----:B------:R-:W-:-:S03]  /*0650*/  IMAD R14, R4, R5, R7 ;  /* 0x00000005040e7224 */ /* 0x000fc600078e0207 */
[----:B------:R-:W-:Y:S02]  /*0660*/  VIMNMX R11, PT, PT, R3, 0x4, PT ;  /* 0x00000004030b7848 */ /* 0x000fe40003fe0100 */
[----:B------:R-:W-:Y:S02]  /*0670*/  IABS R7, R14 ;  /* 0x0000000e00077213 */ /* 0x000fe40000000000 */
[----:B------:R-:W-:-:S04]  /*0680*/  IABS R9, R11 ;  /* 0x0000000b00097213 */ /* 0x000fc80000000000 */
[----:B------:R-:W0:Y:S08]  /*0690*/  I2F.RP R6, R9 ;  /* 0x0000000900067306 */ /* 0x000e300000209400 */
[----:B0-----:R-:W0:Y:S02]  /*06a0*/  MUFU.RCP R6, R6 ;  /* 0x0000000600067308 */ /* 0x001e240000001000 */
[----:B0-----:R-:W-:-:S02]  /*06b0*/  VIADD R2, R6, 0xffffffe ;  /* 0x0ffffffe06027836 */ /* 0x001fc40000000000 */
[----:B------:R-:W0:Y:S04]  /*06c0*/  LDS R6, [UR9] ;  /* 0x00000009ff067984 */ /* 0x000e280008000800 */
[----:B------:R1:W2:Y:S02]  /*06d0*/  F2I.FTZ.U32.TRUNC.NTZ R3, R2 ;  /* 0x0000000200037305 */ /* 0x0002a4000021f000 */
[----:B-1----:R-:W-:Y:S02]  /*06e0*/  IMAD.MOV.U32 R2, RZ, RZ, RZ ;  /* 0x000000ffff027224 */ /* 0x002fe400078e00ff */
[----:B--2---:R-:W-:-:S04]  /*06f0*/  IMAD.MOV R10, RZ, RZ, -R3 ;  /* 0x000000ffff0a7224 */ /* 0x004fc800078e0a03 */
[----:B------:R-:W-:Y:S01]  /*0700*/  IMAD.MOV.U32 R4, RZ, RZ, R10 ;  /* 0x000000ffff047224 */ /* 0x000fe200078e000a */
[----:B------:R-:W-:-:S03]  /*0710*/  IABS R10, R11 ;  /* 0x0000000b000a7213 */ /* 0x000fc60000000000 */
[----:B------:R-:W-:Y:S02]  /*0720*/  IMAD R5, R4, R9, RZ ;  /* 0x0000000904057224 */ /* 0x000fe400078e02ff */
[----:B------:R-:W-:Y:S01]  /*0730*/  IMAD.MOV.U32 R4, RZ, RZ, R7 ;  /* 0x000000ffff047224 */ /* 0x000fe200078e0007 */
[----:B------:R-:W-:Y:S01]  /*0740*/  IABS R7, R12 ;  /* 0x0000000c00077213 */ /* 0x000fe20000000000 */
[----:B------:R-:W-:-:S04]  /*0750*/  IMAD.HI.U32 R3, R3, R5, R2 ;  /* 0x0000000503037227 */ /* 0x000fc800078e0002 */
[----:B------:R-:W-:Y:S01]  /*0760*/  IMAD.MOV R2, RZ, RZ, -R10 ;  /* 0x000000ffff027224 */ /* 0x000fe200078e0a0a */
[----:B------:R-:W-:Y:S01]  /*0770*/  IABS R10, R13 ;  /* 0x0000000d000a7213 */ /* 0x000fe20000000000 */
[----:B------:R-:W-:-:S03]  /*0780*/  IMAD.HI.U32 R3, R3, R4, RZ ;  /* 0x0000000403037227 */ /* 0x000fc600078e00ff */
[----:B------:R-:W1:Y:S01]  /*0790*/  I2F.RP R5, R10 ;  /* 0x0000000a00057306 */ /* 0x000e620000209400 */
[----:B------:R-:W-:Y:S01]  /*07a0*/  IMAD R2, R3, R2, R4 ;  /* 0x0000000203027224 */ /* 0x000fe200078e0204 */
[----:B0-----:R-:W-:Y:S01]  /*07b0*/  R2UR UR8, R6 ;  /* 0x00000000060872ca */ /* 0x001fe200000e0000 */
[----:B------:R-:W-:Y:S03]  /*07c0*/  BAR.SYNC.DEFER_BLOCKING 0x0 ;  /* 0x0000000000007b1d */ /* 0x000fe60000010000 */
[----:B------:R-:W-:-:S03]  /*07d0*/  ISETP.GT.U32.AND P1, PT, R9, R2, PT ;  /* 0x000000020900720c */ /* 0x000fc60003f24070 */
[----:B------:R-:W0:Y:S08]  /*07e0*/  I2F.RP R4, R7 ;  /* 0x0000000700047306 */ /* 0x000e300000209400 */
[----:B-1----:R-:W-:Y:S02]  /*07f0*/  MUFU.RCP R5, R5 ;  /* 0x0000000500057308 */ /* 0x002fe40000001000 */
[----:B------:R-:W-:-:S02]  /*0800*/  @!P1 IMAD.IADD R2, R2, 0x1, -R9 ;  /* 0x0000000102029824 */ /* 0x000fc400078e0a09 */
[----:B------:R-:W-:Y:S01]  /*0810*/  @!P1 VIADD R3, R3, 0x1 ;  /* 0x0000000103039836 */ /* 0x000fe20000000000 */
[----:B------:R-:W-:Y:S02]  /*0820*/  ISETP.NE.AND P1, PT, R11, RZ, PT ;  /* 0x000000ff0b00720c */ /* 0x000fe40003f25270 */
[----:B------:R-:W-:Y:S01]  /*0830*/  ISETP.GE.U32.AND P0, PT, R2, R9, PT ;  /* 0x000000090200720c */ /* 0x000fe20003f06070 */
[----:B0-----:R-:W0:Y:S01]  /*0840*/  MUFU.RCP R4, R4 ;  /* 0x0000000400047308 */ /* 0x001e220000001000 */
[----:B------:R-:W-:-:S04]  /*0850*/  LOP3.LUT R2, R14, R11, RZ, 0x3c, !PT ;  /* 0x0000000b0e027212 */ /* 0x000fc800078e3cff */
[----:B------:R-:W-:-:S07]  /*0860*/  ISETP.GE.AND P2, PT, R2, RZ, PT ;  /* 0x000000ff0200720c */ /* 0x000fce0003f46270 */
[----:B------:R-:W-:-:S04]  /*0870*/  @P0 VIADD R3, R3, 0x1 ;  /* 0x0000000103030836 */ /* 0x000fc80000000000 */
[----:B------:R-:W-:Y:S02]  /*0880*/  IMAD.MOV.U32 R15, RZ, RZ, R3 ;  /* 0x000000ffff0f7224 */ /* 0x000fe400078e0003 */
[----:B0-----:R-:W-:Y:S02]  /*0890*/  VIADD R3, R4, 0xffffffe ;  /* 0x0ffffffe04037836 */ /* 0x001fe40000000000 */
[----:B------:R-:W-:Y:S01]  /*08a0*/  @!P2 IMAD.MOV R15, RZ, RZ, -R15 ;  /* 0x000000ffff0fa224 */ /* 0x000fe200078e0a0f */
[----:B------:R-:W-:Y:S01]  /*08b0*/  @!P1 LOP3.LUT R15, RZ, R11, RZ, 0x33, !PT ;  /* 0x0000000bff0f9212 */ /* 0x000fe200078e33ff */
[----:B------:R-:W-:Y:S02]  /*08c0*/  VIADD R4, R5, 0xffffffe ;  /* 0x0ffffffe05047836 */ /* 0x000fe40000000000 */
[----:B------:R-:W0:Y:S02]  /*08d0*/  F2I.FTZ.U32.TRUNC.NTZ R3, R3 ;  /* 0x0000000300037305 */ /* 0x000e24000021f000 */
[----:B------:R-:W-:-:S04]  /*08e0*/  IMAD.MOV R2, RZ, RZ, -R15 ;  /* 0x000000ffff027224 */ /* 0x000fc800078e0a0f */
[----:B------:R-:W-:Y:S02]  /*08f0*/  IMAD R2, R11, R2, R14 ;  /* 0x000000020b027224 */ /* 0x000fe400078e020e */
[----:B------:R-:W1:Y:S02]  /*0900*/  F2I.FTZ.U32.TRUNC.NTZ R5, R4 ;  /* 0x0000000400057305 */ /* 0x000e64000021f000 */
[----:B------:R-:W-:-:S04]  /*0910*/  IMAD.IADD R2, R8, 0x1, R2 ;  /* 0x0000000108027824 */ /* 0x000fc800078e0202 */
[----:B------:R-:W-:Y:S02]  /*0920*/  IMAD R20, R2, 0x100, R16 ;  /* 0x0000010002147824 */ /* 0x000fe400078e0210 */
[----:B0-----:R-:W-:Y:S02]  /*0930*/  IMAD.MOV R8, RZ, RZ, -R3 ;  /* 0x000000ffff087224 */ /* 0x001fe400078e0a03 */
[----:B------:R-:W-:Y:S01]  /*0940*/  VIADD R17, R20, 0x80 ;  /* 0x0000008014117836 */ /* 0x000fe20000000000 */
[----:B------:R-:W-:Y:S01]  /*0950*/  STL [R1+0x2d0], R20 ;  /* 0x0002d01401007387 */ /* 0x000fe20000100800 */
[----:B------:R-:W-:Y:S01]  /*0960*/  IMAD R9, R8, R7, RZ ;  /* 0x0000000708097224 */ /* 0x000fe200078e02ff */
[----:B------:R-:W-:Y:S01]  /*0970*/  IABS R8, R20 ;  /* 0x0000001400087213 */ /* 0x000fe20000000000 */
[----:B------:R-:W-:Y:S01]  /*0980*/  IMAD.MOV.U32 R2, RZ, RZ, RZ ;  /* 0x000000ffff027224 */ /* 0x000fe200078e00ff */
[----:B------:R-:W-:Y:S01]  /*0990*/  IABS R11, R17 ;  /* 0x00000011000b7213 */ /* 0x000fe20000000000 */
[----:B-1----:R-:W-:Y:S01]  /*09a0*/  IMAD.MOV R4, RZ, RZ, -R5 ;  /* 0x000000ffff047224 */ /* 0x002fe200078e0a05 */
[----:B------:R-:W-:Y:S01]  /*09b0*/  ISETP.GE.AND P3, PT, R17, RZ, PT ;  /* 0x000000ff1100720c */ /* 0x000fe20003f66270 */
[----:B------:R-:W-:Y:S01]  /*09c0*/  IMAD.HI.U32 R2, R3, R9, R2 ;  /* 0x0000000903027227 */ /* 0x000fe200078e0002 */
[----:B------:R-:W-:Y:S01]  /*09d0*/  SHF.R.U32.HI R9, RZ, 0x5, R0 ;  /* 0x00000005ff097819 */ /* 0x000fe20000011600 */
[----:B------:R0:W-:Y:S02]  /*09e0*/  STL [R1+0x2d4], R17 ;  /* 0x0002d41101007387 */ /* 0x0001e40000100800 */
[----:B------:R-:W-:Y:S01]  /*09f0*/  IMAD.MOV.U32 R3, RZ, RZ, R8 ;  /* 0x000000ffff037224 */ /* 0x000fe200078e0008 */
[----:B------:R-:W-:Y:S01]  /*0a00*/  R2UR UR7, R9 ;  /* 0x00000000090772ca */ /* 0x000fe200000e0000 */
[----:B------:R-:W-:-:S02]  /*0a10*/  IMAD.MOV.U32 R8, RZ, RZ, R11 ;  /* 0x000000ffff087224 */ /* 0x000fc400078e000b */
[----:B------:R-:W-:-:S04]  /*0a20*/  IMAD.HI.U32 R0, R2, R3, RZ ;  /* 0x0000000302007227 */ /* 0x000fc800078e00ff */
[----:B------:R-:W-:-:S04]  /*0a30*/  IMAD.HI.U32 R2, R2, R8, RZ ;  /* 0x0000000802027227 */ /* 0x000fc800078e00ff */
[----:B------:R-:W-:Y:S02]  /*0a40*/  IMAD.MOV R6, RZ, RZ, -R0 ;  /* 0x000000ffff067224 */ /* 0x000fe400078e0a00 */
[----:B------:R-:W-:Y:S01]  /*0a50*/  IMAD.MOV R9, RZ, RZ, -R2 ;  /* 0x000000ffff097224 */ /* 0x000fe200078e0a02 */
[----:B------:R-:W-:Y:S01]  /*0a60*/  USHF.L.U32 UR4, UR7, 0x15, URZ ;  /* 0x0000001507047899 */ /* 0x000fe200080006ff */
[C---:B------:R-:W-:Y:S02]  /*0a70*/  IMAD R2, R7.reuse, R6, R3 ;  /* 0x0000000607027224 */ /* 0x040fe400078e0203 */
[C---:B------:R-:W-:Y:S01]  /*0a80*/  IMAD R3, R7.reuse, R9, R8 ;  /* 0x0000000907037224 */ /* 0x040fe200078e0208 */
[----:B------:R-:W-:Y:S01]  /*0a90*/  ULOP3.LUT UR4, UR4, 0x600000, URZ, 0xc0, !UPT ;  /* 0x0060000004047892 */ /* 0x000fe2000f8ec0ff */
[----:B------:R-:W-:Y:S01]  /*0aa0*/  IMAD.MOV.U32 R11, RZ, RZ, R4 ;  /* 0x000000ffff0b7224 */ /* 0x000fe200078e0004 */
[----:B------:R-:W-:Y:S01]  /*0ab0*/  ISETP.GT.U32.AND P0, PT, R7, R2, PT ;  /* 0x000000020700720c */ /* 0x000fe20003f04070 */
[----:B------:R-:W-:Y:S01]  /*0ac0*/  IMAD.SHL.U32 R0, R15, 0x80, RZ ;  /* 0x000000800f007824 */ /* 0x000fe200078e00ff */
[----:B------:R-:W-:Y:S01]  /*0ad0*/  ISETP.GT.U32.AND P1, PT, R7, R3, PT ;  /* 0x000000030700720c */ /* 0x000fe20003f24070 */
[----:B------:R-:W-:Y:S01]  /*0ae0*/  IMAD R11, R11, R10, RZ ;  /* 0x0000000a0b0b7224 */ /* 0x000fe200078e02ff */
[----:B------:R-:W-:Y:S01]  /*0af0*/  UIADD3 UR10, UPT, UPT, UR8, UR4, URZ ;  /* 0x00000004080a7290 */ /* 0x000fe2000fffe0ff */
[----:B------:R-:W-:-:S02]  /*0b00*/  IMAD.MOV.U32 R4, RZ, RZ, RZ ;  /* 0x000000ffff047224 */ /* 0x000fc400078e00ff */
[----:B------:R-:W-:Y:S01]  /*0b10*/  VIADD R8, R0, 0x1 ;  /* 0x0000000100087836 */ /* 0x000fe20000000000 */
[----:B------:R-:W-:Y:S01]  /*0b20*/  UMOV UR4, 0x1 ;  /* 0x0000000100047882 */ /* 0x000fe20000000000 */
[----:B------:R-:W-:-:S03]  /*0b30*/  IMAD.HI.U32 R11, R5, R11, R4 ;  /* 0x0000000b050b7227 */ /* 0x000fc600078e0004 */
[----:B------:R-:W-:Y:S01]  /*0b40*/  IABS R15, R8 ;  /* 0x00000008000f7213 */ /* 0x000fe20000000000 */
[----:B------:R-:W-:Y:S01]  /*0b50*/  VIADD R21, R0, 0x3 ;  /* 0x0000000300157836 */ /* 0x000fe20000000000 */
[----:B------:R-:W-:Y:S01]  /*0b60*/  ISETP.GE.AND P5, PT, R8, RZ, PT ;  /* 0x000000ff0800720c */ /* 0x000fe20003fa6270 */
[--C-:B------:R-:W-:Y:S01]  /*0b70*/  @!P1 IMAD.IADD R3, R3, 0x1, -R7.reuse ;  /* 0x0000000103039824 */ /* 0x100fe200078e0a07 */
[----:B------:R-:W-:Y:S01]  /*0b80*/  ISETP.GE.AND P1, PT, R20, RZ, PT ;  /* 0x000000ff1400720c */ /* 0x000fe20003f26270 */
[----:B------:R-:W-:Y:S01]  /*0b90*/  @!P0 IMAD.IADD R2, R2, 0x1, -R7 ;  /* 0x0000000102028824 */ /* 0x000fe200078e0a07 */
[----:B------:R-:W-:Y:S01]  /*0ba0*/  IABS R19, R21 ;  /* 0x0000001500137213 */ /* 0x000fe20000000000 */
[----:B------:R-:W-:Y:S01]  /*0bb0*/  IMAD.HI.U32 R4, R11, R15, RZ ;  /* 0x0000000f0b047227 */ /* 0x000fe200078e00ff */
[C---:B------:R-:W-:Y:S02]  /*0bc0*/  ISETP.GT.U32.AND P2, PT, R7.reuse, R3, PT ;  /* 0x000000030700720c */ /* 0x040fe40003f44070 */
[----:B------:R-:W-:Y:S01]  /*0bd0*/  ISETP.GT.U32.AND P0, PT, R7, R2, PT ;  /* 0x000000020700720c */ /* 0x000fe20003f04070 */
[----:B------:R-:W-:-:S02]  /*0be0*/  VIADD R23, R0, 0x4 ;  /* 0x0000000400177836 */ /* 0x000fc40000000000 */
[----:B------:R-:W-:Y:S02]  /*0bf0*/  VIADD R22, R0, 0x2 ;  /* 0x0000000200167836 */ /* 0x000fe40000000000 */
[----:B------:R-:W-:Y:S01]  /*0c00*/  IMAD.MOV R6, RZ, RZ, -R4 ;  /* 0x000000ffff067224 */ /* 0x000fe200078e0a04 */
[----:B------:R-:W-:Y:S01]  /*0c10*/  IABS R18, R23 ;  /* 0x0000001700127213 */ /* 0x000fe20000000000 */
[----:B------:R-:W-:Y:S01]  /*0c20*/  IMAD.HI.U32 R4, R11, R19, RZ ;  /* 0x000000130b047227 */ /* 0x000fe200078e00ff */
[----:B------:R-:W-:-:S03]  /*0c30*/  IABS R14, R22 ;  /* 0x00000016000e7213 */ /* 0x000fc60000000000 */
[----:B------:R-:W-:Y:S02]  /*0c40*/  IMAD.MOV R4, RZ, RZ, -R4 ;  /* 0x000000ffff047224 */ /* 0x000fe400078e0a04 */
[----:B------:R-:W-:Y:S01]  /*0c50*/  @!P2 IMAD.IADD R3, R3, 0x1, -R7 ;  /* 0x000000010303a824 */ /* 0x000fe200078e0a07 */
[----:B------:R-:W-:Y:S01]  /*0c60*/  ISETP.NE.U32.AND P2, PT, R16, RZ, PT ;  /* 0x000000ff1000720c */ /* 0x000fe20003f45070 */
[----:B------:R-:W-:Y:S02]  /*0c70*/  IMAD R15, R10, R6, R15 ;  /* 0x000000060a0f7224 */ /* 0x000fe400078e020f */
[----:B------:R-:W-:-:S04]  /*0c80*/  IMAD.HI.U32 R6, R11, R18, RZ ;  /* 0x000000120b067227 */ /* 0x000fc800078e00ff */
[----:B------:R-:W-:Y:S02]  /*0c90*/  IMAD R19, R10, R4, R19 ;  /* 0x000000040a137224 */ /* 0x000fe400078e0213 */
[----:B------:R-:W-:-:S04]  /*0ca0*/  IMAD.HI.U32 R5, R11, R14, RZ ;  /* 0x0000000e0b057227 */ /* 0x000fc800078e00ff */
[----:B------:R-:W-:Y:S01]  /*0cb0*/  @!P0 IMAD.IADD R2, R2, 0x1, -R7 ;  /* 0x0000000102028824 */ /* 0x000fe200078e0a07 */
[----:B------:R-:W-:Y:S01]  /*0cc0*/  ISETP.NE.AND P0, PT, R12, RZ, PT ;  /* 0x000000ff0c00720c */ /* 0x000fe20003f05270 */
[----:B------:R-:W-:Y:S01]  /*0cd0*/  IMAD.MOV.U32 R4, RZ, RZ, R3 ;  /* 0x000000ffff047224 */ /* 0x000fe200078e0003 */
[----:B------:R-:W-:Y:S01]  /*0ce0*/  LOP3.LUT R3, RZ, R12, RZ, 0x33, !PT ;  /* 0x0000000cff037212 */ /* 0x000fe200078e33ff */
[----:B------:R-:W-:Y:S02]  /*0cf0*/  IMAD.MOV R9, RZ, RZ, -R6 ;  /* 0x000000ffff097224 */ /* 0x000fe400078e0a06 */
[----:B------:R-:W-:Y:S01]  /*0d00*/  IMAD.MOV R5, RZ, RZ, -R5 ;  /* 0x000000ffff057224 */ /* 0x000fe200078e0a05 */
[----:B------:R-:W1:Y:S01]  /*0d10*/  LDC.64 R6, c[0x0][0x3a8] ;  /* 0x0000ea00ff067b82 */ /* 0x000e620000000a00 */
[----:B------:R-:W-:Y:S02]  /*0d20*/  @!P1 IMAD.MOV R2, RZ, RZ, -R2 ;  /* 0x000000ffff029224 */ /* 0x000fe400078e0a02 */
[----:B------:R-:W-:-:S02]  /*0d30*/  @!P3 IMAD.MOV R4, RZ, RZ, -R4 ;  /* 0x000000ffff04b224 */ /* 0x000fc400078e0a04 */
[----:B------:R-:W-:Y:S01]  /*0d40*/  IMAD R14, R10, R5, R14 ;  /* 0x000000050a0e7224 */ /* 0x000fe200078e020e */
[C---:B------:R-:W-:Y:S01]  /*0d50*/  SEL R2, R3.reuse, R2, !P0 ;  /* 0x0000000203027207 */ /* 0x040fe20004000000 */
[C---:B-----5:R-:W-:Y:S01]  /*0d60*/  VIADD R8, R28.reuse, 0xffffff9c ;  /* 0xffffff9c1c087836 */ /* 0x060fe20000000000 */
[----:B------:R-:W-:Y:S01]  /*0d70*/  SEL R5, R3, R4, !P0 ;  /* 0x0000000403057207 */ /* 0x000fe20004000000 */
[C---:B------:R-:W-:Y:S02]  /*0d80*/  VIADD R3, R28.reuse, 0xffffff9d ;  /* 0xffffff9d1c037836 */ /* 0x040fe40000000000 */
[----:B------:R-:W-:Y:S01]  /*0d90*/  VIADD R4, R28, 0xffffff9e ;  /* 0xffffff9e1c047836 */ /* 0x000fe20000000000 */
[----:B------:R-:W-:Y:S01]  /*0da0*/  ISETP.GE.U32.AND P4, PT, R8, 0x7fffff1d, PT ;  /* 0x7fffff1d0800780c */ /* 0x000fe20003f86070 */
[----:B------:R-:W-:Y:S01]  /*0db0*/  IMAD R18, R10, R9, R18 ;  /* 0x000000090a127224 */ /* 0x000fe200078e0212 */
[----:B------:R-:W-:Y:S01]  /*0dc0*/  ISETP.GE.U32.AND P3, PT, R3, 0x7fffff1e, PT ;  /* 0x7fffff1e0300780c */ /* 0x000fe20003f66070 */
[----:B------:R-:W-:Y:S01]  /*0dd0*/  VIADD R3, R28, 0xffffff9f ;  /* 0xffffff9f1c037836 */ /* 0x000fe20000000000 */
[----:B------:R-:W-:-:S04]  /*0de0*/  ISETP.GE.U32.AND P1, PT, R4, 0x7fffff1f, PT ;  /* 0x7fffff1f0400780c */ /* 0x000fc80003f26070 */
[----:B------:R-:W-:Y:S02]  /*0df0*/  ISETP.GE.U32.AND P0, PT, R3, 0x7fffff20, PT ;  /* 0x7fffff200300780c */ /* 0x000fe40003f06070 */
[----:B------:R-:W-:Y:S01]  /*0e00*/  PRMT R3, RZ, 0x7610, R3 ;  /* 0x00007610ff037816 */ /* 0x000fe20000000003 */
[C---:B-1----:R-:W-:Y:S02]  /*0e10*/  IMAD R9, R6.reuse, 0x63, RZ ;  /* 0x0000006306097824 */ /* 0x042fe400078e02ff */
[----:B0-----:R-:W-:Y:S02]  /*0e20*/  IMAD R17, R6, 0x62, RZ ;  /* 0x0000006206117824 */ /* 0x001fe400078e02ff */
[----:B------:R3:W-:Y:S02]  /*0e30*/  STL.S16 [R1+0x790], R3 ;  /* 0x0007900301007387 */ /* 0x0007e40000100600 */
[----:B---3--:R-:W-:Y:S01]  /*0e40*/  IMAD R3, R2, UR16, RZ ;  /* 0x0000001002037c24 */ /* 0x008fe2000f8e02ff */
[----:B------:R-:W-:Y:S06]  /*0e50*/  BRA.U UP0, `(.L_x_5) ;  /* 0x0000000100187547 */ /* 0x000fec000b800000 */
[----:B------:R-:W-:Y:S01]  /*0e60*/  ELECT P6, URZ, PT ;  /* 0x0000000000ff782f */ /* 0x000fe200038c0000 */
[----:B------:R-:W-:Y:S01]  /*0e70*/  IMAD.MOV.U32 R2, RZ, RZ, 0x1 ;  /* 0x00000001ff027424 */ /* 0x000fe200078e00ff */
[----:B------:R-:W-:Y:S01]  /*0e80*/  UMOV UR6, 0x40 ;  /* 0x0000004000067882 */ /* 0x000fe20000000000 */
[----:B------:R-:W-:Y:S01]  /*0e90*/  UVIRTCOUNT.DEALLOC.SMPOOL 0x80 ;  /* 0x000000800000784c */ /* 0x000fe20000000000 */
[----:B------:R-:W-:-:S09]  /*0ea0*/  ULEA UR6, UR5, UR6, 0x18 ;  /* 0x0000000605067291 */ /* 0x000fd2000f8ec0ff */
[----:B------:R0:W-:Y:S03]  /*0eb0*/  @P6 STS.U8 [UR6], R2 ;  /* 0x00000002ff006988 */ /* 0x0001e60008000006 */
.L_x_5:
[----:B------:R-:W2:Y:S01]  /*0ec0*/  LDL R20, [R1+0x790] ;  /* 0x0007900001147983 */ /* 0x000ea20000100800 */
[----:B------:R-:W-:Y:S01]  /*0ed0*/  IMAD R5, R5, UR16, RZ ;  /* 0x0000001005057c24 */ /* 0x000fe2000f8e02ff */
[C---:B0-----:R-:W-:Y:S01]  /*0ee0*/  IADD3 R2, P6, PT, R3.reuse, UR12, RZ ;  /* 0x0000000c03027c10 */ /* 0x041fe2000ffde0ff */
[----:B------:R-:W-:Y:S01]  /*0ef0*/  VOTEU.ALL UP1, P2 ;  /* 0x0000000000ff7886 */ /* 0x000fe20001020000 */
[----:B------:R0:W-:Y:S01]  /*0f00*/  STL [R1+0x1638], R6 ;  /* 0x0016380601007387 */ /* 0x0001e20000100800 */
[----:B------:R-:W-:Y:S01]  /*0f10*/  SHF.R.S32.HI R12, RZ, 0x1f, R9 ;  /* 0x0000001fff0c7819 */ /* 0x000fe20000011409 */
[----:B------:R-:W-:Y:S01]  /*0f20*/  VOTEU.ALL UP2, P2 ;  /* 0x0000000000ff7886 */ /* 0x000fe20001040000 */
[----:B------:R-:W-:Y:S01]  /*0f30*/  LEA.HI.X.SX32 R3, R3, UR13, 0x1, P6 ;  /* 0x0000000d03037c11 */ /* 0x000fe2000b0f0eff */
[----:B------:R-:W-:Y:S01]  /*0f40*/  STL [R1+0x158c], R93 ;  /* 0x00158c5d01007387 */ /* 0x000fe20000100800 */
[----:B------:R-:W-:Y:S01]  /*0f50*/  IADD3 R4, P6, PT, R5, UR12, RZ ;  /* 0x0000000c05047c10 */ /* 0x000fe2000ffde0ff */
[----:B------:R-:W1:Y:S01]  /*0f60*/  LDCU UR48, c[0x0][0x3b0] ;  /* 0x00007600ff3077ac */ /* 0x000e620008000800 */
[----:B------:R-:W-:-:S04]  /*0f70*/  @!UP1 UIADD3 UR16, UPT, UPT, -UR4, 0x100000, URZ ;  /* 0x0010000004109890 */ /* 0x000fc8000fffe1ff */
[----:B------:R-:W-:Y:S02]  /*0f80*/  @!UP1 USHF.L.U32 UR17, UR16, 0xb, URZ ;  /* 0x0000000b10119899 */ /* 0x000fe400080006ff */
[----:B------:R-:W-:Y:S01]  /*0f90*/  @!UP1 USHF.L.U32 UR16, UR16, 0x1, URZ ;  /* 0x0000000110109899 */ /* 0x000fe200080006ff */
[----:B------:R-:W-:Y:S01]  /*0fa0*/  STL [R1+0x1590], R93 ;  /* 0x0015905d01007387 */ /* 0x000fe20000100800 */
[----:B------:R-:W-:Y:S01]  /*0fb0*/  LEA.HI.X.SX32 R5, R5, UR13, 0x1, P6 ;  /* 0x0000000d05057c11 */ /* 0x000fe2000b0f0eff */
[----:B------:R-:W3:Y:S01]  /*0fc0*/  LDCU UR47, c[0x0][0x3b0] ;  /* 0x00007600ff2f77ac */ /* 0x000ee20008000800 */
[----:B------:R-:W-:Y:S01]  /*0fd0*/  IADD3 R8, P6, PT, R9, R2, RZ ;  /* 0x0000000209087210 */ /* 0x000fe20007fde0ff */
[----:B------:R-:W-:Y:S01]  /*0fe0*/  STL [R1+0x1598], R93 ;  /* 0x0015985d01007387 */ /* 0x000fe20000100800 */
[----:B------:R-:W-:Y:S03]  /*0ff0*/  STTM.x64 tmem[UR10], RZ ;  /* 0x000000ff000079ed */ /* 0x000fe6000834000a */
[----:B------:R-:W-:Y:S01]  /*1000*/  STL [R1+0x15a0], R93 ;  /* 0x0015a05d01007387 */ /* 0x000fe20000100800 */
[----:B------:R-:W-:Y:S01]  /*1010*/  IMAD.X R16, R12, 0x1, R3, P6 ;  /* 0x000000010c107824 */ /* 0x000fe200030e0603 */
[----:B0-----:R-:W-:Y:S01]  /*1020*/  PRMT R6, RZ, 0x7610, R6 ;  /* 0x00007610ff067816 */ /* 0x001fe20000000006 */
[----:B------:R-:W0:Y:S01]  /*1030*/  LDCU UR46, c[0x0][0x3b0] ;  /* 0x00007600ff2e77ac */ /* 0x000e220008000800 */
[----:B------:R-:W-:Y:S01]  /*1040*/  STL [R1+0x15a8], R93 ;  /* 0x0015a85d01007387 */ /* 0x000fe20000100800 */
[----:B------:R-:W-:-:S04]  /*1050*/  @!UP1 UIADD3 UR4, UPT, UPT, -UR4, 0x100000, URZ ;  /* 0x0010000004049890 */ /* 0x000fc8000fffe1ff */
[----:B------:R-:W-:Y:S02]  /*1060*/  @!UP1 USHF.L.U32 UR5, UR4, 0xb, URZ ;  /* 0x0000000b04059899 */ /* 0x000fe400080006ff */
[----:B------:R-:W-:Y:S01]  /*1070*/  @!UP1 USHF.L.U32 UR4, UR4, 0x1, URZ ;  /* 0x0000000104049899 */ /* 0x000fe200080006ff */
[----:B------:R-:W4:Y:S01]  /*1080*/  LDCU UR45, c[0x0][0x3b0] ;  /* 0x00007600ff2d77ac */ /* 0x000f220008000800 */
[----:B------:R-:W-:Y:S01]  /*1090*/  STL [R1+0x15b0], R93 ;  /* 0x0015b05d01007387 */ /* 0x000fe20000100800 */
[----:B------:R-:W0:Y:S03]  /*10a0*/  LDCU UR44, c[0x0][0x3b0] ;  /* 0x00007600ff2c77ac */ /* 0x000e260008000800 */
        /* <DEDUP_REMOVED lines=110> */
[----:B------:R-:W-:Y:S04]  /*1790*/  STL [R1+0x1540], R74 ;  /* 0x0015404a01007387 */ /* 0x000fe80000100800 */
        /* <DEDUP_REMOVED lines=62> */
[----:B------:R0:W-:Y:S01]  /*1b80*/  STL [R1+0xeb4], R16 ;  /* 0x000eb41001007387 */ /* 0x0001e20000100800 */
[----:B------:R-:W-:Y:S01]  /*1b90*/  STTM.x64 tmem[UR10+0x40], RZ ;  /* 0x000040ff000079ed */ /* 0x000fe2000834000a */
[----:B------:R-:W-:Y:S01]  /*1ba0*/  STTM.x64 tmem[UR10+0x80], RZ ;  /* 0x000080ff000079ed */ /* 0x000fe2000834000a */
[----:B------:R-:W-:Y:S01]  /*1bb0*/  STTM.x64 tmem[UR10+0xc0], RZ ;  /* 0x0000c0ff000079ed */ /* 0x000fe2000834000a */
[----:B------:R-:W0:Y:S02]  /*1bc0*/  FENCE.VIEW.ASYNC.T ;  /* 0x00000000000073c6 */ /* 0x000e240000000200 */
[----:B0-----:R-:W-:Y:S01]  /*1bd0*/  BAR.SYNC.DEFER_BLOCKING 0x0 ;  /* 0x0000000000007b1d */ /* 0x001fe20000010000 */
[----:B------:R-:W-:-:S05]  /*1be0*/  IADD3 R16, P6, PT, R9, R4, RZ ;  /* 0x0000000409107210 */ /* 0x000fca0007fde0ff */
[----:B------:R-:W2:Y:S04]  /*1bf0*/  LDL R9, [R1+0xeb4] ;  /* 0x000eb40001097983 */ /* 0x000ea80000100800 */
[----:B------:R-:W0:Y:S02]  /*1c00*/  FENCE.VIEW.ASYNC.S ;  /* 0x00000000000073c6 */ /* 0x000e240000000000 */
[----:B0-----:R0:W0:Y:S02]  /*1c10*/  @!UP2 SYNCS.EXCH.64 URZ, [UR11], UR16 ;  /* 0x000000100bffa5b2 */ /* 0x0010240008000100 */
[----:B0-----:R-:W-:Y:S06]  /*1c20*/  BAR.SYNC.DEFER_BLOCKING 0x0 ;  /* 0x0000000000007b1d */ /* 0x001fec0000010000 */
[----:B------:R-:W-:Y:S01]  /*1c30*/  STL [R1+0xec0], R16 ;  /* 0x000ec01001007387 */ /* 0x000fe20000100800 */
[----:B------:R-:W-:-:S02]  /*1c40*/  PRMT R92, RZ, 0x7610, R92 ;  /* 0x00007610ff5c7816 */ /* 0x000fc4000000005c */
[----:B------:R-:W-:Y:S01]  /*1c50*/  PRMT R93, RZ, 0x7610, R93 ;  /* 0x00007610ff5d7816 */ /* 0x000fe2000000005d */
[----:B------:R-:W-:Y:S01]  /*1c60*/  VOTEU.ALL UP1, P2 ;  /* 0x0000000000ff7886 */ /* 0x000fe20001020000 */
[----:B------:R-:W-:Y:S01]  /*1c70*/  PRMT R91, RZ, 0x7610, R91 ;  /* 0x00007610ff5b7816 */ /* 0x000fe2000000005b */
[----:B------:R-:W0:Y:S01]  /*1c80*/  LDCU UR17, c[0x0][0x3b0] ;  /* 0x00007600ff1177ac */ /* 0x000e220008000800 */
[----:B------:R-:W-:Y:S02]  /*1c90*/  PRMT R90, RZ, 0x7610, R90 ;  /* 0x00007610ff5a7816 */ /* 0x000fe4000000005a */
[----:B------:R-:W-:Y:S01]  /*1ca0*/  PRMT R89, RZ, 0x7610, R89 ;  /* 0x00007610ff597816 */ /* 0x000fe20000000059 */
[----:B------:R-:W0:Y:S01]  /*1cb0*/  LDCU UR16, c[0x0][0x3b0] ;  /* 0x00007600ff1077ac */ /* 0x000e220008000800 */
[----:B------:R-:W-:Y:S02]  /*1cc0*/  PRMT R88, RZ, 0x7610, R88 ;  /* 0x00007610ff587816 */ /* 0x000fe40000000058 */
[----:B------:R-:W-:-:S02]  /*1cd0*/  PRMT R87, RZ, 0x7610, R87 ;  /* 0x00007610ff577816 */ /* 0x000fc40000000057 */
[----:B------:R-:W-:Y:S01]  /*1ce0*/  PRMT R86, RZ, 0x7610, R86 ;  /* 0x00007610ff567816 */ /* 0x000fe20000000056 */
[----:B------:R0:W1:Y:S01]  /*1cf0*/  @!UP1 SYNCS.EXCH.64 URZ, [UR9+0x18008], UR4 ;  /* 0x0180080409ff95b2 */ /* 0x0000620008000100 */
[----:B------:R-:W-:Y:S02]  /*1d00*/  PRMT R85, RZ, 0x7610, R85 ;  /* 0x00007610ff557816 */ /* 0x000fe40000000055 */
[----:B------:R-:W-:Y:S02]  /*1d10*/  PRMT R84, RZ, 0x7610, R84 ;  /* 0x00007610ff547816 */ /* 0x000fe40000000054 */
[----:B------:R-:W-:Y:S02]  /*1d20*/  PRMT R83, RZ, 0x7610, R83 ;  /* 0x00007610ff537816 */ /* 0x000fe40000000053 */
[----:B------:R-:W-:Y:S02]  /*1d30*/  PRMT R82, RZ, 0x7610, R82 ;  /* 0x00007610ff527816 */ /* 0x000fe40000000052 */
[----:B------:R-:W-:-:S02]  /*1d40*/  PRMT R81, RZ, 0x7610, R81 ;  /* 0x00007610ff517816 */ /* 0x000fc40000000051 */
[----:B------:R-:W-:Y:S01]  /*1d50*/  PRMT R80, RZ, 0x7610, R80 ;  /* 0x00007610ff507816 */ /* 0x000fe20000000050 */
[----:B0-----:R-:W0:Y:S01]  /*1d60*/  LDCU UR4, c[0x0][0x3b0] ;  /* 0x00007600ff0477ac */ /* 0x001e220008000800 */
[----:B------:R-:W-:Y:S02]  /*1d70*/  PRMT R79, RZ, 0x7610, R79 ;  /* 0x00007610ff4f7816 */ /* 0x000fe4000000004f */
[----:B------:R-:W-:Y:S01]  /*1d80*/  PRMT R78, RZ, 0x7610, R78 ;  /* 0x00007610ff4e7816 */ /* 0x000fe2000000004e */
[----:B------:R-:W0:Y:S01]  /*1d90*/  LDCU UR5, c[0x0][0x3b0] ;  /* 0x00007600ff0577ac */ /* 0x000e220008000800 */
[----:B--2---:R2:W3:Y:S02]  /*1da0*/  @!P4 LDG.E.U8 R20, desc[UR20][R8.64] ;  /* 0x000000140814c981 */ /* 0x0044e4000c1e1100 */
[----:B--2---:R-:W-:Y:S02]  /*1db0*/  IMAD.MOV.U32 R9, RZ, RZ, R16 ;  /* 0x000000ffff097224 */ /* 0x004fe400078e0010 */
[----:B------:R-:W-:-:S05]  /*1dc0*/  IMAD.X R8, R12, 0x1, R5, P6 ;  /* 0x000000010c087824 */ /* 0x000fca00030e0605 */
[-C--:B------:R-:W-:Y:S01]  /*1dd0*/  @!P4 LOP3.LUT R9, R9, R8.reuse, RZ, 0x3c, !PT ;  /* 0x000000080909c212 */ /* 0x080fe200078e3cff */
[----:B---3--:R-:W-:Y:S04]  /*1de0*/  @!P4 STL [R1+0x790], R20 ;  /* 0x000790140100c387 */ /* 0x008fe80000100800 */
[----:B------:R2:W-:Y:S02]  /*1df0*/  STL [R1+0xebc], R8 ;  /* 0x000ebc0801007387 */ /* 0x0005e40000100800 */
[----:B--2---:R-:W-:-:S04]  /*1e00*/  @!P4 LOP3.LUT R8, R9, R8, RZ, 0x3c, !PT ;  /* 0x000000080908c212 */ /* 0x004fc800078e3cff */
[----:B------:R-:W-:-:S05]  /*1e10*/  @!P4 LOP3.LUT R9, R9, R8, RZ, 0x3c, !PT ;  /* 0x000000080909c212 */ /* 0x000fca00078e3cff */
[----:B------:R2:W3:Y:S01]  /*1e20*/  @!P4 LDG.E.U8 R6, desc[UR20][R8.64] ;  /* 0x000000140806c981 */ /* 0x0004e2000c1e1100 */
[----:B------:R-:W-:Y:S02]  /*1e30*/  SHF.R.S32.HI R16, RZ, 0x1f, R17 ;  /* 0x0000001fff107819 */ /* 0x000fe40000011411 */
[----:B------:R-:W-:-:S05]  /*1e40*/  IADD3 R20, P6, PT, R17, R2, RZ ;  /* 0x0000000211147210 */ /* 0x000fca0007fde0ff */
[----:B--2---:R-:W-:Y:S02]  /*1e50*/  IMAD.MOV.U32 R9, RZ, RZ, R20 ;  /* 0x000000ffff097224 */ /* 0x004fe400078e0014 */
[----:B------:R-:W-:-:S05]  /*1e60*/  IMAD.X R8, R16, 0x1, R3, P6 ;  /* 0x0000000110087824 */ /* 0x000fca00030e0603 */
[-C--:B------:R-:W-:Y:S01]  /*1e70*/  @!P3 LOP3.LUT R9, R9, R8.reuse, RZ, 0x3c, !PT ;  /* 0x000000080909b212 */ /* 0x080fe200078e3cff */
[----:B---3--:R2:W-:Y:S04]  /*1e80*/  STL [R1+0x78c], R6 ;  /* 0x00078c0601007387 */ /* 0x0085e80000100800 */
[----:B--2---:R-:W2:Y:S04]  /*1e90*/  LDL.LU R6, [R1+0x1638] ;  /* 0x0016380001067983 */ /* 0x004ea80000300800 */
[----:B------:R-:W-:Y:S04]  /*1ea0*/  STL [R1+0xea8], R20 ;  /* 0x000ea81401007387 */ /* 0x000fe80000100800 */
[----:B------:R3:W-:Y:S02]  /*1eb0*/  STL [R1+0xea4], R8 ;  /* 0x000ea40801007387 */ /* 0x0007e40000100800 */
[----:B---3--:R-:W-:-:S04]  /*1ec0*/  @!P3 LOP3.LUT R8, R9, R8, RZ, 0x3c, !PT ;  /* 0x000000080908b212 */ /* 0x008fc800078e3cff */
[----:B------:R-:W-:-:S05]  /*1ed0*/  @!P3 LOP3.LUT R9, R9, R8, RZ, 0x3c, !PT ;  /* 0x000000080909b212 */ /* 0x000fca00078e3cff */
[----:B------:R3:W2:Y:S01]  /*1ee0*/  @!P3 LDG.E.U8 R92, desc[UR20][R8.64] ;  /* 0x00000014085cb981 */ /* 0x0006a2000c1e1100 */
[----:B------:R-:W-:-:S05]  /*1ef0*/  IADD3 R20, P6, PT, R17, R4, RZ ;  /* 0x0000000411147210 */ /* 0x000fca0007fde0ff */
[----:B---3--:R-:W-:Y:S02]  /*1f00*/  IMAD.MOV.U32 R9, RZ, RZ, R20 ;  /* 0x000000ffff097224 */ /* 0x008fe400078e0014 */
[----:B------:R-:W-:-:S05]  /*1f10*/  IMAD.X R8, R16, 0x1, R5, P6 ;  /* 0x0000000110087824 */ /* 0x000fca00030e0605 */
[-C--:B------:R-:W-:Y:S01]  /*1f20*/  @!P3 LOP3.LUT R9, R9, R8.reuse, RZ, 0x3c, !PT ;  /* 0x000000080909b212 */ /* 0x080fe200078e3cff */
[----:B--2---:R2:W-:Y:S04]  /*1f30*/  STL [R1+0x758], R92 ;  /* 0x0007585c01007387 */ /* 0x0045e80000100800 */
[----:B--2---:R-:W2:Y:S04]  /*1f40*/  LDL.LU R92, [R1+0x1634] ;  /* 0x00163400015c7983 */ /* 0x004ea80000300800 */
[----:B------:R-:W-:Y:S04]  /*1f50*/  STL [R1+0xeb0], R20 ;  /* 0x000eb01401007387 */ /* 0x000fe80000100800 */
[----:B------:R3:W-:Y:S02]  /*1f60*/  STL [R1+0xeac], R8 ;  /* 0x000eac0801007387 */ /* 0x0007e40000100800 */
[----:B---3--:R-:W-:-:S04]  /*1f70*/  @!P3 LOP3.LUT R8, R9, R8, RZ, 0x3c, !PT ;  /* 0x000000080908b212 */ /* 0x008fc800078e3cff */
[----:B------:R-:W-:-:S05]  /*1f80*/  @!P3 LOP3.LUT R9, R9, R8, RZ, 0x3c, !PT ;  /* 0x000000080909b212 */ /* 0x000fca00078e3cff */
[----:B------:R3:W4:Y:S01]  /*1f90*/  @!P3 LDG.E.U8 R93, desc[UR20][R8.64] ;  /* 0x00000014085db981 */ /* 0x000722000c1e1100 */
[----:B------:R-:W-:-:S05]  /*1fa0*/  IMAD R17, R6, 0x61, RZ ;  /* 0x0000006106117824 */ /* 0x000fca00078e02ff */
[----:B------:R-:W-:Y:S02]  /*1fb0*/  SHF.R.S32.HI R16, RZ, 0x1f, R17 ;  /* 0x0000001fff107819 */ /* 0x000fe40000011411 */
[----:B------:R-:W-:-:S05]  /*1fc0*/  IADD3 R20, P6, PT, R17, R2, RZ ;  /* 0x0000000211147210 */ /* 0x000fca0007fde0ff */
[----:B---3--:R-:W-:Y:S02]  /*1fd0*/  IMAD.MOV.U32 R9, RZ, RZ, R20 ;  /* 0x000000ffff097224 */ /* 0x008fe400078e0014 */
[----:B------:R-:W-:-:S05]  /*1fe0*/  IMAD.X R8, R16, 0x1, R3, P6 ;  /* 0x0000000110087824 */ /* 0x000fca00030e0603 */
[-C--:B------:R-:W-:Y:S02]  /*1ff0*/  @!P1 LOP3.LUT R9, R9, R8.reuse, RZ, 0x3c, !PT ;  /* 0x0000000809099212 */ /* 0x080fe400078e3cff */
[----:B--2---:R-:W-:Y:S01]  /*2000*/  PRMT R92, RZ, 0x7610, R92 ;  /* 0x00007610ff5c7816 */ /* 0x004fe2000000005c */
[----:B----4-:R2:W-:Y:S04]  /*2010*/  STL [R1+0x754], R93 ;  /* 0x0007545d01007387 */ /* 0x0105e80000100800 */
[----:B--2---:R-:W2:Y:S04]  /*2020*/  LDL.LU R93, [R1+0x1630] ;  /* 0x00163000015d7983 */ /* 0x004ea80000300800 */
[----:B------:R-:W-:Y:S04]  /*2030*/  STL [R1+0xe94], R20 ;  /* 0x000e941401007387 */ /* 0x000fe80000100800 */
[----:B------:R3:W-:Y:S02]  /*2040*/  STL [R1+0xe90], R8 ;  /* 0x000e900801007387 */ /* 0x0007e40000100800 */
[----:B---3--:R-:W-:-:S04]  /*2050*/  @!P1 LOP3.LUT R8, R9, R8, RZ, 0x3c, !PT ;  /* 0x0000000809089212 */ /* 0x008fc800078e3cff */
[----:B------:R-:W-:-:S05]  /*2060*/  @!P1 LOP3.LUT R9, R9, R8, RZ, 0x3c, !PT ;  /* 0x0000000809099212 */ /* 0x000fca00078e3cff */
[----:B------:R3:W4:Y:S01]  /*2070*/  @!P1 LDG.E.U8 R92, desc[UR20][R8.64] ;  /* 0x00000014085c9981 */ /* 0x000722000c1e1100 */
        /* <DEDUP_REMOVED lines=38> */
[----:B------:R-:W-:Y:S02]  /*22e0*/  VIADD R12, R28, 0xffffffa0 ;  /* 0xffffffa01c0c7836 */ /* 0x000fe40000000000 */
[----:B------:R-:W-:-:S03]  /*22f0*/  IMAD R17, R6, 0x5f, RZ ;  /* 0x0000005f06117824 */ /* 0x000fc600078e02ff */
[----:B------:R-:W-:Y:S02]  /*2300*/  ISETP.GE.U32.AND P4, PT, R12, 0x7fffff21, PT ;  /* 0x7fffff210c00780c */ /* 0x000fe40003f86070 */
        /* <DEDUP_REMOVED lines=193> */
[----:B------:R-:W-:-:S05]  /*2f20*/  VIADD R12, R28, 0xffffffa7 ;  /* 0xffffffa71c0c7836 */ /* 0x000fca0000000000 */
[----:B------:R-:W-:Y:S01]  /*2f30*/  ISETP.GE.U32.AND P0, PT, R12, 0x7fffff28, PT ;  /* 0x7fffff280c00780c */ /* 0x000fe20003f06070 */
[----:B------:R-:W-:Y:S02]  /*2f40*/  VIADD R12, R28, 0xffffffa8 ;  /* 0xffffffa81c0c7836 */ /* 0x000fe40000000000 */
[----:B------:R-:W-:-:S03]  /*2f50*/  IMAD R16, R6, 0x58, RZ ;  /* 0x0000005806107824 */ /* 0x000fc600078e02ff */
[----:B------:R-:W-:Y:S01]  /*2f60*/  ISETP.GE.U32.AND P4, PT, R12, 0x7fffff29, PT ;  /* 0x7fffff290c00780c */ /* 0x000fe20003f86070 */
[----:B------:R-:W-:Y:S01]  /*2f70*/  VIADD R12, R28, 0xffffffa9 ;  /* 0xffffffa91c0c7836 */ /* 0x000fe20000000000 */
[----:B------:R-:W-:-:S04]  /*2f80*/  IADD3 R20, P6, PT, R16, R2, RZ ;  /* 0x0000000210147210 */ /* 0x000fc80007fde0ff */
[----:B------:R-:W-:Y:S02]  /*2f90*/  ISETP.GE.U32.AND P3, PT, R12, 0x7fffff2a, PT ;  /* 0x7fffff2a0c00780c */ /* 0x000fe40003f66070 */
[----:B------:R-:W-:Y:S01]  /*2fa0*/  SHF.R.S32.HI R12, RZ, 0x1f, R16 ;  /* 0x0000001fff0c7819 */ /* 0x000fe20000011410 */
[----:B---3--:R-:W-:-:S04]  /*2fb0*/  IMAD.MOV.U32 R9, RZ, RZ, R20 ;  /* 0x000000ffff097224 */ /* 0x008fc800078e0014 */
        /* <DEDUP_REMOVED lines=297> */
[----:B------:R-:W3:Y:S01]  /*4250*/  @!P3 LDG.E.U8 R93, desc[UR20][R8.64] ;  /* 0x00000014085db981 */ /* 0x000ee2000c1e1100 */
[----:B------:R-:W-:Y:S02]  /*4260*/  VIADD R17, R28, 0xffffffb2 ;  /* 0xffffffb21c117836 */ /* 0x000fe40000000000 */
[----:B------:R-:W-:-:S03]  /*4270*/  IMAD R16, R6, 0x4d, RZ ;  /* 0x0000004d06107824 */ /* 0x000fc600078e02ff */
[----:B------:R-:W-:Y:S02]  /*4280*/  ISETP.GE.U32.AND P1, PT, R17, 0x7fffff33, PT ;  /* 0x7fffff331100780c */ /* 0x000fe40003f26070 */
[----:B------:R-:W-:Y:S02]  /*4290*/  SHF.R.S32.HI R12, RZ, 0x1f, R16 ;  /* 0x0000001fff0c7819 */ /* 0x000fe40000011410 */
[----:B------:R-:W-:Y:S01]  /*42a0*/  IADD3 R20, P6, PT, R16, R2, RZ ;  /* 0x0000000210147210 */ /* 0x000fe20007fde0ff */
[----:B---3--:R3:W-:Y:S04]  /*42b0*/  STL [R1+0xf2c], R93 ;  /* 0x000f2c5d01007387 */ /* 0x0087e80000100800 */
[----:B---3--:R-:W3:Y:S01]  /*42c0*/  LDL.LU R93, [R1+0x1590] ;  /* 0x00159000015d7983 */ /* 0x008ee20000300800 */
[----:B------:R-:W-:-:S02]  /*42d0*/  IMAD.MOV.U32 R9, RZ, RZ, R20 ;  /* 0x000000ffff097224 */ /* 0x000fc400078e0014 */
[----:B------:R-:W-:Y:S01]  /*42e0*/  IMAD.X R8, R12, 0x1, R3, P6 ;  /* 0x000000010c087824 */ /* 0x000fe200030e0603 */
[----:B------:R-:W-:Y:S04]  /*42f0*/  STL [R1+0xc10], R20 ;  /* 0x000c101401007387 */ /* 0x000fe80000100800 */
[-C--:B------:R-:W-:Y:S01]  /*4300*/  @!P1 LOP3.LUT R9, R9, R8.reuse, RZ, 0x3c, !PT ;  /* 0x0000000809099212 */ /* 0x080fe200078e3cff */
[----:B------:R4:W-:Y:S03]  /*4310*/  STL [R1+0xc0c], R8 ;  /* 0x000c0c0801007387 */ /* 0x0009e60000100800 */
[----:B----4-:R-:W-:-:S04]  /*4320*/  @!P1 LOP3.LUT R8, R9, R8, RZ, 0x3c, !PT ;  /* 0x0000000809089212 */ /* 0x010fc800078e3cff */
[----:B------:R-:W-:Y:S02]  /*4330*/  @!P1 LOP3.LUT R9, R9, R8, RZ, 0x3c, !PT ;  /* 0x0000000809099212 */ /* 0x000fe400078e3cff */
[----:B---3--:R-:W-:-:S06]  /*4340*/  PRMT R93, RZ, 0x7610, R93 ;  /* 0x00007610ff5d7816 */ /* 0x008fcc000000005d */
        /* <DEDUP_REMOVED lines=20> */
[-C--:B------:R-:W-:Y:S01]  /*4490*/  @!P0 LOP3.LUT R9, R9, R8.reuse, RZ, 0x3c, !PT ;  /* 0x0000000809098212 */ /* 0x080fe200078e3cff */
[----:B----4-:R3:W-:Y:S04]  /*44a0*/  STL [R1+0x5e4], R92 ;  /* 0x0005e45c01007387 */ /* 0x0107e80000100800 */
[----:B---3--:R-:W3:Y:S04]  /*44b0*/  LDL.LU R92, [R1+0x1588] ;  /* 0x00158800015c7983 */ /* 0x008ee80000300800 */
[----:B------:R-:W-:Y:S04]  /*44c0*/  STL [R1+0xc00], R20 ;  /* 0x000c001401007387 */ /* 0x000fe80000100800 */
[----:B------:R4:W-:Y:S02]  /*44d0*/  STL [R1+0xbfc], R8 ;  /* 0x000bfc0801007387 */ /* 0x0009e40000100800 */
[----:B----4-:R-:W-:-:S04]  /*44e0*/  @!P0 LOP3.LUT R8, R9, R8, RZ, 0x3c, !PT ;  /* 0x0000000809088212 */ /* 0x010fc800078e3cff */
[----:B------:R-:W-:-:S05]  /*44f0*/  @!P0 LOP3.LUT R9, R9, R8, RZ, 0x3c, !PT ;  /* 0x0000000809098212 */ /* 0x000fca00078e3cff */
[----:B------:R4:W2:Y:S01]  /*4500*/  @!P0 LDG.E.U8 R91, desc[UR20][R8.64] ;  /* 0x00000014085b8981 */ /* 0x0008a2000c1e1100 */
[----:B------:R-:W-:-:S05]  /*4510*/  IADD3 R20, P6, PT, R16, R4, RZ ;  /* 0x0000000410147210 */ /* 0x000fca0007fde0ff */
[----:B----4-:R-:W-:Y:S02]  /*4520*/  IMAD.MOV.U32 R9, RZ, RZ, R20 ;  /* 0x000000ffff097224 */ /* 0x010fe400078e0014 */
[----:B------:R-:W-:-:S05]  /*4530*/  IMAD.X R8, R12, 0x1, R5, P6 ;  /* 0x000000010c087824 */ /* 0x000fca00030e0605 */
[-C--:B------:R-:W-:Y:S01]  /*4540*/  @!P0 LOP3.LUT R9, R9, R8.reuse, RZ, 0x3c, !PT ;  /* 0x0000000809098212 */ /* 0x080fe200078e3cff */
[----:B--2---:R2:W-:Y:S04]  /*4550*/  STL [R1+0x5e0], R91 ;  /* 0x0005e05b01007387 */ /* 0x0045e80000100800 */
[----:B--2---:R-:W2:Y:S04]  /*4560*/  LDL.LU R91, [R1+0x1584] ;  /* 0x00158400015b7983 */ /* 0x004ea80000300800 */
[----:B------:R-:W-:Y:S04]  /*4570*/  STL [R1+0xc08], R20 ;  /* 0x000c081401007387 */ /* 0x000fe80000100800 */
[----:B------:R4:W-:Y:S02]  /*4580*/  STL [R1+0xc04], R8 ;  /* 0x000c040801007387 */ /* 0x0009e40000100800 */
[----:B----4-:R-:W-:-:S04]  /*4590*/  @!P0 LOP3.LUT R8, R9, R8, RZ, 0x3c, !PT ;  /* 0x0000000809088212 */ /* 0x010fc800078e3cff */
[----:B------:R-:W-:-:S05]  /*45a0*/  @!P0 LOP3.LUT R9, R9, R8, RZ, 0x3c, !PT ;  /* 0x0000000809098212 */ /* 0x000fca00078e3cff */
[----:B------:R4:W2:Y:S01]  /*45b0*/  @!P0 LDG.E.U8 R90, desc[UR20][R8.64] ;  /* 0x00000014085a8981 */ /* 0x0008a2000c1e1100 */
[----:B------:R-:W-:Y:S02]  /*45c0*/  VIADD R17, R28, 0xffffffb4 ;  /* 0xffffffb41c117836 */ /* 0x000fe40000000000 */
[----:B------:R-:W-:-:S03]  /*45d0*/  IMAD R16, R6, 0x4b, RZ ;  /* 0x0000004b06107824 */ /* 0x000fc600078e02ff */
[----:B------:R-:W-:Y:S02]  /*45e0*/  ISETP.GE.U32.AND P4, PT, R17, 0x7fffff35, PT ;  /* 0x7fffff351100780c */ /* 0x000fe40003f86070 */
[----:B------:R-:W-:Y:S02]  /*45f0*/  SHF.R.S32.HI R12, RZ, 0x1f, R16 ;  /* 0x0000001fff0c7819 */ /* 0x000fe40000011410 */
        /* <DEDUP_REMOVED lines=159> */
[-C--:B------:R-:W-:Y:S02]  /*4ff0*/  @!P1 LOP3.LUT R9, R9, R8.reuse, RZ, 0x3c, !PT ;  /* 0x0000000809099212 */ /* 0x080fe400078e3cff */
[----:B------:R-:W-:Y:S01]  /*5000*/  PRMT R77, RZ, 0x7610, R77 ;  /* 0x00007610ff4d7816 */ /* 0x000fe2000000004d */
        /* <DEDUP_REMOVED lines=132> */
[----:B------:R-:W-:-:S03]  /*5850*/  IMAD.SHL.U32 R16, R6, 0x40, RZ ;  /* 0x0000004006107824 */ /* 0x000fc600078e00ff */
        /* <DEDUP_REMOVED lines=14> */
[----:B------:R-:W-:Y:S01]  /*5940*/  VIADD R17, R28, 0xffffffc0 ;  /* 0xffffffc01c117836 */ /* 0x000fe20000000000 */
[----:B------:R-:W-:Y:S01]  /*5950*/  IADD3 R20, P6, PT, R16, R4, RZ ;  /* 0x0000000410147210 */ /* 0x000fe20007fde0ff */
[----:B------:R-:W-:-:S03]  /*5960*/  IMAD R16, R6, 0x3f, RZ ;  /* 0x0000003f06107824 */ /* 0x000fc600078e02ff */
[----:B------:R-:W-:Y:S01]  /*5970*/  ISETP.GE.U32.AND P4, PT, R17, 0x7fffff41, PT ;  /* 0x7fffff411100780c */ /* 0x000fe20003f86070 */
[----:B------:R-:W-:Y:S01]  /*5980*/  STL [R1+0xb48], R20 ;  /* 0x000b481401007387 */ /* 0x000fe20000100800 */
[----:B------:R-:W-:Y:S01]  /*5990*/  PRMT R13, RZ, 0x7610, R13 ;  /* 0x00007610ff0d7816 */ /* 0x000fe2000000000d */
[----:B----4-:R-:W-:Y:S02]  /*59a0*/  IMAD.X R9, R12, 0x1, R5, P6 ;  /* 0x000000010c097824 */ /* 0x010fe400030e0605 */
[----:B------:R-:W-:Y:S01]  /*59b0*/  @!P0 IMAD.MOV.U32 R8, RZ, RZ, R20 ;  /* 0x000000ffff088224 */ /* 0x000fe200078e0014 */
[----:B------:R-:W-:Y:S02]  /*59c0*/  SHF.R.S32.HI R12, RZ, 0x1f, R16 ;  /* 0x0000001fff0c7819 */ /* 0x000fe40000011410 */
[----:B------:R-:W-:Y:S02]  /*59d0*/  PRMT R66, RZ, 0x7610, R66 ;  /* 0x00007610ff427816 */ /* 0x000fe40000000042 */
[----:B------:R4:W3:Y:S04]  /*59e0*/  @!P0 LDG.E.U8 R13, desc[UR20][R8.64] ;  /* 0x00000014080d8981 */ /* 0x0008e8000c1e1100 */
[----:B--2---:R2:W-:Y:S04]  /*59f0*/  STL [R1+0x1ac], R67 ;  /* 0x0001ac4301007387 */ /* 0x0045e80000100800 */
[----:B------:R4:W-:Y:S01]  /*5a00*/  STL [R1+0xb44], R9 ;  /* 0x000b440901007387 */ /* 0x0009e20000100800 */
[----:B--2---:R-:W-:-:S05]  /*5a10*/  IADD3 R67, P6, PT, R16, R2, RZ ;  /* 0x0000000210437210 */ /* 0x004fca0007fde0ff */
[----:B----4-:R-:W-:Y:S02]  /*5a20*/  IMAD.X R9, R12, 0x1, R3, P6 ;  /* 0x000000010c097824 */ /* 0x010fe400030e0603 */
[----:B------:R-:W-:-:S05]  /*5a30*/  @!P4 IMAD.MOV.U32 R8, RZ, RZ, R67 ;  /* 0x000000ffff08c224 */ /* 0x000fca00078e0043 */
[----:B------:R2:W4:Y:S01]  /*5a40*/  @!P4 LDG.E.U8 R66, desc[UR20][R8.64] ;  /* 0x000000140842c981 */ /* 0x000522000c1e1100 */
[----:B------:R-:W-:-:S03]  /*5a50*/  IADD3 R20, P6, PT, R16, R4, RZ ;  /* 0x0000000410147210 */ /* 0x000fc60007fde0ff */
[----:B------:R0:W-:Y:S04]  /*5a60*/  STL [R1+0xb30], R67 ;  /* 0x000b304301007387 */ /* 0x0001e80000100800 */
[----:B---3--:R-:W-:Y:S01]  /*5a70*/  STL [R1+0x1294], R13 ;  /* 0x0012940d01007387 */ /* 0x008fe20000100800 */
[----:B--2---:R-:W-:-:S03]  /*5a80*/  IMAD.X R8, R12, 0x1, R5, P6 ;  /* 0x000000010c087824 */ /* 0x004fc600030e0605 */
[----:B------:R2:W-:Y:S04]  /*5a90*/  STL [R1+0xb2c], R9 ;  /* 0x000b2c0901007387 */ /* 0x0005e80000100800 */
[----:B0-----:R-:W3:Y:S01]  /*5aa0*/  LDL.LU R67, [R1+0x1524] ;  /* 0x0015240001437983 */ /* 0x001ee20000300800 */
[----:B--2---:R-:W-:-:S05]  /*5ab0*/  IMAD.MOV.U32 R9, RZ, RZ, R20 ;  /* 0x000000ffff097224 */ /* 0x004fca00078e0014 */
[-C--:B------:R-:W-:Y:S02]  /*5ac0*/  @!P4 LOP3.LUT R9, R9, R8.reuse, RZ, 0x3c, !PT ;  /* 0x000000080909c212 */ /* 0x080fe400078e3cff */
[----:B------:R-:W-:Y:S01]  /*5ad0*/  PRMT R65, RZ, 0x7610, R65 ;  /* 0x00007610ff417816 */ /* 0x000fe20000000041 */
[----:B----4-:R0:W-:Y:S04]  /*5ae0*/  STL [R1+0xf18], R66 ;  /* 0x000f184201007387 */ /* 0x0101e80000100800 */
[----:B0-----:R-:W2:Y:S04]  /*5af0*/  LDL.LU R66, [R1+0x1520] ;  /* 0x0015200001427983 */ /* 0x001ea80000300800 */
[----:B------:R-:W-:Y:S04]  /*5b00*/  STL [R1+0xb38], R20 ;  /* 0x000b381401007387 */ /* 0x000fe80000100800 */
[----:B------:R0:W-:Y:S02]  /*5b10*/  STL [R1+0xb34], R8 ;  /* 0x000b340801007387 */ /* 0x0001e40000100800 */
[----:B0-----:R-:W-:-:S04]  /*5b20*/  @!P4 LOP3.LUT R8, R9, R8, RZ, 0x3c, !PT ;  /* 0x000000080908c212 */ /* 0x001fc800078e3cff */
[----:B------:R-:W-:-:S05]  /*5b30*/  @!P4 LOP3.LUT R9, R9, R8, RZ, 0x3c, !PT ;  /* 0x000000080909c212 */ /* 0x000fca00078e3cff */
[----:B------:R0:W4:Y:S01]  /*5b40*/  @!P4 LDG.E.U8 R65, desc[UR20][R8.64] ;  /* 0x000000140841c981 */ /* 0x000122000c1e1100 */
[----:B------:R-:W-:Y:S02]  /*5b50*/  VIADD R17, R28, 0xffffffc1 ;  /* 0xffffffc11c117836 */ /* 0x000fe40000000000 */
[----:B------:R-:W-:-:S03]  /*5b60*/  IMAD R16, R6, 0x3e, RZ ;  /* 0x0000003e06107824 */ /* 0x000fc600078e02ff */
[----:B------:R-:W-:Y:S02]  /*5b70*/  ISETP.GE.U32.AND P3, PT, R17, 0x7fffff42, PT ;  /* 0x7fffff421100780c */ /* 0x000fe40003f66070 */
[----:B------:R-:W-:Y:S02]  /*5b80*/  SHF.R.S32.HI R12, RZ, 0x1f, R16 ;  /* 0x0000001fff0c7819 */ /* 0x000fe40000011410 */
[----:B------:R-:W-:-:S05]  /*5b90*/  IADD3 R20, P6, PT, R16, R2, RZ ;  /* 0x0000000210147210 */ /* 0x000fca0007fde0ff */
[----:B0-----:R-:W-:Y:S02]  /*5ba0*/  IMAD.MOV.U32 R9, RZ, RZ, R20 ;  /* 0x000000ffff097224 */ /* 0x001fe400078e0014 */
[----:B------:R-:W-:-:S05]  /*5bb0*/  IMAD.X R8, R12, 0x1, R3, P6 ;  /* 0x000000010c087824 */ /* 0x000fca00030e0603 */
[-C--:B------:R-:W-:Y:S02]  /*5bc0*/  @!P3 LOP3.LUT R9, R9, R8.reuse, RZ, 0x3c, !PT ;  /* 0x000000080909b212 */ /* 0x080fe400078e3cff */
[----:B------:R-:W-:Y:S01]  /*5bd0*/  PRMT R64, RZ, 0x7610, R64 ;  /* 0x00007610ff407816 */ /* 0x000fe20000000040 */
[----:B----4-:R0:W-:Y:S04]  /*5be0*/  STL [R1+0xf14], R65 ;  /* 0x000f144101007387 */ /* 0x0101e80000100800 */
[----:B0-----:R-:W4:Y:S04]  /*5bf0*/  LDL.LU R65, [R1+0x151c] ;  /* 0x00151c0001417983 */ /* 0x001f280000300800 */
[----:B------:R-:W-:Y:S04]  /*5c00*/  STL [R1+0xb20], R20 ;  /* 0x000b201401007387 */ /* 0x000fe80000100800 */
[----:B------:R0:W-:Y:S02]  /*5c10*/  STL [R1+0xb1c], R8 ;  /* 0x000b1c0801007387 */ /* 0x0001e40000100800 */
[----:B0-----:R-:W-:-:S04]  /*5c20*/  @!P3 LOP3.LUT R8, R9, R8, RZ, 0x3c, !PT ;  /* 0x000000080908b212 */ /* 0x001fc800078e3cff */
[----:B------:R-:W-:-:S05]  /*5c30*/  @!P3 LOP3.LUT R9, R9, R8, RZ, 0x3c, !PT ;  /* 0x000000080909b212 */ /* 0x000fca00078e3cff */
[----:B------:R0:W2:Y:S01]  /*5c40*/  @!P3 LDG.E.U8 R64, desc[UR20][R8.64] ;  /* 0x000000140840b981 */ /* 0x0000a2000c1e1100 */
[----:B------:R-:W-:-:S05]  /*5c50*/  IADD3 R20, P6, PT, R16, R4, RZ ;  /* 0x0000000410147210 */ /* 0x000fca0007fde0ff */
[----:B0-----:R-:W-:Y:S02]  /*5c60*/  IMAD.MOV.U32 R9, RZ, RZ, R20 ;  /* 0x000000ffff097224 */ /* 0x001fe400078e0014 */
[----:B------:R-:W-:-:S05]  /*5c70*/  IMAD.X R8, R12, 0x1, R5, P6 ;  /* 0x000000010c087824 */ /* 0x000fca00030e0605 */
[-C--:B------:R-:W-:Y:S02]  /*5c80*/  @!P3 LOP3.LUT R9, R9, R8.reuse, RZ, 0x3c, !PT ;  /* 0x000000080909b212 */ /* 0x080fe400078e3cff */
[----:B------:R-:W-:Y:S01]  /*5c90*/  PRMT R63, RZ, 0x7610, R63 ;  /* 0x00007610ff3f7816 */ /* 0x000fe2000000003f */
[----:B--2---:R0:W-:Y:S04]  /*5ca0*/  STL [R1+0xf10], R64 ;  /* 0x000f104001007387 */ /* 0x0041e80000100800 */
[----:B0-----:R-:W2:Y:S04]  /*5cb0*/  LDL.LU R64, [R1+0x1518] ;  /* 0x0015180001407983 */ /* 0x001ea80000300800 */
[----:B------:R-:W-:Y:S04]  /*5cc0*/  STL [R1+0xb28], R20 ;  /* 0x000b281401007387 */ /* 0x000fe80000100800 */
[----:B------:R0:W-:Y:S02]  /*5cd0*/  STL [R1+0xb24], R8 ;  /* 0x000b240801007387 */ /* 0x0001e40000100800 */
[----:B0-----:R-:W-:-:S04]  /*5ce0*/  @!P3 LOP3.LUT R8, R9, R8, RZ, 0x3c, !PT ;  /* 0x000000080908b212 */ /* 0x001fc800078e3cff */
[----:B------:R-:W-:-:S05]  /*5cf0*/  @!P3 LOP3.LUT R9, R9, R8, RZ, 0x3c, !PT ;  /* 0x000000080909b212 */ /* 0x000fca00078e3cff */
[----:B------:R0:W2:Y:S01]  /*5d00*/  @!P3 LDG.E.U8 R63, desc[UR20][R8.64] ;  /* 0x00000014083fb981 */ /* 0x0000a2000c1e1100 */
        /* <DEDUP_REMOVED lines=492> */
[----:B------:R-:W-:-:S05]  /*7bd0*/  VIADD R17, R28, 0xffffffd4 ;  /* 0xffffffd41c117836 */ /* 0x000fca0000000000 */
[----:B------:R-:W-:Y:S01]  /*7be0*/  ISETP.GE.U32.AND P4, PT, R17, 0x7fffff55, PT ;  /* 0x7fffff551100780c */ /* 0x000fe20003f86070 */
[----:B------:R-:W-:Y:S01]  /*7bf0*/  VIADD R17, R28, 0xffffffd5 ;  /* 0xffffffd51c117836 */ /* 0x000fe20000000000 */
[----:B------:R-:W-:-:S04]  /*7c00*/  IADD3 R16, P6, PT, R16, R4, RZ ;  /* 0x0000000410107210 */ /* 0x000fc80007fde0ff */
[----:B------:R-:W-:Y:S01]  /*7c10*/  ISETP.GE.U32.AND P3, PT, R17, 0x7fffff56, PT ;  /* 0x7fffff561100780c */ /* 0x000fe20003f66070 */
[----:B------:R-:W-:-:S05]  /*7c20*/  VIADD R17, R28, 0xffffffd6 ;  /* 0xffffffd61c117836 */ /* 0x000fca0000000000 */
[----:B------:R-:W-:Y:S01]  /*7c30*/  ISETP.GE.U32.AND P1, PT, R17, 0x7fffff57, PT ;  /* 0x7fffff571100780c */ /* 0x000fe20003f26070 */
[----:B------:R-:W-:Y:S01]  /*7c40*/  IMAD.X R17, R12, 0x1, R5, P6 ;  /* 0x000000010c117824 */ /* 0x000fe200030e0605 */
[----:B------:R-:W-:Y:S01]  /*7c50*/  PRMT R12, RZ, 0x7610, R12 ;  /* 0x00007610ff0c7816 */ /* 0x000fe2000000000c */
[----:B------:R-:W-:Y:S01]  /*7c60*/  IMAD R20, R6, 0x2b, RZ ;  /* 0x0000002b06147824 */ /* 0x000fe200078e02ff */
[----:B------:R-:W-:Y:S04]  /*7c70*/  STL [R1+0xa08], R16 ;  /* 0x000a081001007387 */ /* 0x000fe80000100800 */
[----:B------:R1:W3:Y:S01]  /*7c80*/  @!P0 LDG.E.U8 R12, desc[UR20][R16.64] ;  /* 0x00000014100c8981 */ /* 0x0002e2000c1e1100 */
[----:B0-----:R-:W-:Y:S02]  /*7c90*/  SHF.R.S32.HI R8, RZ, 0x1f, R20 ;  /* 0x0000001fff087819 */ /* 0x001fe40000011414 */
[----:B------:R-:W-:Y:S01]  /*7ca0*/  PRMT R93, RZ, 0x7610, R93 ;  /* 0x00007610ff5d7816 */ /* 0x000fe2000000005d */
[----:B--2---:R0:W-:Y:S04]  /*7cb0*/  STL [R1+0x2c0], R32 ;  /* 0x0002c02001007387 */ /* 0x0041e80000100800 */
[----:B------:R1:W-:Y:S01]  /*7cc0*/  STL [R1+0xa04], R17 ;  /* 0x000a041101007387 */ /* 0x0003e20000100800 */
[----:B0-----:R-:W-:-:S05]  /*7cd0*/  IADD3 R32, P6, PT, R20, R2, RZ ;  /* 0x0000000214207210 */ /* 0x001fca0007fde0ff */
[----:B-1----:R-:W-:Y:S02]  /*7ce0*/  IMAD.X R17, R8, 0x1, R3, P6 ;  /* 0x0000000108117824 */ /* 0x002fe400030e0603 */
[----:B------:R-:W-:-:S05]  /*7cf0*/  @!P4 IMAD.MOV.U32 R16, RZ, RZ, R32 ;  /* 0x000000ffff10c224 */ /* 0x000fca00078e0020 */
[----:B------:R0:W2:Y:S04]  /*7d00*/  @!P4 LDG.E.U8 R93, desc[UR20][R16.64] ;  /* 0x00000014105dc981 */ /* 0x0000a8000c1e1100 */
[----:B------:R1:W-:Y:S04]  /*7d10*/  STL [R1+0x9f0], R32 ;  /* 0x0009f02001007387 */ /* 0x0003e80000100800 */
[----:B---3--:R3:W-:Y:S04]  /*7d20*/  STL [R1+0x2bc], R12 ;  /* 0x0002bc0c01007387 */ /* 0x0087e80000100800 */
[----:B------:R0:W-:Y:S04]  /*7d30*/  STL [R1+0x9ec], R17 ;  /* 0x0009ec1101007387 */ /* 0x0001e80000100800 */
[----:B-1----:R-:W4:Y:S01]  /*7d40*/  LDL.LU R32, [R1+0x1488] ;  /* 0x0014880001207983 */ /* 0x002f220000300800 */
[----:B---3--:R-:W-:-:S05]  /*7d50*/  IADD3 R12, P6, PT, R20, R4, RZ ;  /* 0x00000004140c7210 */ /* 0x008fca0007fde0ff */
[----:B0-----:R-:W-:Y:S02]  /*7d60*/  IMAD.MOV.U32 R17, RZ, RZ, R12 ;  /* 0x000000ffff117224 */ /* 0x001fe400078e000c */
[----:B------:R-:W-:Y:S01]  /*7d70*/  IMAD.X R16, R8, 0x1, R5, P6 ;  /* 0x0000000108107824 */ /* 0x000fe200030e0605 */
[----:B------:R-:W-:Y:S04]  /*7d80*/  STL [R1+0x9f8], R12 ;  /* 0x0009f80c01007387 */ /* 0x000fe80000100800 */
[-C--:B------:R-:W-:Y:S02]  /*7d90*/  @!P4 LOP3.LUT R17, R17, R16.reuse, RZ, 0x3c, !PT ;  /* 0x000000101111c212 */ /* 0x080fe400078e3cff */
[----:B------:R-:W-:Y:S01]  /*7da0*/  PRMT R27, RZ, 0x7610, R27 ;  /* 0x00007610ff1b7816 */ /* 0x000fe2000000001b */
[----:B--2---:R-:W-:Y:S04]  /*7db0*/  STL [R1+0x2b8], R93 ;  /* 0x0002b85d01007387 */ /* 0x004fe80000100800 */
[----:B------:R0:W-:Y:S02]  /*7dc0*/  STL [R1+0x9f4], R16 ;  /* 0x0009f41001007387 */ /* 0x0001e40000100800 */
[----:B0-----:R-:W-:-:S04]  /*7dd0*/  @!P4 LOP3.LUT R16, R17, R16, RZ, 0x3c, !PT ;  /* 0x000000101110c212 */ /* 0x001fc800078e3cff */
[----:B------:R-:W-:-:S05]  /*7de0*/  @!P4 LOP3.LUT R17, R17, R16, RZ, 0x3c, !PT ;  /* 0x000000101111c212 */ /* 0x000fca00078e3cff */
[----:B------:R0:W2:Y:S01]  /*7df0*/  @!P4 LDG.E.U8 R27, desc[UR20][R16.64] ;  /* 0x00000014101bc981 */ /* 0x0000a2000c1e1100 */
[----:B------:R-:W-:-:S05]  /*7e00*/  VIADD R9, R28, 0xffffffd7 ;  /* 0xffffffd71c097836 */ /* 0x000fca0000000000 */
[----:B------:R-:W-:Y:S01]  /*7e10*/  ISETP.GE.U32.AND P0, PT, R9, 0x7fffff58, PT ;  /* 0x7fffff580900780c */ /* 0x000fe20003f06070 */
[----:B------:R-:W-:-:S05]  /*7e20*/  IMAD R9, R6, 0x2a, RZ ;  /* 0x0000002a06097824 */ /* 0x000fca00078e02ff */
        /* <DEDUP_REMOVED lines=12> */
[----:B------:R0:W3:Y:S01]  /*7ef0*/  @!P3 LDG.E.U8 R0, desc[UR20][R16.64] ;  /* 0x000000141000b981 */ /* 0x0000e2000c1e1100 */
[----:B------:R-:W-:-:S05]  /*7f00*/  IADD3 R93, P6, PT, R9, R4, RZ ;  /* 0x00000004095d7210 */ /* 0x000fca0007fde0ff */
[----:B0-----:R-:W-:Y:S02]  /*7f10*/  IMAD.MOV.U32 R17, RZ, RZ, R93 ;  /* 0x000000ffff117224 */ /* 0x001fe400078e005d */
[----:B------:R-:W-:-:S05]  /*7f20*/  IMAD.X R16, R8, 0x1, R5, P6 ;  /* 0x0000000108107824 */ /* 0x000fca00030e0605 */
[-C--:B------:R-:W-:Y:S02]  /*7f30*/  @!P3 LOP3.LUT R17, R17, R16.reuse, RZ, 0x3c, !PT ;  /* 0x000000101111b212 */ /* 0x080fe400078e3cff */
[----:B------:R-:W-:Y:S01]  /*7f40*/  PRMT R10, RZ, 0x7610, R10 ;  /* 0x00007610ff0a7816 */ /* 0x000fe2000000000a */
[----:B---3--:R0:W-:Y:S04]  /*7f50*/  STL [R1+0x2b0], R0 ;  /* 0x0002b00001007387 */ /* 0x0081e80000100800 */
[----:B0-----:R-:W3:Y:S04]  /*7f60*/  LDL.LU R0, [R1+0x1480] ;  /* 0x0014800001007983 */ /* 0x001ee80000300800 */
[----:B------:R-:W-:Y:S04]  /*7f70*/  STL [R1+0x9e8], R93 ;  /* 0x0009e85d01007387 */ /* 0x000fe80000100800 */
[----:B------:R0:W-:Y:S02]  /*7f80*/  STL [R1+0x9e4], R16 ;  /* 0x0009e41001007387 */ /* 0x0001e40000100800 */
[----:B0-----:R-:W-:-:S04]  /*7f90*/  @!P3 LOP3.LUT R16, R17, R16, RZ, 0x3c, !PT ;  /* 0x000000101110b212 */ /* 0x001fc800078e3cff */
[----:B------:R-:W-:-:S05]  /*7fa0*/  @!P3 LOP3.LUT R17, R17, R16, RZ, 0x3c, !PT ;  /* 0x000000101111b212 */ /* 0x000fca00078e3cff */
[----:B------:R0:W2:Y:S01]  /*7fb0*/  @!P3 LDG.E.U8 R10, desc[UR20][R16.64] ;  /* 0x00000014100ab981 */ /* 0x0000a2000c1e1100 */
        /* <DEDUP_REMOVED lines=167> */
[----:B------:R-:W-:Y:S02]  /*8a30*/  IADD3 R93, P6, PT, R9, R2, RZ ;  /* 0x00000002095d7210 */ /* 0x000fe40007fde0ff */
[----:B------:R-:W-:-:S03]  /*8a40*/  SHF.R.S32.HI R8, RZ, 0x1f, R9 ;  /* 0x0000001fff087819 */ /* 0x000fc60000011409 */
[----:B------:R-:W-:Y:S02]  /*8a50*/  STL [R1+0x970], R93 ;  /* 0x0009705d01007387 */ /* 0x000fe40000100800 */
[----:B0-----:R-:W-:Y:S01]  /*8a60*/  IMAD.X R17, R8, 0x1, R3, P6 ;  /* 0x0000000108117824 */ /* 0x001fe200030e0603 */
[----:B------:R-:W-:-:S03]  /*8a70*/  PRMT R91, RZ, 0x7610, R91 ;  /* 0x00007610ff5b7816 */ /* 0x000fc6000000005b */
[----:B------:R-:W-:Y:S01]  /*8a80*/  @!P4 IMAD.MOV.U32 R16, RZ, RZ, R93 ;  /* 0x000000ffff10c224 */ /* 0x000fe200078e005d */
[----:B------:R-:W-:-:S04]  /*8a90*/  PRMT R90, RZ, 0x7610, R90 ;  /* 0x00007610ff5a7816 */ /* 0x000fc8000000005a */
[----:B------:R0:W3:Y:S04]  /*8aa0*/  @!P4 LDG.E.U8 R91, desc[UR20][R16.64] ;  /* 0x00000014105bc981 */ /* 0x0000e8000c1e1100 */
[----:B--2---:R1:W-:Y:S02]  /*8ab0*/  STL [R1+0x29c], R92 ;  /* 0x00029c5c01007387 */ /* 0x0043e40000100800 */
[----:B-1----:R-:W-:Y:S02]  /*8ac0*/  IADD3 R92, P6, PT, R9, R4, RZ ;  /* 0x00000004095c7210 */ /* 0x002fe40007fde0ff */
[----:B------:R1:W-:Y:S03]  /*8ad0*/  STL [R1+0x96c], R17 ;  /* 0x00096c1101007387 */ /* 0x0003e60000100800 */
[----:B------:R-:W-:-:S02]  /*8ae0*/  IMAD.X R93, R8, 0x1, R5, P6 ;  /* 0x00000001085d7824 */ /* 0x000fc400030e0605 */
[----:B0-----:R-:W-:Y:S02]  /*8af0*/  @!P4 IMAD.MOV.U32 R16, RZ, RZ, R92 ;  /* 0x000000ffff10c224 */ /* 0x001fe400078e005c */
[----:B-1----:R-:W-:-:S05]  /*8b00*/  @!P4 IMAD.MOV.U32 R17, RZ, RZ, R93 ;  /* 0x000000ffff11c224 */ /* 0x002fca00078e005d */
[----:B------:R0:W2:Y:S01]  /*8b10*/  @!P4 LDG.E.U8 R90, desc[UR20][R16.64] ;  /* 0x00000014105ac981 */ /* 0x0000a2000c1e1100 */
[----:B------:R-:W-:Y:S02]  /*8b20*/  VIADD R12, R28, 0xffffffdd ;  /* 0xffffffdd1c0c7836 */ /* 0x000fe40000000000 */
[----:B------:R-:W-:Y:S01]  /*8b30*/  IMAD R9, R6, 0x22, RZ ;  /* 0x0000002206097824 */ /* 0x000fe200078e02ff */
[----:B------:R-:W-:Y:S02]  /*8b40*/  STL [R1+0x978], R92 ;  /* 0x0009785c01007387 */ /* 0x000fe40000100800 */
[----:B------:R-:W-:Y:S02]  /*8b50*/  ISETP.GE.U32.AND P3, PT, R12, 0x7fffff5e, PT ;  /* 0x7fffff5e0c00780c */ /* 0x000fe40003f66070 */
[----:B---3--:R1:W-:Y:S01]  /*8b60*/  STL [R1+0x298], R91 ;  /* 0x0002985b01007387 */ /* 0x0083e20000100800 */
[----:B------:R-:W-:-:S03]  /*8b70*/  SHF.R.S32.HI R8, RZ, 0x1f, R9 ;  /* 0x0000001fff087819 */ /* 0x000fc60000011409 */
[----:B------:R-:W-:Y:S01]  /*8b80*/  STL [R1+0x974], R93 ;  /* 0x0009745d01007387 */ /* 0x000fe20000100800 */
[----:B-1----:R-:W-:Y:S02]  /*8b90*/  IADD3 R91, P6, PT, R9, R2, RZ ;  /* 0x00000002095b7210 */ /* 0x002fe40007fde0ff */
[----:B------:R-:W-:-:S03]  /*8ba0*/  PRMT R89, RZ, 0x7610, R89 ;  /* 0x00007610ff597816 */ /* 0x000fc60000000059 */
[----:B------:R-:W-:Y:S01]  /*8bb0*/  STL [R1+0x960], R91 ;  /* 0x0009605b01007387 */ /* 0x000fe20000100800 */
[----:B------:R-:W-:Y:S02]  /*8bc0*/  IMAD.X R92, R8, 0x1, R3, P6 ;  /* 0x00000001085c7824 */ /* 0x000fe400030e0603 */
[----:B0-----:R-:W-:Y:S02]  /*8bd0*/  @!P3 IMAD.MOV.U32 R16, RZ, RZ, R91 ;  /* 0x000000ffff10b224 */ /* 0x001fe400078e005b */
[----:B------:R-:W-:Y:S01]  /*8be0*/  @!P3 IMAD.MOV.U32 R17, RZ, RZ, R92 ;  /* 0x000000ffff11b224 */ /* 0x000fe200078e005c */
[----:B------:R-:W-:-:S04]  /*8bf0*/  PRMT R88, RZ, 0x7610, R88 ;  /* 0x00007610ff587816 */ /* 0x000fc80000000058 */
[----:B------:R0:W3:Y:S04]  /*8c00*/  @!P3 LDG.E.U8 R89, desc[UR20][R16.64] ;  /* 0x000000141059b981 */ /* 0x0000e8000c1e1100 */
[----:B--2---:R1:W-:Y:S02]  /*8c10*/  STL [R1+0x294], R90 ;  /* 0x0002945a01007387 */ /* 0x0043e40000100800 */
[----:B-1----:R-:W-:-:S05]  /*8c20*/  IADD3 R90, P6, PT, R9, R4, RZ ;  /* 0x00000004095a7210 */ /* 0x002fca0007fde0ff */
[----:B------:R-:W-:Y:S02]  /*8c30*/  IMAD.X R91, R8, 0x1, R5, P6 ;  /* 0x00000001085b7824 */ /* 0x000fe400030e0605 */
[----:B0-----:R-:W-:Y:S02]  /*8c40*/  @!P3 IMAD.MOV.U32 R16, RZ, RZ, R90 ;  /* 0x000000ffff10b224 */ /* 0x001fe400078e005a */
[----:B------:R-:W-:-:S05]  /*8c50*/  @!P3 IMAD.MOV.U32 R17, RZ, RZ, R91 ;  /* 0x000000ffff11b224 */ /* 0x000fca00078e005b */
[----:B------:R0:W2:Y:S01]  /*8c60*/  @!P3 LDG.E.U8 R88, desc[UR20][R16.64] ;  /* 0x000000141058b981 */ /* 0x0000a2000c1e1100 */
[----:B------:R-:W-:Y:S02]  /*8c70*/  VIADD R12, R28, 0xffffffde ;  /* 0xffffffde1c0c7836 */ /* 0x000fe40000000000 */
[----:B------:R-:W-:Y:S01]  /*8c80*/  IMAD R9, R6, 0x21, RZ ;  /* 0x0000002106097824 */ /* 0x000fe200078e02ff */
[----:B------:R-:W-:Y:S02]  /*8c90*/  STL [R1+0x95c], R92 ;  /* 0x00095c5c01007387 */ /* 0x000fe40000100800 */
[----:B------:R-:W-:Y:S02]  /*8ca0*/  ISETP.GE.U32.AND P1, PT, R12, 0x7fffff5f, PT ;  /* 0x7fffff5f0c00780c */ /* 0x000fe40003f26070 */
[----:B------:R-:W-:Y:S01]  /*8cb0*/  STL [R1+0x968], R90 ;  /* 0x0009685a01007387 */ /* 0x000fe20000100800 */
[----:B------:R-:W-:-:S03]  /*8cc0*/  SHF.R.S32.HI R8, RZ, 0x1f, R9 ;  /* 0x0000001fff087819 */ /* 0x000fc60000011409 */
[----:B---3--:R1:W-:Y:S04]  /*8cd0*/  STL [R1+0x28c], R89 ;  /* 0x00028c5901007387 */ /* 0x0083e80000100800 */
        /* <DEDUP_REMOVED lines=16> */
[----:B------:R-:W-:Y:S01]  /*8de0*/  IMAD.SHL.U32 R9, R6, 0x20, RZ ;  /* 0x0000002006097824 */ /* 0x000fe200078e00ff */
        /* <DEDUP_REMOVED lines=157> */
[----:B------:R-:W-:Y:S02]  /*97c0*/  SHF.R.S32.HI R8, RZ, 0x1f, R9 ;  /* 0x0000001fff087819 */ /* 0x000fe40000011409 */
[----:B------:R-:W-:Y:S01]  /*97d0*/  PRMT R71, RZ, 0x7610, R71 ;  /* 0x00007610ff477816 */ /* 0x000fe20000000047 */
[----:B---3--:R1:W-:Y:S04]  /*97e0*/  STL [R1+0x264], R73 ;  /* 0x0002644901007387 */ /* 0x0083e80000100800 */
[----:B------:R-:W-:Y:S01]  /*97f0*/  STL [R1+0x8e4], R75 ;  /* 0x0008e44b01007387 */ /* 0x000fe20000100800 */
[----:B-1----:R-:W-:-:S05]  /*9800*/  IADD3 R73, P6, PT, R9, R2, RZ ;  /* 0x0000000209497210 */ /* 0x002fca0007fde0ff */
        /* <DEDUP_REMOVED lines=62> */
[----:B----4-:R-:W-:Y:S01]  /*9bf0*/  PRMT R65, RZ, 0x7610, R65 ;  /* 0x00007610ff417816 */ /* 0x010fe20000000041 */
        /* <DEDUP_REMOVED lines=130> */
[----:B------:R-:W-:Y:S02]  /*a420*/  SHF.R.S32.HI R8, RZ, 0x1f, R9 ;  /* 0x0000001fff087819 */ /* 0x000fe40000011409 */
[----:B------:R-:W-:-:S02]  /*a430*/  PRMT R53, RZ, 0x7610, R53 ;  /* 0x00007610ff357816 */ /* 0x000fc40000000035 */
[----:B------:R-:W-:Y:S01]  /*a440*/  PRMT R52, RZ, 0x7610, R52 ;  /* 0x00007610ff347816 */ /* 0x000fe20000000034 */
[----:B---3--:R1:W-:Y:S04]  /*a450*/  STL [R1+0x158], R55 ;  /* 0x0001583701007387 */ /* 0x0083e80000100800 */
[----:B------:R-:W-:Y:S01]  /*a460*/  STL [R1+0x854], R57 ;  /* 0x0008543901007387 */ /* 0x000fe20000100800 */
[----:B-1----:R-:W-:-:S05]  /*a470*/  IADD3 R55, P6, PT, R9, R2, RZ ;  /* 0x0000000209377210 */ /* 0x002fca0007fde0ff */
[----:B------:R-:W-:Y:S01]  /*a480*/  STL [R1+0x840], R55 ;  /* 0x0008403701007387 */ /* 0x000fe20000100800 */
[----:B------:R-:W-:Y:S02]  /*a490*/  IMAD.X R56, R8, 0x1, R3, P6 ;  /* 0x0000000108387824 */ /* 0x000fe400030e0603 */
[----:B0-----:R-:W-:Y:S02]  /*a4a0*/  @!P0 IMAD.MOV.U32 R16, RZ, RZ, R55 ;  /* 0x000000ffff108224 */ /* 0x001fe400078e0037 */
[----:B------:R-:W-:-:S05]  /*a4b0*/  @!P0 IMAD.MOV.U32 R17, RZ, RZ, R56 ;  /* 0x000000ffff118224 */ /* 0x000fca00078e0038 */
        /* <DEDUP_REMOVED lines=204> */
[----:B------:R-:W2:Y:S01]  /*b180*/  @!P4 LDG.E.U8 R30, desc[UR20][R16.64] ;  /* 0x00000014101ec981 */ /* 0x000ea2000c1e1100 */
[----:B------:R-:W-:Y:S02]  /*b190*/  VIADD R12, R28, 0xfffffff9 ;  /* 0xfffffff91c0c7836 */ /* 0x000fe40000000000 */
[----:B------:R-:W-:Y:S01]  /*b1a0*/  IMAD R9, R6, 0x6, RZ ;  /* 0x0000000606097824 */ /* 0x000fe200078e02ff */
[----:B------:R-:W-:Y:S04]  /*b1b0*/  STL [R1+0x32c], R38 ;  /* 0x00032c2601007387 */ /* 0x000fe80000100800 */
[----:B------:R-:W-:Y:S01]  /*b1c0*/  STL [R1+0x338], R35 ;  /* 0x0003382301007387 */ /* 0x000fe20000100800 */
[----:B------:R-:W-:-:S03]  /*b1d0*/  ISETP.GE.U32.AND P3, PT, R12, 0x7fffff7a, PT ;  /* 0x7fffff7a0c00780c */ /* 0x000fc60003f66070 */
[----:B------:R-:W-:Y:S01]  /*b1e0*/  STL [R1+0x334], R37 ;  /* 0x0003342501007387 */ /* 0x000fe20000100800 */
[----:B------:R-:W-:Y:S02]  /*b1f0*/  SHF.R.S32.HI R8, RZ, 0x1f, R9 ;  /* 0x0000001fff087819 */ /* 0x000fe40000011409 */
[----:B------:R-:W-:Y:S02]  /*b200*/  PRMT R34, RZ, 0x7610, R34 ;  /* 0x00007610ff227816 */ /* 0x000fe40000000022 */
[----:B------:R-:W-:Y:S01]  /*b210*/  PRMT R29, RZ, 0x7610, R29 ;  /* 0x00007610ff1d7816 */ /* 0x000fe2000000001d */
[----:B---3--:R0:W-:Y:S02]  /*b220*/  STL [R1+0xe98], R36 ;  /* 0x000e982401007387 */ /* 0x0081e40000100800 */
[----:B0-----:R-:W-:-:S05]  /*b230*/  IADD3 R36, P0, PT, R9, R2, RZ ;  /* 0x0000000209247210 */ /* 0x001fca0007f1e0ff */
[----:B------:R-:W-:Y:S01]  /*b240*/  STL [R1+0x320], R36 ;  /* 0x0003202401007387 */ /* 0x000fe20000100800 */
[----:B------:R-:W-:-:S03]  /*b250*/  IMAD.X R37, R8, 0x1, R3, P0 ;  /* 0x0000000108257824 */ /* 0x000fc600000e0603 */
[----:B--2---:R0:W-:Y:S02]  /*b260*/  STL [R1+0xe88], R30 ;  /* 0x000e881e01007387 */ /* 0x0041e40000100800 */
[----:B0-----:R-:W-:Y:S01]  /*b270*/  IADD3 R30, P0, PT, R9, R4, RZ ;  /* 0x00000004091e7210 */ /* 0x001fe20007f1e0ff */
[----:B------:R-:W-:-:S04]  /*b280*/  @!P3 IMAD.MOV.U32 R9, RZ, RZ, R37 ;  /* 0x000000ffff09b224 */ /* 0x000fc800078e0025 */
[----:B------:R-:W-:Y:S02]  /*b290*/  IMAD.X R35, R8, 0x1, R5, P0 ;  /* 0x0000000108237824 */ /* 0x000fe400000e0605 */
[----:B------:R-:W-:Y:S02]  /*b2a0*/  @!P3 IMAD.MOV.U32 R8, RZ, RZ, R36 ;  /* 0x000000ffff08b224 */ /* 0x000fe400078e0024 */
[----:B------:R-:W-:-:S03]  /*b2b0*/  @!P3 IMAD.MOV.U32 R16, RZ, RZ, R30 ;  /* 0x000000ffff10b224 */ /* 0x000fc600078e001e */
[----:B------:R0:W2:Y:S01]  /*b2c0*/  @!P3 LDG.E.U8 R34, desc[UR20][R8.64] ;  /* 0x000000140822b981 */ /* 0x0000a2000c1e1100 */
[----:B------:R-:W-:-:S05]  /*b2d0*/  @!P3 IMAD.MOV.U32 R17, RZ, RZ, R35 ;  /* 0x000000ffff11b224 */ /* 0x000fca00078e0023 */
[----:B------:R-:W3:Y:S01]  /*b2e0*/  @!P3 LDG.E.U8 R29, desc[UR20][R16.64] ;  /* 0x00000014101db981 */ /* 0x000ee2000c1e1100 */
[----:B------:R-:W-:-:S05]  /*b2f0*/  VIADD R12, R28, 0xfffffffa ;  /* 0xfffffffa1c0c7836 */ /* 0x000fca0000000000 */
[----:B------:R-:W-:Y:S01]  /*b300*/  ISETP.GE.U32.AND P1, PT, R12, 0x7fffff7b, PT ;  /* 0x7fffff7b0c00780c */ /* 0x000fe20003f26070 */
[----:B------:R-:W-:-:S05]  /*b310*/  VIADD R12, R28, 0xfffffffb ;  /* 0xfffffffb1c0c7836 */ /* 0x000fca0000000000 */
[----:B------:R-:W-:Y:S01]  /*b320*/  ISETP.GE.U32.AND P6, PT, R12, 0x7fffff7c, PT ;  /* 0x7fffff7c0c00780c */ /* 0x000fe20003fc6070 */
[----:B------:R-:W-:Y:S01]  /*b330*/  VIADD R12, R28, 0xfffffffc ;  /* 0xfffffffc1c0c7836 */ /* 0x000fe20000000000 */
[----:B------:R-:W-:Y:S04]  /*b340*/  STL [R1+0x31c], R37 ;  /* 0x00031c2501007387 */ /* 0x000fe80000100800 */
[----:B------:R-:W-:Y:S01]  /*b350*/  ISETP.GE.U32.AND P4, PT, R12, 0x7fffff7d, PT ;  /* 0x7fffff7d0c00780c */ /* 0x000fe20003f86070 */
[----:B------:R-:W-:Y:S01]  /*b360*/  IMAD R12, R6, 0x5, RZ ;  /* 0x00000005060c7824 */ /* 0x000fe200078e02ff */
[----:B------:R-:W-:Y:S04]  /*b370*/  STL [R1+0x328], R30 ;  /* 0x0003281e01007387 */ /* 0x000fe80000100800 */
[----:B------:R-:W-:Y:S01]  /*b380*/  STL [R1+0x324], R35 ;  /* 0x0003242301007387 */ /* 0x000fe20000100800 */
[----:B0-----:R-:W-:Y:S01]  /*b390*/  SHF.R.S32.HI R8, RZ, 0x1f, R12 ;  /* 0x0000001fff087819 */ /* 0x001fe2000001140c */
[----:B------:R-:W-:Y:S01]  /*b3a0*/  VIADD R9, R28, 0xfffffffd ;  /* 0xfffffffd1c097836 */ /* 0x000fe20000000000 */
[----:B------:R-:W-:-:S02]  /*b3b0*/  PRMT R33, RZ, 0x7610, R33 ;  /* 0x00007610ff217816 */ /* 0x000fc40000000021 */
[----:B------:R-:W-:Y:S02]  /*b3c0*/  PRMT R24, RZ, 0x7610, R24 ;  /* 0x00007610ff187816 */ /* 0x000fe40000000018 */
[----:B------:R-:W-:Y:S01]  /*b3d0*/  PRMT R31, RZ, 0x7610, R31 ;  /* 0x00007610ff1f7816 */ /* 0x000fe2000000001f */
[----:B--2---:R0:W-:Y:S02]  /*b3e0*/  STL [R1+0x1f4], R34 ;  /* 0x0001f42201007387 */ /* 0x0041e40000100800 */
[----:B0-----:R-:W-:-:S05]  /*b3f0*/  IADD3 R34, P0, PT, R12, R2, RZ ;  /* 0x000000020c227210 */ /* 0x001fca0007f1e0ff */
[----:B------:R-:W-:Y:S01]  /*b400*/  STL [R1+0x310], R34 ;  /* 0x0003102201007387 */ /* 0x000fe20000100800 */
[----:B------:R-:W-:-:S03]  /*b410*/  IMAD.X R35, R8, 0x1, R3, P0 ;  /* 0x0000000108237824 */ /* 0x000fc600000e0603 */
[----:B---3--:R0:W-:Y:S01]  /*b420*/  STL [R1+0x1f0], R29 ;  /* 0x0001f01d01007387 */ /* 0x0081e20000100800 */
[----:B------:R-:W-:Y:S01]  /*b430*/  ISETP.GE.U32.AND P0, PT, R9, 0x7fffff7e, PT ;  /* 0x7fffff7e0900780c */ /* 0x000fe20003f06070 */
[----:B------:R-:W-:Y:S01]  /*b440*/  @!P1 IMAD.MOV.U32 R9, RZ, RZ, R35 ;  /* 0x000000ffff099224 */ /* 0x000fe200078e0023 */
[----:B0-----:R-:W-:-:S05]  /*b450*/  IADD3 R29, P3, PT, R12, R4, RZ ;  /* 0x000000040c1d7210 */ /* 0x001fca0007f7e0ff */
[----:B------:R-:W-:Y:S02]  /*b460*/  IMAD.X R30, R8, 0x1, R5, P3 ;  /* 0x00000001081e7824 */ /* 0x000fe400018e0605 */
[----:B------:R-:W-:Y:S02]  /*b470*/  @!P1 IMAD.MOV.U32 R8, RZ, RZ, R34 ;  /* 0x000000ffff089224 */ /* 0x000fe400078e0022 */
[----:B------:R-:W-:-:S03]  /*b480*/  IMAD.SHL.U32 R12, R6, 0x4, RZ ;  /* 0x00000004060c7824 */ /* 0x000fc600078e00ff */
[----:B------:R0:W2:Y:S04]  /*b490*/  @!P1 LDG.E.U8 R33, desc[UR20][R8.64] ;  /* 0x0000001408219981 */ /* 0x0000a8000c1e1100 */
[----:B------:R-:W-:Y:S01]  /*b4a0*/  STL [R1+0x318], R29 ;  /* 0x0003181d01007387 */ /* 0x000fe20000100800 */
[----:B0-----:R-:W-:Y:S02]  /*b4b0*/  @!P1 IMAD.MOV.U32 R8, RZ, RZ, R29 ;  /* 0x000000ffff089224 */ /* 0x001fe400078e001d */
[----:B------:R-:W-:Y:S01]  /*b4c0*/  @!P1 IMAD.MOV.U32 R9, RZ, RZ, R30 ;  /* 0x000000ffff099224 */ /* 0x000fe200078e001e */
[----:B------:R0:W-:Y:S04]  /*b4d0*/  STL [R1+0x30c], R35 ;  /* 0x00030c2301007387 */ /* 0x0001e80000100800 */
[----:B------:R1:W3:Y:S01]  /*b4e0*/  @!P1 LDG.E.U8 R24, desc[UR20][R8.64] ;  /* 0x0000001408189981 */ /* 0x0002e2000c1e1100 */
[----:B0-----:R-:W-:-:S02]  /*b4f0*/  IADD3 R35, P3, PT, R12, R2, RZ ;  /* 0x000000020c237210 */ /* 0x001fc40007f7e0ff */
[----:B-1----:R-:W-:Y:S01]  /*b500*/  SHF.R.S32.HI R8, RZ, 0x1f, R12 ;  /* 0x0000001fff087819 */ /* 0x002fe2000001140c */
[----:B------:R-:W-:Y:S01]  /*b510*/  VIADD R9, R28, 0xffffffff ;  /* 0xffffffff1c097836 */ /* 0x000fe20000000000 */
[----:B------:R-:W-:-:S03]  /*b520*/  IADD3 R28, P1, PT, R12, R4, RZ ;  /* 0x000000040c1c7210 */ /* 0x000fc60007f3e0ff */
[C---:B------:R-:W-:Y:S02]  /*b530*/  IMAD.X R36, R8.reuse, 0x1, R3, P3 ;  /* 0x0000000108247824 */ /* 0x040fe400018e0603 */
[----:B------:R-:W-:Y:S01]  /*b540*/  IMAD.X R29, R8, 0x1, R5, P1 ;  /* 0x00000001081d7824 */ /* 0x000fe200008e0605 */
[----:B------:R-:W-:Y:S01]  /*b550*/  ISETP.GE.U32.AND P1, PT, R9, 0x7fffff80, PT ;  /* 0x7fffff800900780c */ /* 0x000fe20003f26070 */
[----:B------:R-:W-:Y:S02]  /*b560*/  @!P6 IMAD.MOV.U32 R8, RZ, RZ, R35 ;  /* 0x000000ffff08e224 */ /* 0x000fe400078e0023 */
[----:B------:R-:W-:-:S05]  /*b570*/  @!P6 IMAD.MOV.U32 R9, RZ, RZ, R36 ;  /* 0x000000ffff09e224 */ /* 0x000fca00078e0024 */
[----:B------:R0:W4:Y:S01]  /*b580*/  @!P6 LDG.E.U8 R31, desc[UR20][R8.64] ;  /* 0x00000014081fe981 */ /* 0x000122000c1e1100 */
[----:B------:R-:W-:-:S03]  /*b590*/  IMAD R17, R6, 0x3, RZ ;  /* 0x0000000306117824 */ /* 0x000fc600078e02ff */
[----:B------:R-:W-:Y:S02]  /*b5a0*/  STL [R1+0x314], R30 ;  /* 0x0003141e01007387 */ /* 0x000fe40000100800 */
[----:B------:R-:W-:Y:S02]  /*b5b0*/  SHF.R.S32.HI R12, RZ, 0x1f, R17 ;  /* 0x0000001fff0c7819 */ /* 0x000fe40000011411 */
[----:B------:R-:W-:Y:S02]  /*b5c0*/  PRMT R32, RZ, 0x7610, R32 ;  /* 0x00007610ff207816 */ /* 0x000fe40000000020 */
[----:B------:R-:W-:Y:S02]  /*b5d0*/  PRMT R27, RZ, 0x7610, R27 ;  /* 0x00007610ff1b7816 */ /* 0x000fe4000000001b */
[----:B------:R-:W-:Y:S01]  /*b5e0*/  PRMT R20, RZ, 0x7610, R20 ;  /* 0x00007610ff147816 */ /* 0x000fe20000000014 */
[----:B---3--:R1:W-:Y:S04]  /*b5f0*/  STL [R1+0x1e4], R24 ;  /* 0x0001e41801007387 */ /* 0x0083e80000100800 */
[----:B------:R-:W-:Y:S04]  /*b600*/  STL [R1+0x300], R35 ;  /* 0x0003002301007387 */ /* 0x000fe80000100800 */
[----:B--2---:R2:W-:Y:S01]  /*b610*/  STL [R1+0x1e8], R33 ;  /* 0x0001e82101007387 */ /* 0x0045e20000100800 */
[----:B-1----:R-:W-:-:S03]  /*b620*/  IMAD.SHL.U32 R24, R6, 0x2, RZ ;  /* 0x0000000206187824 */ /* 0x002fc600078e00ff */
[----:B------:R-:W-:Y:S01]  /*b630*/  STL [R1+0x308], R28 ;  /* 0x0003081c01007387 */ /* 0x000fe20000100800 */
[----:B--2---:R-:W-:-:S03]  /*b640*/  IADD3 R33, P3, PT, R17, R2, RZ ;  /* 0x0000000211217210 */ /* 0x004fc60007f7e0ff */
[----:B------:R-:W-:Y:S01]  /*b650*/  STL [R1+0x2fc], R36 ;  /* 0x0002fc2401007387 */ /* 0x000fe20000100800 */
[----:B------:R-:W-:Y:S01]  /*b660*/  SHF.R.S32.HI R16, RZ, 0x1f, R24 ;  /* 0x0000001fff107819 */ /* 0x000fe20000011418 */
[----:B------:R-:W-:Y:S01]  /*b670*/  IMAD.X R34, R12, 0x1, R3, P3 ;  /* 0x000000010c227824 */ /* 0x000fe200018e0603 */
[----:B------:R-:W-:Y:S01]  /*b680*/  IADD3 R30, P3, PT, R24, R2, RZ ;  /* 0x00000002181e7210 */ /* 0x000fe20007f7e0ff */
[----:B------:R-:W-:Y:S01]  /*b690*/  STL [R1+0x2f0], R33 ;  /* 0x0002f02101007387 */ /* 0x000fe20000100800 */
[----:B0-----:R-:W-:-:S03]  /*b6a0*/  @!P4 IMAD.MOV.U32 R8, RZ, RZ, R33 ;  /* 0x000000ffff08c224 */ /* 0x001fc600078e0021 */
[----:B------:R-:W-:Y:S01]  /*b6b0*/  STL [R1+0x304], R29 ;  /* 0x0003041d01007387 */ /* 0x000fe20000100800 */
[----:B------:R-:W-:-:S03]  /*b6c0*/  @!P4 IMAD.MOV.U32 R9, RZ, RZ, R34 ;  /* 0x000000ffff09c224 */ /* 0x000fc600078e0022 */
[----:B------:R-:W-:Y:S04]  /*b6d0*/  STL [R1+0x2ec], R34 ;  /* 0x0002ec2201007387 */ /* 0x000fe80000100800 */
[----:B------:R-:W-:Y:S04]  /*b6e0*/  STL [R1+0x2e0], R30 ;  /* 0x0002e01e01007387 */ /* 0x000fe80000100800 */
[----:B----4-:R0:W-:Y:S04]  /*b6f0*/  STL [R1+0x1dc], R31 ;  /* 0x0001dc1f01007387 */ /* 0x0101e80000100800 */
[----:B------:R1:W2:Y:S01]  /*b700*/  @!P4 LDG.E.U8 R32, desc[UR20][R8.64] ;  /* 0x000000140820c981 */ /* 0x0002a2000c1e1100 */
[----:B0-----:R-:W-:-:S02]  /*b710*/  IMAD.X R31, R16, 0x1, R3, P3 ;  /* 0x00000001101f7824 */ /* 0x001fc400018e0603 */
[----:B-1----:R-:W-:Y:S02]  /*b720*/  @!P0 IMAD.MOV.U32 R8, RZ, RZ, R30 ;  /* 0x000000ffff088224 */ /* 0x002fe400078e001e */
[----:B------:R-:W-:-:S05]  /*b730*/  @!P0 IMAD.MOV.U32 R9, RZ, RZ, R31 ;  /* 0x000000ffff098224 */ /* 0x000fca00078e001f */
[----:B------:R0:W3:Y:S02]  /*b740*/  @!P0 LDG.E.U8 R27, desc[UR20][R8.64] ;  /* 0x00000014081b8981 */ /* 0x0000e4000c1e1100 */
[----:B0-----:R-:W-:Y:S02]  /*b750*/  @!P6 IMAD.MOV.U32 R8, RZ, RZ, R28 ;  /* 0x000000ffff08e224 */ /* 0x001fe400078e001c */
[----:B------:R-:W-:-:S05]  /*b760*/  @!P6 IMAD.MOV.U32 R9, RZ, RZ, R29 ;  /* 0x000000ffff09e224 */ /* 0x000fca00078e001d */
[----:B------:R-:W4:Y:S04]  /*b770*/  @!P6 LDG.E.U8 R20, desc[UR20][R8.64] ;  /* 0x000000140814e981 */ /* 0x000f28000c1e1100 */
[----:B------:R-:W-:Y:S01]  /*b780*/  STL [R1+0x2dc], R31 ;  /* 0x0002dc1f01007387 */ /* 0x000fe20000100800 */
[----:B------:R-:W-:Y:S02]  /*b790*/  PRMT R26, RZ, 0x7610, R26 ;  /* 0x00007610ff1a7816 */ /* 0x000fe4000000001a */
[----:B------:R-:W-:-:S06]  /*b7a0*/  PRMT R13, RZ, 0x7610, R13 ;  /* 0x00007610ff0d7816 */ /* 0x000fcc000000000d */
[----:B------:R-:W2:Y:S01]  /*b7b0*/  @!P1 LDG.E.U8 R13, desc[UR20][R2.64] ;  /* 0x00000014020d9981 */ /* 0x000ea2000c1e1100 */
[----:B------:R-:W-:-:S03]  /*b7c0*/  PRMT R25, RZ, 0x7610, R25 ;  /* 0x00007610ff197816 */ /* 0x000fc60000000019 */
[----:B---3--:R0:W-:Y:S02]  /*b7d0*/  STL [R1+0x1d4], R27 ;  /* 0x0001d41b01007387 */ /* 0x0081e40000100800 */
[----:B0-----:R-:W-:-:S05]  /*b7e0*/  IADD3 R27, P3, PT, R17, R4, RZ ;  /* 0x00000004111b7210 */ /* 0x001fca0007f7e0ff */
[----:B------:R-:W-:Y:S01]  /*b7f0*/  IMAD.X R28, R12, 0x1, R5, P3 ;  /* 0x000000010c1c7824 */ /* 0x000fe200018e0605 */
[----:B----4-:R0:W-:Y:S01]  /*b800*/  STL [R1+0x1d0], R20 ;  /* 0x0001d01401007387 */ /* 0x0101e20000100800 */
[----:B------:R-:W-:Y:S02]  /*b810*/  @!P4 IMAD.MOV.U32 R8, RZ, RZ, R27 ;  /* 0x000000ffff08c224 */ /* 0x000fe400078e001b */
[----:B------:R-:W-:Y:S01]  /*b820*/  @!P4 IMAD.MOV.U32 R9, RZ, RZ, R28 ;  /* 0x000000ffff09c224 */ /* 0x000fe200078e001c */
[----:B------:R-:W-:-:S04]  /*b830*/  IADD3 R17, P6, PT, R24, R4, RZ ;  /* 0x0000000418117210 */ /* 0x000fc80007fde0ff */
[----:B------:R1:W3:Y:S01]  /*b840*/  @!P4 LDG.E.U8 R26, desc[UR20][R8.64] ;  /* 0x00000014081ac981 */ /* 0x0002e2000c1e1100 */
[----:B0-----:R-:W-:-:S05]  /*b850*/  VIADD R20, R0, 0x5 ;  /* 0x0000000500147836 */ /* 0x001fca0000000000 */
[----:B------:R-:W-:-:S05]  /*b860*/  IABS R12, R20 ;  /* 0x00000014000c7213 */ /* 0x000fca0000000000 */
[--C-:B-1----:R-:W-:Y:S01]  /*b870*/  IMAD.MOV.U32 R8, RZ, RZ, R12.reuse ;  /* 0x000000ffff087224 */ /* 0x102fe200078e000c */
[----:B------:R-:W-:Y:S01]  /*b880*/  PRMT R12, RZ, 0x7610, R12 ;  /* 0x00007610ff0c7816 */ /* 0x000fe2000000000c */
[----:B------:R-:W-:Y:S01]  /*b890*/  IMAD.X R16, R16, 0x1, R5, P6 ;  /* 0x0000000110107824 */ /* 0x000fe200030e0605 */
[----:B------:R-:W-:Y:S04]  /*b8a0*/  STL [R1+0x2f8], R27 ;  /* 0x0002f81b01007387 */ /* 0x000fe80000100800 */
[----:B------:R-:W4:Y:S04]  /*b8b0*/  @!P1 LDG.E.U8 R12, desc[UR20][R4.64] ;  /* 0x00000014040c9981 */ /* 0x000f28000c1e1100 */
[----:B------:R0:W-:Y:S04]  /*b8c0*/  STL [R1+0x2e8], R17 ;  /* 0x0002e81101007387 */ /* 0x0001e80000100800 */
[----:B------:R-:W-:Y:S01]  /*b8d0*/  STL [R1+0x2f4], R28 ;  /* 0x0002f41c01007387 */ /* 0x000fe20000100800 */
[----:B0-----:R-:W-:-:S03]  /*b8e0*/  @!P0 LOP3.LUT R17, R17, R16, RZ, 0x3c, !PT ;  /* 0x0000001011118212 */ /* 0x001fc600078e3cff */
[----:B------:R0:W-:Y:S02]  /*b8f0*/  STL [R1+0x2e4], R16 ;  /* 0x0002e41001007387 */ /* 0x0001e40000100800 */
[----:B0-----:R-:W-:-:S04]  /*b900*/  @!P0 LOP3.LUT R16, R17, R16, RZ, 0x3c, !PT ;  /* 0x0000001011108212 */ /* 0x001fc800078e3cff */
[----:B------:R-:W-:-:S05]  /*b910*/  @!P0 LOP3.LUT R17, R17, R16, RZ, 0x3c, !PT ;  /* 0x0000001011118212 */ /* 0x000fca00078e3cff */
[----:B------:R0:W3:Y:S01]  /*b920*/  @!P0 LDG.E.U8 R25, desc[UR20][R16.64] ;  /* 0x0000001410198981 */ /* 0x0000e2000c1e1100 */
[C---:B------:R-:W-:Y:S02]  /*b930*/  ISETP.GT.U32.AND P3, PT, R10.reuse, R15, PT ;  /* 0x0000000f0a00720c */ /* 0x040fe40003f64070 */
[C---:B------:R-:W-:Y:S02]  /*b940*/  ISETP.GT.U32.AND P0, PT, R10.reuse, R14, PT ;  /* 0x0000000e0a00720c */ /* 0x040fe40003f04070 */
[----:B------:R-:W-:-:S09]  /*b950*/  ISETP.GT.U32.AND P4, PT, R10, R19, PT ;  /* 0x000000130a00720c */ /* 0x000fd20003f84070 */
[----:B------:R-:W-:-:S05]  /*b960*/  @!P3 IMAD.IADD R15, R15, 0x1, -R10 ;  /* 0x000000010f0fb824 */ /* 0x000fca00078e0a0a */
[C---:B------:R-:W-:Y:S01]  /*b970*/  ISETP.GT.U32.AND P3, PT, R10.reuse, R15, PT ;  /* 0x0000000f0a00720c */ /* 0x040fe20003f64070 */
[----:B------:R-:W-:Y:S01]  /*b980*/  IMAD.HI.U32 R9, R11, R8, RZ ;  /* 0x000000080b097227 */ /* 0x000fe200078e00ff */
[----:B------:R-:W-:Y:S01]  /*b990*/  ISETP.GT.U32.AND P6, PT, R10, R18, PT ;  /* 0x000000120a00720c */ /* 0x000fe20003fc4070 */
[----:B--2---:R-:W-:Y:S02]  /*b9a0*/  STL [R1+0x1d8], R32 ;  /* 0x0001d82001007387 */ /* 0x004fe40000100800 */
[----:B------:R-:W-:Y:S02]  /*b9b0*/  IMAD.MOV R9, RZ, RZ, -R9 ;  /* 0x000000ffff097224 */ /* 0x000fe400078e0a09 */
[----:B------:R-:W-:Y:S02]  /*b9c0*/  @!P0 IMAD.IADD R14, R14, 0x1, -R10 ;  /* 0x000000010e0e8824 */ /* 0x000fe400078e0a0a */
[----:B------:R-:W-:-:S04]  /*b9d0*/  IMAD R8, R10, R9, R8 ;  /* 0x000000090a087224 */ /* 0x000fc800078e0208 */
[--C-:B------:R-:W-:Y:S02]  /*b9e0*/  @!P3 IMAD.IADD R15, R15, 0x1, -R10.reuse ;  /* 0x000000010f0fb824 */ /* 0x100fe400078e0a0a */
[--C-:B------:R-:W-:Y:S01]  /*b9f0*/  @!P4 IMAD.IADD R19, R19, 0x1, -R10.reuse ;  /* 0x000000011313c824 */ /* 0x100fe200078e0a0a */
[----:B------:R-:W-:Y:S01]  /*ba00*/  ISETP.GT.U32.AND P4, PT, R10, R14, PT ;  /* 0x0000000e0a00720c */ /* 0x000fe20003f84070 */
[----:B------:R-:W-:Y:S01]  /*ba10*/  @!P6 IMAD.IADD R18, R18, 0x1, -R10 ;  /* 0x000000011212e824 */ /* 0x000fe200078e0a0a */
[----:B------:R-:W-:Y:S02]  /*ba20*/  ISETP.GE.AND P1, PT, R22, RZ, PT ;  /* 0x000000ff1600720c */ /* 0x000fe40003f26270 */
[C---:B------:R-:W-:Y:S02]  /*ba30*/  ISETP.GT.U32.AND P6, PT, R10.reuse, R19, PT ;  /* 0x000000130a00720c */ /* 0x040fe40003fc4070 */
[----:B------:R-:W-:-:S07]  /*ba40*/  ISETP.GT.U32.AND P3, PT, R10, R18, PT ;  /* 0x000000120a00720c */ /* 0x000fce0003f64070 */
[--C-:B------:R-:W-:Y:S01]  /*ba50*/  @!P4 IMAD.IADD R14, R14, 0x1, -R10.reuse ;  /* 0x000000010e0ec824 */ /* 0x100fe200078e0a0a */
[----:B------:R-:W-:Y:S01]  /*ba60*/  ISETP.GE.AND P0, PT, R21, RZ, PT ;  /* 0x000000ff1500720c */ /* 0x000fe20003f06270 */
[----:B------:R-:W-:Y:S01]  /*ba70*/  VIADD R9, R0, 0x8 ;  /* 0x0000000800097836 */ /* 0x000fe20000000000 */
[----:B------:R-:W-:Y:S01]  /*ba80*/  ISETP.GE.AND P4, PT, R23, RZ, PT ;  /* 0x000000ff1700720c */ /* 0x000fe20003f86270 */
[--C-:B------:R-:W-:Y:S02]  /*ba90*/  @!P6 IMAD.IADD R19, R19, 0x1, -R10.reuse ;  /* 0x000000011313e824 */ /* 0x100fe400078e0a0a */
[----:B------:R-:W-:Y:S01]  /*baa0*/  @!P3 IMAD.IADD R18, R18, 0x1, -R10 ;  /* 0x000000011212b824 */ /* 0x000fe200078e0a0a */
[----:B0-----:R-:W-:Y:S02]  /*bab0*/  IABS R16, R9 ;  /* 0x0000000900107213 */ /* 0x001fe40000000000 */
[----:B------:R-:W-:-:S03]  /*bac0*/  ISETP.GE.AND P6, PT, R20, RZ, PT ;  /* 0x000000ff1400720c */ /* 0x000fc60003fc6270 */
[----:B------:R-:W-:-:S04]  /*bad0*/  IMAD.HI.U32 R20, R11, R16, RZ ;  /* 0x000000100b147227 */ /* 0x000fc800078e00ff */
[C---:B------:R-:W-:Y:S02]  /*bae0*/  VIADD R24, R0.reuse, 0x10 ;  /* 0x0000001000187836 */ /* 0x040fe40000000000 */
[----:B------:R-:W-:-:S03]  /*baf0*/  VIADD R23, R0, 0xe ;  /* 0x0000000e00177836 */ /* 0x000fc60000000000 */
[----:B------:R-:W-:Y:S02]  /*bb00*/  IABS R22, R24 ;  /* 0x0000001800167213 */ /* 0x000fe40000000000 */
[----:B------:R-:W-:Y:S01]  /*bb10*/  IABS R21, R23 ;  /* 0x0000001700157213 */ /* 0x000fe20000000000 */
[C---:B------:R-:W-:Y:S02]  /*bb20*/  VIADD R29, R0.reuse, 0x13 ;  /* 0x00000013001d7836 */ /* 0x040fe40000000000 */
[----:B------:R-:W-:Y:S01]  /*bb30*/  VIADD R28, R0, 0x14 ;  /* 0x00000014001c7836 */ /* 0x000fe20000000000 */
[----:B----4-:R-:W-:Y:S04]  /*bb40*/  STL [R1+0x11c], R12 ;  /* 0x00011c0c01007387 */ /* 0x010fe80000100800 */
[----:B------:R0:W-:Y:S02]  /*bb50*/  STL [R1+0x118], R13 ;  /* 0x0001180d01007387 */ /* 0x0001e40000100800 */
[----:B0-----:R-:W-:-:S04]  /*bb60*/  IMAD.MOV.U32 R13, RZ, RZ, R15 ;  /* 0x000000ffff0d7224 */ /* 0x001fc800078e000f */
[----:B------:R-:W-:Y:S01]  /*bb70*/  @!P5 IMAD.MOV R13, RZ, RZ, -R13 ;  /* 0x000000ffff0dd224 */ /* 0x000fe200078e0a0d */
[----:B------:R-:W-:Y:S01]  /*bb80*/  ISETP.GT.U32.AND P5, PT, R10, R8, PT ;  /* 0x000000080a00720c */ /* 0x000fe20003fa4070 */
[----:B------:R-:W-:Y:S01]  /*bb90*/  VIADD R12, R0, 0x6 ;  /* 0x00000006000c7836 */ /* 0x000fe20000000000 */
[----:B---3--:R-:W-:Y:S04]  /*bba0*/  STL [R1+0x1cc], R26 ;  /* 0x0001cc1a01007387 */ /* 0x008fe80000100800 */
[----:B------:R-:W-:-:S07]  /*bbb0*/  IABS R17, R12 ;  /* 0x0000000c00117213 */ /* 0x000fce0000000000 */
[----:B------:R-:W-:Y:S01]  /*bbc0*/  @!P5 IMAD.IADD R8, R8, 0x1, -R10 ;  /* 0x000000010808d824 */ /* 0x000fe200078e0a0a */
[----:B------:R-:W-:Y:S04]  /*bbd0*/  STL [R1+0x1c4], R25 ;  /* 0x0001c41901007387 */ /* 0x000fe80000100800 */
[----:B------:R0:W-:Y:S01]  /*bbe0*/  STL [R1+0x114], R13 ;  /* 0x0001140d01007387 */ /* 0x0001e20000100800 */
[----:B------:R-:W-:-:S04]  /*bbf0*/  IMAD.HI.U32 R15, R11, R17, RZ ;  /* 0x000000110b0f7227 */ /* 0x000fc800078e00ff */
[----:B0-----:R-:W-:-:S04]  /*bc00*/  IMAD.MOV.U32 R13, RZ, RZ, R14 ;  /* 0x000000ffff0d7224 */ /* 0x001fc800078e000e */
[----:B------:R-:W-:Y:S01]  /*bc10*/  @!P1 IMAD.MOV R13, RZ, RZ, -R13 ;  /* 0x000000ffff0d9224 */ /* 0x000fe200078e0a0d */
[----:B------:R-:W-:Y:S02]  /*bc20*/  ISETP.GT.U32.AND P1, PT, R10, R8, PT ;  /* 0x000000080a00720c */ /* 0x000fe40003f24070 */
[----:B------:R-:W-:Y:S01]  /*bc30*/  ISETP.GE.AND P3, PT, R12, RZ, PT ;  /* 0x000000ff0c00720c */ /* 0x000fe20003f66270 */
[----:B------:R-:W-:Y:S01]  /*bc40*/  IMAD.MOV R12, RZ, RZ, -R15 ;  /* 0x000000ffff0c7224 */ /* 0x000fe200078e0a0f */
[----:B------:R0:W-:Y:S01]  /*bc50*/  STL [R1+0x110], R13 ;  /* 0x0001100d01007387 */ /* 0x0001e20000100800 */
[----:B------:R-:W-:-:S04]  /*bc60*/  IMAD.MOV.U32 R15, RZ, RZ, R19 ;  /* 0x000000ffff0f7224 */ /* 0x000fc800078e0013 */
[----:B------:R-:W-:Y:S02]  /*bc70*/  @!P0 IMAD.MOV R15, RZ, RZ, -R15 ;  /* 0x000000ffff0f8224 */ /* 0x000fe400078e0a0f */
[----:B0-----:R-:W-:Y:S02]  /*bc80*/  IMAD.MOV.U32 R13, RZ, RZ, R18 ;  /* 0x000000ffff0d7224 */ /* 0x001fe400078e0012 */
[----:B------:R-:W-:Y:S02]  /*bc90*/  IMAD.MOV R14, RZ, RZ, -R20 ;  /* 0x000000ffff0e7224 */ /* 0x000fe400078e0a14 */
[----:B------:R-:W-:Y:S02]  /*bca0*/  @!P4 IMAD.MOV R13, RZ, RZ, -R13 ;  /* 0x000000ffff0dc224 */ /* 0x000fe400078e0a0d */
[----:B------:R-:W-:Y:S02]  /*bcb0*/  IMAD R17, R10, R12, R17 ;  /* 0x0000000c0a117224 */ /* 0x000fe400078e0211 */
[----:B------:R-:W-:Y:S01]  /*bcc0*/  @!P1 IMAD.IADD R8, R8, 0x1, -R10 ;  /* 0x0000000108089824 */ /* 0x000fe200078e0a0a */
[----:B------:R-:W-:Y:S01]  /*bcd0*/  STL [R1+0x10c], R15 ;  /* 0x00010c0f01007387 */ /* 0x000fe20000100800 */
[C---:B------:R-:W-:Y:S01]  /*bce0*/  IMAD R16, R10.reuse, R14, R16 ;  /* 0x0000000e0a107224 */ /* 0x040fe200078e0210 */
[----:B------:R-:W-:-:S02]  /*bcf0*/  ISETP.GT.U32.AND P0, PT, R10, R17, PT ;  /* 0x000000110a00720c */ /* 0x000fc40003f04070 */
[----:B------:R0:W-:Y:S02]  /*bd00*/  STL [R1+0x108], R13 ;  /* 0x0001080d01007387 */ /* 0x0001e40000100800 */
[----:B0-----:R-:W-:-:S04]  /*bd10*/  IMAD.MOV.U32 R13, RZ, RZ, R8 ;  /* 0x000000ffff0d7224 */ /* 0x001fc800078e0008 */
[----:B------:R-:W-:Y:S01]  /*bd20*/  @!P6 IMAD.MOV R13, RZ, RZ, -R13 ;  /* 0x000000ffff0de224 */ /* 0x000fe200078e0a0d */
[----:B------:R-:W-:Y:S01]  /*bd30*/  ISETP.GT.U32.AND P6, PT, R10, R16, PT ;  /* 0x000000100a00720c */ /* 0x000fe20003fc4070 */
[C---:B------:R-:W-:Y:S01]  /*bd40*/  VIADD R12, R0.reuse, 0x9 ;  /* 0x00000009000c7836 */ /* 0x040fe20000000000 */
[----:B------:R-:W-:Y:S01]  /*bd50*/  ISETP.GE.AND P5, PT, R9, RZ, PT ;  /* 0x000000ff0900720c */ /* 0x000fe20003fa6270 */
[C---:B------:R-:W-:Y:S02]  /*bd60*/  VIADD R9, R0.reuse, 0xa ;  /* 0x0000000a00097836 */ /* 0x040fe40000000000 */
[----:B------:R-:W-:Y:S01]  /*bd70*/  @!P0 IMAD.IADD R17, R17, 0x1, -R10 ;  /* 0x0000000111118824 */ /* 0x000fe200078e0a0a */
[----:B------:R-:W-:Y:S01]  /*bd80*/  IABS R15, R12 ;  /* 0x0000000c000f7213 */ /* 0x000fe20000000000 */
[----:B------:R-:W-:Y:S01]  /*bd90*/  VIADD R18, R0, 0xb ;  /* 0x0000000b00127836 */ /* 0x000fe20000000000 */
[----:B------:R-:W-:Y:S02]  /*bda0*/  IABS R14, R9 ;  /* 0x00000009000e7213 */ /* 0x000fe40000000000 */
[----:B------:R-:W-:Y:S01]  /*bdb0*/  ISETP.GT.U32.AND P0, PT, R10, R17, PT ;  /* 0x000000110a00720c */ /* 0x000fe20003f04070 */
[----:B------:R-:W-:-:S04]  /*bdc0*/  IMAD.HI.U32 R19, R11, R15, RZ ;  /* 0x0000000f0b137227 */ /* 0x000fc800078e00ff */
[----:B------:R-:W-:Y:S01]  /*bdd0*/  @!P6 IMAD.IADD R16, R16, 0x1, -R10 ;  /* 0x000000011010e824 */ /* 0x000fe200078e0a0a */
[----:B------:R-:W-:Y:S01]  /*bde0*/  ISETP.GE.AND P4, PT, R12, RZ, PT ;  /* 0x000000ff0c00720c */ /* 0x000fe20003f86270 */
[----:B------:R-:W-:Y:S01]  /*bdf0*/  VIADD R26, R0, 0xc ;  /* 0x0000000c001a7836 */ /* 0x000fe20000000000 */
[----:B------:R-:W-:Y:S01]  /*be00*/  ISETP.GE.AND P1, PT, R9, RZ, PT ;  /* 0x000000ff0900720c */ /* 0x000fe20003f26270 */
[----:B------:R-:W-:Y:S01]  /*be10*/  IMAD.HI.U32 R9, R11, R14, RZ ;  /* 0x0000000e0b097227 */ /* 0x000fe200078e00ff */
[----:B------:R-:W-:Y:S02]  /*be20*/  ISETP.GT.U32.AND P6, PT, R10, R16, PT ;  /* 0x000000100a00720c */ /* 0x000fe40003fc4070 */
[----:B------:R-:W-:Y:S01]  /*be30*/  IABS R12, R18 ;  /* 0x00000012000c7213 */ /* 0x000fe20000000000 */
[----:B------:R-:W-:Y:S02]  /*be40*/  IMAD.MOV R8, RZ, RZ, -R19 ;  /* 0x000000ffff087224 */ /* 0x000fe400078e0a13 */
[----:B------:R-:W-:-:S02]  /*be50*/  VIADD R25, R0, 0xd ;  /* 0x0000000d00197836 */ /* 0x000fc40000000000 */
[----:B------:R-:W-:Y:S01]  /*be60*/  IMAD.MOV R19, RZ, RZ, -R9 ;  /* 0x000000ffff137224 */ /* 0x000fe200078e0a09 */
[----:B------:R-:W-:Y:S01]  /*be70*/  IABS R9, R26 ;  /* 0x0000001a00097213 */ /* 0x000fe20000000000 */
[----:B------:R-:W-:Y:S02]  /*be80*/  IMAD R15, R10, R8, R15 ;  /* 0x000000080a0f7224 */ /* 0x000fe400078e020f */
[----:B------:R-:W-:Y:S01]  /*be90*/  IMAD.HI.U32 R20, R11, R12, RZ ;  /* 0x0000000c0b147227 */ /* 0x000fe200078e00ff */
[----:B------:R-:W-:-:S03]  /*bea0*/  IABS R8, R25 ;  /* 0x0000001900087213 */ /* 0x000fc60000000000 */
[C---:B------:R-:W-:Y:S02]  /*beb0*/  IMAD R14, R10.reuse, R19, R14 ;  /* 0x000000130a0e7224 */ /* 0x040fe400078e020e */
[----:B------:R-:W-:Y:S01]  /*bec0*/  @!P0 IMAD.IADD R17, R17, 0x1, -R10 ;  /* 0x0000000111118824 */ /* 0x000fe200078e0a0a */
[----:B------:R-:W-:Y:S01]  /*bed0*/  ISETP.GT.U32.AND P0, PT, R10, R15, PT ;  /* 0x0000000f0a00720c */ /* 0x000fe20003f04070 */
[----:B------:R-:W-:Y:S02]  /*bee0*/  IMAD.MOV R19, RZ, RZ, -R20 ;  /* 0x000000ffff137224 */ /* 0x000fe400078e0a14 */
[----:B------:R-:W-:-:S04]  /*bef0*/  IMAD.HI.U32 R20, R11, R9, RZ ;  /* 0x000000090b147227 */ /* 0x000fc800078e00ff */
[----:B------:R-:W-:Y:S01]  /*bf00*/  @!P6 IMAD.IADD R16, R16, 0x1, -R10 ;  /* 0x000000011010e824 */ /* 0x000fe200078e0a0a */
[C---:B------:R-:W-:Y:S01]  /*bf10*/  ISETP.GT.U32.AND P6, PT, R10.reuse, R14, PT ;  /* 0x0000000e0a00720c */ /* 0x040fe20003fc4070 */
[----:B------:R-:W-:Y:S02]  /*bf20*/  IMAD R12, R10, R19, R12 ;  /* 0x000000130a0c7224 */ /* 0x000fe400078e020c */
[----:B------:R-:W-:Y:S02]  /*bf30*/  IMAD.MOV.U32 R27, RZ, RZ, R17 ;  /* 0x000000ffff1b7224 */ /* 0x000fe400078e0011 */
[----:B------:R-:W-:Y:S01]  /*bf40*/  IMAD.HI.U32 R19, R11, R8, RZ ;  /* 0x000000080b137227 */ /* 0x000fe200078e00ff */
[----:B------:R0:W-:Y:S03]  /*bf50*/  STL [R1+0x104], R13 ;  /* 0x0001040d01007387 */ /* 0x0001e60000100800 */
[----:B------:R-:W-:-:S02]  /*bf60*/  IMAD.MOV R20, RZ, RZ, -R20 ;  /* 0x000000ffff147224 */ /* 0x000fc400078e0a14 */
[----:B------:R-:W-:Y:S01]  /*bf70*/  @!P3 IMAD.MOV R27, RZ, RZ, -R27 ;  /* 0x000000ffff1bb224 */ /* 0x000fe200078e0a1b */
[C---:B------:R-:W-:Y:S01]  /*bf80*/  ISETP.GT.U32.AND P3, PT, R10.reuse, R12, PT ;  /* 0x0000000c0a00720c */ /* 0x040fe20003f64070 */
[----:B------:R-:W-:Y:S02]  /*bf90*/  IMAD.MOV R19, RZ, RZ, -R19 ;  /* 0x000000ffff137224 */ /* 0x000fe400078e0a13 */
[C---:B------:R-:W-:Y:S02]  /*bfa0*/  IMAD R9, R10.reuse, R20, R9 ;  /* 0x000000140a097224 */ /* 0x040fe400078e0209 */
[----:B0-----:R-:W-:Y:S02]  /*bfb0*/  IMAD.MOV.U32 R13, RZ, RZ, R16 ;  /* 0x000000ffff0d7224 */ /* 0x001fe400078e0010 */
[----:B------:R-:W-:Y:S02]  /*bfc0*/  @!P0 IMAD.IADD R15, R15, 0x1, -R10 ;  /* 0x000000010f0f8824 */ /* 0x000fe400078e0a0a */
[----:B------:R-:W-:-:S02]  /*bfd0*/  IMAD R8, R10, R19, R8 ;  /* 0x000000130a087224 */ /* 0x000fc400078e0208 */
[----:B------:R-:W-:Y:S01]  /*bfe0*/  @!P5 IMAD.MOV R13, RZ, RZ, -R13 ;  /* 0x000000ffff0dd224 */ /* 0x000fe200078e0a0d */
[----:B------:R-:W-:Y:S01]  /*bff0*/  ISETP.GT.U32.AND P5, PT, R10, R9, PT ;  /* 0x000000090a00720c */ /* 0x000fe20003fa4070 */
[----:B------:R-:W-:Y:S01]  /*c000*/  @!P6 IMAD.IADD R14, R14, 0x1, -R10 ;  /* 0x000000010e0ee824 */ /* 0x000fe200078e0a0a */
[C---:B------:R-:W-:Y:S01]  /*c010*/  ISETP.GT.U32.AND P0, PT, R10.reuse, R15, PT ;  /* 0x0000000f0a00720c */ /* 0x040fe20003f04070 */
[----:B------:R-:W-:Y:S01]  /*c020*/  IMAD.MOV.U32 R20, RZ, RZ, R22 ;  /* 0x000000ffff147224 */ /* 0x000fe200078e0016 */
[----:B------:R-:W-:Y:S01]  /*c030*/  ISETP.GT.U32.AND P6, PT, R10, R8, PT ;  /* 0x000000080a00720c */ /* 0x000fe20003fc4070 */
[----:B------:R-:W-:Y:S01]  /*c040*/  @!P3 IMAD.IADD R12, R12, 0x1, -R10 ;  /* 0x000000010c0cb824 */ /* 0x000fe200078e0a0a */
[----:B------:R-:W-:Y:S01]  /*c050*/  ISETP.GT.U32.AND P3, PT, R10, R14, PT ;  /* 0x0000000e0a00720c */ /* 0x000fe20003f64070 */
[----:B------:R-:W-:-:S04]  /*c060*/  IMAD.HI.U32 R17, R11, R20, RZ ;  /* 0x000000140b117227 */ /* 0x000fc800078e00ff */
[----:B------:R-:W-:-:S04]  /*c070*/  IMAD.HI.U32 R19, R11, R21, RZ ;  /* 0x000000150b137227 */ /* 0x000fc800078e00ff */
[----:B------:R-:W-:Y:S02]  /*c080*/  IMAD.MOV R16, RZ, RZ, -R17 ;  /* 0x000000ffff107224 */ /* 0x000fe400078e0a11 */
[----:B------:R-:W-:Y:S02]  /*c090*/  @!P5 IMAD.IADD R9, R9, 0x1, -R10 ;  /* 0x000000010909d824 */ /* 0x000fe400078e0a0a */
[----:B------:R-:W-:Y:S02]  /*c0a0*/  IMAD.MOV R19, RZ, RZ, -R19 ;  /* 0x000000ffff137224 */ /* 0x000fe400078e0a13 */
[----:B------:R-:W-:Y:S02]  /*c0b0*/  IMAD R20, R10, R16, R20 ;  /* 0x000000100a147224 */ /* 0x000fe400078e0214 */
[----:B------:R-:W-:Y:S02]  /*c0c0*/  @!P0 IMAD.IADD R15, R15, 0x1, -R10 ;  /* 0x000000010f0f8824 */ /* 0x000fe400078e0a0a */
[----:B------:R-:W-:-:S02]  /*c0d0*/  VIADD R16, R0, 0x11 ;  /* 0x0000001100107836 */ /* 0x000fc40000000000 */
[--C-:B------:R-:W-:Y:S01]  /*c0e0*/  @!P6 IMAD.IADD R8, R8, 0x1, -R10.reuse ;  /* 0x000000010808e824 */ /* 0x100fe200078e0a0a */
[C---:B------:R-:W-:Y:S01]  /*c0f0*/  ISETP.GT.U32.AND P6, PT, R10.reuse, R9, PT ;  /* 0x000000090a00720c */ /* 0x040fe20003fc4070 */
[C---:B------:R-:W-:Y:S01]  /*c100*/  IMAD R21, R10.reuse, R19, R21 ;  /* 0x000000130a157224 */ /* 0x040fe200078e0215 */
[----:B------:R-:W-:Y:S01]  /*c110*/  STL [R1+0xe8], R27 ;  /* 0x0000e81b01007387 */ /* 0x000fe20000100800 */
[----:B------:R-:W-:Y:S01]  /*c120*/  ISETP.GT.U32.AND P5, PT, R10, R12, PT ;  /* 0x0000000c0a00720c */ /* 0x000fe20003fa4070 */
[----:B------:R-:W-:Y:S02]  /*c130*/  @!P3 IMAD.IADD R14, R14, 0x1, -R10 ;  /* 0x000000010e0eb824 */ /* 0x000fe400078e0a0a */
[----:B------:R0:W-:Y:S01]  /*c140*/  STL [R1+0xe4], R13 ;  /* 0x0000e40d01007387 */ /* 0x0001e20000100800 */
[----:B------:R-:W-:Y:S01]  /*c150*/  IABS R19, R16 ;  /* 0x0000001000137213 */ /* 0x000fe20000000000 */
[----:B------:R-:W-:Y:S01]  /*c160*/  VIADD R22, R0, 0x12 ;  /* 0x0000001200167836 */ /* 0x000fe20000000000 */
[----:B------:R-:W-:Y:S01]  /*c170*/  ISETP.GT.U32.AND P3, PT, R10, R21, PT ;  /* 0x000000150a00720c */ /* 0x000fe20003f64070 */
[----:B0-----:R-:W-:Y:S01]  /*c180*/  IMAD.MOV.U32 R13, RZ, RZ, R15 ;  /* 0x000000ffff0d7224 */ /* 0x001fe200078e000f */
[----:B------:R-:W-:Y:S01]  /*c190*/  ISETP.GE.AND P0, PT, R18, RZ, PT ;  /* 0x000000ff1200720c */ /* 0x000fe20003f06270 */
[----:B------:R-:W-:Y:S01]  /*c1a0*/  IMAD.HI.U32 R15, R11, R19, RZ ;  /* 0x000000130b0f7227 */ /* 0x000fe200078e00ff */
[----:B------:R-:W-:-:S03]  /*c1b0*/  IABS R18, R22 ;  /* 0x0000001600127213 */ /* 0x000fc60000000000 */
[----:B------:R-:W-:Y:S01]  /*c1c0*/  @!P4 IMAD.MOV R13, RZ, RZ, -R13 ;  /* 0x000000ffff0dc224 */ /* 0x000fe200078e0a0d */
[----:B------:R-:W-:Y:S01]  /*c1d0*/  ISETP.GT.U32.AND P4, PT, R10, R8, PT ;  /* 0x000000080a00720c */ /* 0x000fe20003f84070 */
[----:B------:R-:W-:Y:S02]  /*c1e0*/  IMAD.MOV R15, RZ, RZ, -R15 ;  /* 0x000000ffff0f7224 */ /* 0x000fe400078e0a0f */
[--C-:B------:R-:W-:Y:S01]  /*c1f0*/  @!P6 IMAD.IADD R9, R9, 0x1, -R10.reuse ;  /* 0x000000010909e824 */ /* 0x100fe200078e0a0a */
[----:B------:R-:W-:Y:S01]  /*c200*/  ISETP.GE.AND P6, PT, R26, RZ, PT ;  /* 0x000000ff1a00720c */ /* 0x000fe20003fc6270 */
[----:B------:R-:W-:Y:S01]  /*c210*/  @!P5 IMAD.IADD R12, R12, 0x1, -R10 ;  /* 0x000000010c0cd824 */ /* 0x000fe200078e0a0a */
[----:B------:R-:W-:Y:S01]  /*c220*/  IABS R17, R29 ;  /* 0x0000001d00117213 */ /* 0x000fe20000000000 */
[----:B------:R-:W-:Y:S01]  /*c230*/  IMAD.HI.U32 R27, R11, R18, RZ ;  /* 0x000000120b1b7227 */ /* 0x000fe200078e00ff */
[----:B------:R0:W-:Y:S03]  /*c240*/  STL [R1+0xe0], R13 ;  /* 0x0000e00d01007387 */ /* 0x0001e60000100800 */
[----:B------:R-:W-:-:S02]  /*c250*/  IMAD R19, R10, R15, R19 ;  /* 0x0000000f0a137224 */ /* 0x000fc400078e0213 */
[----:B------:R-:W-:Y:S02]  /*c260*/  IMAD.MOV.U32 R30, RZ, RZ, R14 ;  /* 0x000000ffff1e7224 */ /* 0x000fe400078e000e */
[----:B------:R-:W-:Y:S01]  /*c270*/  @!P3 IMAD.IADD R21, R21, 0x1, -R10 ;  /* 0x000000011515b824 */ /* 0x000fe200078e0a0a */
[----:B------:R-:W-:Y:S01]  /*c280*/  ISETP.GE.AND P3, PT, R25, RZ, PT ;  /* 0x000000ff1900720c */ /* 0x000fe20003f66270 */
[----:B------:R-:W-:Y:S02]  /*c290*/  IMAD.MOV R26, RZ, RZ, -R27 ;  /* 0x000000ffff1a7224 */ /* 0x000fe400078e0a1b */
[----:B0-----:R-:W-:Y:S02]  /*c2a0*/  IMAD.MOV.U32 R13, RZ, RZ, R12 ;  /* 0x000000ffff0d7224 */ /* 0x001fe400078e000c */
[----:B------:R-:W-:-:S04]  /*c2b0*/  IMAD.HI.U32 R15, R11, R17, RZ ;  /* 0x000000110b0f7227 */ /* 0x000fc800078e00ff */
[----:B------:R-:W-:Y:S01]  /*c2c0*/  @!P4 IMAD.IADD R8, R8, 0x1, -R10 ;  /* 0x000000010808c824 */ /* 0x000fe200078e0a0a */
[C---:B------:R-:W-:Y:S01]  /*c2d0*/  ISETP.GT.U32.AND P4, PT, R10.reuse, R19, PT ;  /* 0x000000130a00720c */ /* 0x040fe20003f84070 */
[----:B------:R-:W-:Y:S02]  /*c2e0*/  @!P1 IMAD.MOV R30, RZ, RZ, -R30 ;  /* 0x000000ffff1e9224 */ /* 0x000fe400078e0a1e */
[----:B------:R-:W-:Y:S02]  /*c2f0*/  @!P0 IMAD.MOV R13, RZ, RZ, -R13 ;  /* 0x000000ffff0d8224 */ /* 0x000fe400078e0a0d */
[C---:B------:R-:W-:Y:S02]  /*c300*/  IMAD R18, R10.reuse, R26, R18 ;  /* 0x0000001a0a127224 */ /* 0x040fe400078e0212 */
[----:B------:R-:W-:Y:S01]  /*c310*/  IMAD.MOV R15, RZ, RZ, -R15 ;  /* 0x000000ffff0f7224 */ /* 0x000fe200078e0a0f */
[----:B------:R-:W-:Y:S01]  /*c320*/  STL [R1+0xcc], R30 ;  /* 0x0000cc1e01007387 */ /* 0x000fe20000100800 */
[----:B------:R-:W-:Y:S01]  /*c330*/  @!P6 IMAD.MOV R9, RZ, RZ, -R9 ;  /* 0x000000ffff09e224 */ /* 0x000fe200078e0a09 */
[C---:B------:R-:W-:Y:S01]  /*c340*/  ISETP.GT.U32.AND P6, PT, R10.reuse, R18, PT ;  /* 0x000000120a00720c */ /* 0x040fe20003fc4070 */
[C---:B------:R-:W-:Y:S01]  /*c350*/  IMAD R17, R10.reuse, R15, R17 ;  /* 0x0000000f0a117224 */ /* 0x040fe200078e0211 */
[----:B------:R0:W-:Y:S01]  /*c360*/  STL [R1+0xc8], R13 ;  /* 0x0000c80d01007387 */ /* 0x0001e20000100800 */
[----:B------:R-:W-:Y:S01]  /*c370*/  @!P4 IMAD.IADD R19, R19, 0x1, -R10 ;  /* 0x000000011313c824 */ /* 0x000fe200078e0a0a */
[----:B------:R-:W-:Y:S01]  /*c380*/  ISETP.GT.U32.AND P4, PT, R10, R21, PT ;  /* 0x000000150a00720c */ /* 0x000fe20003f84070 */
[----:B0-----:R-:W-:-:S04]  /*c390*/  IMAD.MOV.U32 R13, RZ, RZ, R8 ;  /* 0x000000ffff0d7224 */ /* 0x001fc800078e0008 */
[----:B------:R-:W-:Y:S01]  /*c3a0*/  @!P3 IMAD.MOV R13, RZ, RZ, -R13 ;  /* 0x000000ffff0db224 */ /* 0x000fe200078e0a0d */
[----:B------:R-:W-:-:S03]  /*c3b0*/  ISETP.GT.U32.AND P3, PT, R10, R17, PT ;  /* 0x000000110a00720c */ /* 0x000fc60003f64070 */
[----:B------:R-:W-:Y:S01]  /*c3c0*/  @!P6 IMAD.IADD R18, R18, 0x1, -R10 ;  /* 0x000000011212e824 */ /* 0x000fe200078e0a0a */
[----:B------:R-:W-:Y:S01]  /*c3d0*/  IABS R14, R28 ;  /* 0x0000001c000e7213 */ /* 0x000fe20000000000 */
[----:B------:R-:W-:Y:S01]  /*c3e0*/  VIADD R27, R0, 0x15 ;  /* 0x00000015001b7836 */ /* 0x000fe20000000000 */
[C---:B------:R-:W-:Y:S02]  /*c3f0*/  ISETP.GT.U32.AND P5, PT, R10.reuse, R20, PT ;  /* 0x000000140a00720c */ /* 0x040fe40003fa4070 */
[----:B------:R-:W-:Y:S01]  /*c400*/  ISETP.GT.U32.AND P6, PT, R10, R18, PT ;  /* 0x000000120a00720c */ /* 0x000fe20003fc4070 */
[----:B------:R-:W-:Y:S01]  /*c410*/  IMAD.HI.U32 R8, R11, R14, RZ ;  /* 0x0000000e0b087227 */ /* 0x000fe200078e00ff */
[----:B------:R-:W-:-:S03]  /*c420*/  IABS R12, R27 ;  /* 0x0000001b000c7213 */ /* 0x000fc60000000000 */
[--C-:B------:R-:W-:Y:S02]  /*c430*/  @!P3 IMAD.IADD R17, R17, 0x1, -R10.reuse ;  /* 0x000000011111b824 */ /* 0x100fe400078e0a0a */
[----:B------:R-:W-:Y:S01]  /*c440*/  @!P4 IMAD.IADD R21, R21, 0x1, -R10 ;  /* 0x000000011515c824 */ /* 0x000fe200078e0a0a */
[----:B------:R-:W-:Y:S01]  /*c450*/  ISETP.GE.AND P4, PT, R24, RZ, PT ;  /* 0x000000ff1800720c */ /* 0x000fe20003f86270 */
[----:B------:R-:W-:Y:S01]  /*c460*/  IMAD.MOV R8, RZ, RZ, -R8 ;  /* 0x000000ffff087224 */ /* 0x000fe200078e0a08 */
[----:B------:R-:W-:Y:S01]  /*c470*/  ISETP.GT.U32.AND P3, PT, R10, R17, PT ;  /* 0x000000110a00720c */ /* 0x000fe20003f64070 */
[----:B------:R-:W-:Y:S02]  /*c480*/  VIADD R24, R0, 0x16 ;  /* 0x0000001600187836 */ /* 0x000fe40000000000 */
[----:B------:R-:W-:Y:S01]  /*c490*/  IMAD.HI.U32 R15, R11, R12, RZ ;  /* 0x0000000c0b0f7227 */ /* 0x000fe200078e00ff */
[----:B------:R0:W-:Y:S03]  /*c4a0*/  STL [R1+0xc4], R9 ;  /* 0x0000c40901007387 */ /* 0x0001e60000100800 */
[----:B------:R-:W-:-:S02]  /*c4b0*/  IMAD R14, R10, R8, R14 ;  /* 0x000000080a0e7224 */ /* 0x000fc400078e020e */
[--C-:B------:R-:W-:Y:S02]  /*c4c0*/  @!P5 IMAD.IADD R20, R20, 0x1, -R10.reuse ;  /* 0x000000011414d824 */ /* 0x100fe400078e0a0a */
[----:B------:R-:W-:Y:S01]  /*c4d0*/  IMAD.MOV R15, RZ, RZ, -R15 ;  /* 0x000000ffff0f7224 */ /* 0x000fe200078e0a0f */
[----:B0-----:R-:W-:Y:S01]  /*c4e0*/  IABS R9, R24 ;  /* 0x0000001800097213 */ /* 0x001fe20000000000 */
[----:B------:R-:W-:Y:S01]  /*c4f0*/  @!P6 IMAD.IADD R18, R18, 0x1, -R10 ;  /* 0x000000011212e824 */ /* 0x000fe200078e0a0a */
[C---:B------:R-:W-:Y:S01]  /*c500*/  ISETP.GT.U32.AND P6, PT, R10.reuse, R14, PT ;  /* 0x0000000e0a00720c */ /* 0x040fe20003fc4070 */
[C---:B------:R-:W-:Y:S01]  /*c510*/  IMAD R12, R10.reuse, R15, R12 ;  /* 0x0000000f0a0c7224 */ /* 0x040fe200078e020c */
[----:B------:R-:W-:Y:S01]  /*c520*/  ISETP.GT.U32.AND P1, PT, R10, R20, PT ;  /* 0x000000140a00720c */ /* 0x000fe20003f24070 */
[----:B------:R-:W-:-:S04]  /*c530*/  IMAD.HI.U32 R15, R11, R9, RZ ;  /* 0x000000090b0f7227 */ /* 0x000fc800078e00ff */
[----:B------:R-:W-:Y:S01]  /*c540*/  @!P3 IMAD.IADD R17, R17, 0x1, -R10 ;  /* 0x000000011111b824 */ /* 0x000fe200078e0a0a */
[----:B------:R-:W-:Y:S01]  /*c550*/  ISETP.GT.U32.AND P3, PT, R10, R12, PT ;  /* 0x0000000c0a00720c */ /* 0x000fe20003f64070 */
[----:B------:R-:W-:Y:S01]  /*c560*/  IMAD.MOV R25, RZ, RZ, -R15 ;  /* 0x000000ffff197224 */ /* 0x000fe200078e0a0f */
[----:B------:R-:W-:-:S03]  /*c570*/  ISETP.GE.AND P5, PT, R23, RZ, PT ;  /* 0x000000ff1700720c */ /* 0x000fc60003fa6270 */
[C---:B------:R-:W-:Y:S01]  /*c580*/  IMAD R9, R10.reuse, R25, R9 ;  /* 0x000000190a097224 */ /* 0x040fe200078e0209 */
[----:B------:R-:W-:Y:S01]  /*c590*/  ISETP.GT.U32.AND P0, PT, R10, R19, PT ;  /* 0x000000130a00720c */ /* 0x000fe20003f04070 */
[--C-:B------:R-:W-:Y:S02]  /*c5a0*/  @!P6 IMAD.IADD R14, R14, 0x1, -R10.reuse ;  /* 0x000000010e0ee824 */ /* 0x100fe400078e0a0a */
[--C-:B------:R-:W-:Y:S01]  /*c5b0*/  @!P1 IMAD.IADD R20, R20, 0x1, -R10.reuse ;  /* 0x0000000114149824 */ /* 0x100fe200078e0a0a */
[----:B------:R-:W-:Y:S01]  /*c5c0*/  ISETP.GT.U32.AND P6, PT, R10, R9, PT ;  /* 0x000000090a00720c */ /* 0x000fe20003fc4070 */
[C---:B------:R-:W-:Y:S01]  /*c5d0*/  VIADD R26, R0.reuse, 0x1a ;  /* 0x0000001a001a7836 */ /* 0x040fe20000000000 */
[----:B------:R0:W-:Y:S01]  /*c5e0*/  STL [R1+0xc0], R13 ;  /* 0x0000c00d01007387 */ /* 0x0001e20000100800 */
[----:B------:R-:W-:Y:S02]  /*c5f0*/  VIADD R23, R0, 0x18 ;  /* 0x0000001800177836 */ /* 0x000fe40000000000 */
[----:B------:R-:W-:Y:S01]  /*c600*/  @!P3 IMAD.IADD R12, R12, 0x1, -R10 ;  /* 0x000000010c0cb824 */ /* 0x000fe200078e0a0a */
[----:B------:R-:W-:Y:S01]  /*c610*/  IABS R30, R26 ;  /* 0x0000001a001e7213 */ /* 0x000fe20000000000 */
[----:B------:R-:W-:Y:S01]  /*c620*/  IMAD.MOV.U32 R33, RZ, RZ, R21 ;  /* 0x000000ffff217224 */ /* 0x000fe200078e0015 */
[----:B------:R-:W-:Y:S01]  /*c630*/  IABS R8, R23 ;  /* 0x0000001700087213 */ /* 0x000fe20000000000 */
[----:B0-----:R-:W-:Y:S01]  /*c640*/  IMAD.MOV.U32 R13, RZ, RZ, R20 ;  /* 0x000000ffff0d7224 */ /* 0x001fe200078e0014 */
[----:B------:R-:W-:Y:S01]  /*c650*/  ISETP.GE.AND P3, PT, R29, RZ, PT ;  /* 0x000000ff1d00720c */ /* 0x000fe20003f66270 */
[----:B------:R-:W-:-:S02]  /*c660*/  @!P5 IMAD.MOV R33, RZ, RZ, -R33 ;  /* 0x000000ffff21d224 */ /* 0x000fc400078e0a21 */
[----:B------:R-:W-:Y:S01]  /*c670*/  @!P4 IMAD.MOV R13, RZ, RZ, -R13 ;  /* 0x000000ffff0dc224 */ /* 0x000fe200078e0a0d */
[----:B------:R-:W-:Y:S01]  /*c680*/  ISETP.GT.U32.AND P4, PT, R10, R12, PT ;  /* 0x0000000c0a00720c */ /* 0x000fe20003f84070 */
[----:B------:R-:W-:Y:S01]  /*c690*/  @!P0 IMAD.IADD R19, R19, 0x1, -R10 ;  /* 0x0000000113138824 */ /* 0x000fe200078e0a0a */
[----:B------:R-:W-:Y:S01]  /*c6a0*/  ISETP.GE.AND P1, PT, R16, RZ, PT ;  /* 0x000000ff1000720c */ /* 0x000fe20003f26270 */
[----:B------:R-:W-:Y:S01]  /*c6b0*/  IMAD.MOV.U32 R15, RZ, RZ, R30 ;  /* 0x000000ffff0f7224 */ /* 0x000fe200078e001e */
[----:B------:R-:W-:Y:S01]  /*c6c0*/  ISETP.GE.AND P0, PT, R22, RZ, PT ;  /* 0x000000ff1600720c */ /* 0x000fe20003f06270 */
[----:B------:R-:W-:Y:S01]  /*c6d0*/  IMAD.HI.U32 R30, R11, R8, RZ ;  /* 0x000000080b1e7227 */ /* 0x000fe200078e00ff */
[----:B------:R-:W-:Y:S03]  /*c6e0*/  STL [R1+0x9c], R33 ;  /* 0x00009c2101007387 */ /* 0x000fe60000100800 */
[----:B------:R-:W-:Y:S01]  /*c6f0*/  @!P6 IMAD.IADD R9, R9, 0x1, -R10 ;  /* 0x000000010909e824 */ /* 0x000fe200078e0a0a */
[----:B------:R-:W-:Y:S01]  /*c700*/  ISETP.GT.U32.AND P6, PT, R10, R14, PT ;  /* 0x0000000e0a00720c */ /* 0x000fe20003fc4070 */
[----:B------:R-:W-:Y:S01]  /*c710*/  IMAD.MOV R30, RZ, RZ, -R30 ;  /* 0x000000ffff1e7224 */ /* 0x000fe200078e0a1e */
[----:B------:R0:W-:Y:S01]  /*c720*/  STL [R1+0x90], R13 ;  /* 0x0000900d01007387 */ /* 0x0001e20000100800 */
[----:B------:R-:W-:Y:S01]  /*c730*/  VIADD R22, R0, 0x19 ;  /* 0x0000001900167836 */ /* 0x000fe20000000000 */
[----:B------:R-:W-:Y:S01]  /*c740*/  ISETP.GT.U32.AND P5, PT, R10, R9, PT ;  /* 0x000000090a00720c */ /* 0x000fe20003fa4070 */
[----:B------:R-:W-:-:S02]  /*c750*/  VIADD R25, R0, 0x1b ;  /* 0x0000001b00197836 */ /* 0x000fc40000000000 */
[----:B------:R-:W-:Y:S02]  /*c760*/  IMAD R8, R10, R30, R8 ;  /* 0x0000001e0a087224 */ /* 0x000fe400078e0208 */
[----:B0-----:R-:W-:Y:S01]  /*c770*/  IMAD.MOV.U32 R13, RZ, RZ, R17 ;  /* 0x000000ffff0d7224 */ /* 0x001fe200078e0011 */
[----:B------:R-:W-:Y:S01]  /*c780*/  IABS R16, R22 ;  /* 0x0000001600107213 */ /* 0x000fe20000000000 */
[----:B------:R-:W-:Y:S02]  /*c790*/  @!P4 IMAD.IADD R12, R12, 0x1, -R10 ;  /* 0x000000010c0cc824 */ /* 0x000fe400078e0a0a */
[----:B------:R-:W-:Y:S01]  /*c7a0*/  @!P3 IMAD.MOV R13, RZ, RZ, -R13 ;  /* 0x000000ffff0db224 */ /* 0x000fe200078e0a0d */
[----:B------:R-:W-:Y:S01]  /*c7b0*/  ISETP.GE.AND P3, PT, R28, RZ, PT ;  /* 0x000000ff1c00720c */ /* 0x000fe20003f66270 */
[----:B------:R-:W-:Y:S01]  /*c7c0*/  IMAD.HI.U32 R31, R11, R15, RZ ;  /* 0x0000000f0b1f7227 */ /* 0x000fe200078e00ff */
[----:B------:R-:W-:Y:S02]  /*c7d0*/  ISETP.GE.AND P4, PT, R27, RZ, PT ;  /* 0x000000ff1b00720c */ /* 0x000fe40003f86270 */
[----:B------:R-:W-:Y:S01]  /*c7e0*/  IABS R29, R25 ;  /* 0x00000019001d7213 */ /* 0x000fe20000000000 */
[----:B------:R-:W-:Y:S01]  /*c7f0*/  @!P1 IMAD.MOV R19, RZ, RZ, -R19 ;  /* 0x000000ffff139224 */ /* 0x000fe200078e0a13 */
[----:B------:R-:W-:Y:S01]  /*c800*/  ISETP.GT.U32.AND P1, PT, R10, R8, PT ;  /* 0x000000080a00720c */ /* 0x000fe20003f24070 */
[----:B------:R-:W-:-:S02]  /*c810*/  @!P0 IMAD.MOV R18, RZ, RZ, -R18 ;  /* 0x000000ffff128224 */ /* 0x000fc400078e0a12 */
[----:B------:R-:W-:Y:S01]  /*c820*/  IMAD.HI.U32 R32, R11, R16, RZ ;  /* 0x000000100b207227 */ /* 0x000fe200078e00ff */
[----:B------:R-:W-:Y:S03]  /*c830*/  STL [R1+0x8c], R19 ;  /* 0x00008c1301007387 */ /* 0x000fe60000100800 */
[----:B------:R-:W-:Y:S02]  /*c840*/  @!P6 IMAD.IADD R14, R14, 0x1, -R10 ;  /* 0x000000010e0ee824 */ /* 0x000fe400078e0a0a */
[----:B------:R-:W-:Y:S01]  /*c850*/  IMAD.MOV R31, RZ, RZ, -R31 ;  /* 0x000000ffff1f7224 */ /* 0x000fe200078e0a1f */
[----:B------:R0:W-:Y:S01]  /*c860*/  STL [R1+0x98], R18 ;  /* 0x0000981201007387 */ /* 0x0001e20000100800 */
[----:B------:R-:W-:Y:S02]  /*c870*/  IMAD.MOV.U32 R21, RZ, RZ, R29 ;  /* 0x000000ffff157224 */ /* 0x000fe400078e001d */
[----:B------:R-:W-:Y:S01]  /*c880*/  IMAD.MOV R32, RZ, RZ, -R32 ;  /* 0x000000ffff207224 */ /* 0x000fe200078e0a20 */
[----:B------:R1:W-:Y:S01]  /*c890*/  STL [R1+0x94], R13 ;  /* 0x0000940d01007387 */ /* 0x0003e20000100800 */
[----:B------:R-:W-:-:S02]  /*c8a0*/  IMAD R15, R10, R31, R15 ;  /* 0x0000001f0a0f7224 */ /* 0x000fc400078e020f */
[----:B------:R-:W-:Y:S01]  /*c8b0*/  @!P5 IMAD.IADD R9, R9, 0x1, -R10 ;  /* 0x000000010909d824 */ /* 0x000fe200078e0a0a */
[----:B------:R-:W-:Y:S01]  /*c8c0*/  ISETP.GE.AND P5, PT, R24, RZ, PT ;  /* 0x000000ff1800720c */ /* 0x000fe20003fa6270 */
[----:B0-----:R-:W-:Y:S02]  /*c8d0*/  IMAD.MOV.U32 R18, RZ, RZ, R14 ;  /* 0x000000ffff127224 */ /* 0x001fe400078e000e */
[----:B------:R-:W-:-:S04]  /*c8e0*/  IMAD.HI.U32 R17, R11, R21, RZ ;  /* 0x000000150b117227 */ /* 0x000fc800078e00ff */
[----:B-1----:R-:W-:Y:S02]  /*c8f0*/  IMAD.MOV.U32 R13, RZ, RZ, R12 ;  /* 0x000000ffff0d7224 */ /* 0x002fe400078e000c */
[C---:B------:R-:W-:Y:S02]  /*c900*/  IMAD R16, R10.reuse, R32, R16 ;  /* 0x000000200a107224 */ /* 0x040fe400078e0210 */
[----:B------:R-:W-:Y:S01]  /*c910*/  @!P3 IMAD.MOV R18, RZ, RZ, -R18 ;  /* 0x000000ffff12b224 */ /* 0x000fe200078e0a12 */
[----:B------:R-:W-:Y:S01]  /*c920*/  ISETP.GT.U32.AND P6, PT, R10, R15, PT ;  /* 0x0000000f0a00720c */ /* 0x000fe20003fc4070 */
[----:B------:R-:W-:Y:S02]  /*c930*/  @!P4 IMAD.MOV R13, RZ, RZ, -R13 ;  /* 0x000000ffff0dc224 */ /* 0x000fe400078e0a0d */
[----:B------:R-:W-:Y:S02]  /*c940*/  IMAD.MOV R17, RZ, RZ, -R17 ;  /* 0x000000ffff117224 */ /* 0x000fe400078e0a11 */
[----:B------:R-:W-:Y:S01]  /*c950*/  @!P1 IMAD.IADD R8, R8, 0x1, -R10 ;  /* 0x0000000108089824 */ /* 0x000fe200078e0a0a */
[C---:B------:R-:W-:Y:S01]  /*c960*/  ISETP.GT.U32.AND P0, PT, R10.reuse, R16, PT ;  /* 0x000000100a00720c */ /* 0x040fe20003f04070 */
[----:B------:R-:W-:Y:S01]  /*c970*/  STL [R1+0x88], R18 ;  /* 0x0000881201007387 */ /* 0x000fe20000100800 */
[----:B------:R-:W-:-:S03]  /*c980*/  IMAD R14, R10, R17, R21 ;  /* 0x000000110a0e7224 */ /* 0x000fc600078e0215 */
[----:B------:R0:W-:Y:S01]  /*c990*/  STL [R1+0x84], R13 ;  /* 0x0000840d01007387 */ /* 0x0001e20000100800 */
[----:B------:R-:W-:Y:S01]  /*c9a0*/  ISETP.GT.U32.AND P3, PT, R10, R8, PT ;  /* 0x000000080a00720c */ /* 0x000fe20003f64070 */
[----:B------:R-:W-:Y:S02]  /*c9b0*/  @!P6 IMAD.IADD R15, R15, 0x1, -R10 ;  /* 0x000000010f0fe824 */ /* 0x000fe400078e0a0a */
[----:B0-----:R-:W-:-:S04]  /*c9c0*/  IMAD.MOV.U32 R13, RZ, RZ, R9 ;  /* 0x000000ffff0d7224 */ /* 0x001fc800078e0009 */
[----:B------:R-:W-:Y:S01]  /*c9d0*/  @!P5 IMAD.MOV R13, RZ, RZ, -R13 ;  /* 0x000000ffff0dd224 */ /* 0x000fe200078e0a0d */
[----:B------:R-:W-:Y:S02]  /*c9e0*/  ISETP.GT.U32.AND P5, PT, R10, R14, PT ;  /* 0x0000000e0a00720c */ /* 0x000fe40003fa4070 */
[----:B------:R-:W-:Y:S01]  /*c9f0*/  ISETP.GE.AND P1, PT, R23, RZ, PT ;  /* 0x000000ff1700720c */ /* 0x000fe20003f26270 */
[--C-:B------:R-:W-:Y:S01]  /*ca00*/  @!P0 IMAD.IADD R16, R16, 0x1, -R10.reuse ;  /* 0x0000000110108824 */ /* 0x100fe200078e0a0a */
[----:B------:R-:W-:Y:S01]  /*ca10*/  ISETP.GT.U32.AND P6, PT, R10, R15, PT ;  /* 0x0000000f0a00720c */ /* 0x000fe20003fc4070 */
[----:B------:R-:W-:Y:S01]  /*ca20*/  @!P3 IMAD.IADD R8, R8, 0x1, -R10 ;  /* 0x000000010808b824 */ /* 0x000fe200078e0a0a */
[----:B------:R0:W-:Y:S02]  /*ca30*/  STL [R1+0x80], R13 ;  /* 0x0000800d01007387 */ /* 0x0001e40000100800 */
[----:B------:R-:W-:Y:S01]  /*ca40*/  ISETP.GT.U32.AND P4, PT, R10, R16, PT ;  /* 0x000000100a00720c */ /* 0x000fe20003f84070 */
[----:B------:R-:W-:Y:S01]  /*ca50*/  VIADD R18, R0, 0x1c ;  /* 0x0000001c00127836 */ /* 0x000fe20000000000 */
[----:B------:R-:W-:-:S03]  /*ca60*/  ISETP.GE.AND P0, PT, R22, RZ, PT ;  /* 0x000000ff1600720c */ /* 0x000fc60003f06270 */
[----:B------:R-:W-:Y:S02]  /*ca70*/  @!P5 IMAD.IADD R14, R14, 0x1, -R10 ;  /* 0x000000010e0ed824 */ /* 0x000fe400078e0a0a */
[----:B0-----:R-:W-:Y:S01]  /*ca80*/  IMAD.MOV.U32 R13, RZ, RZ, R8 ;  /* 0x000000ffff0d7224 */ /* 0x001fe200078e0008 */
[----:B------:R-:W-:Y:S01]  /*ca90*/  ISETP.GE.AND P3, PT, R26, RZ, PT ;  /* 0x000000ff1a00720c */ /* 0x000fe20003f66270 */
[----:B------:R-:W-:Y:S01]  /*caa0*/  VIADD R17, R0, 0x1d ;  /* 0x0000001d00117836 */ /* 0x000fe20000000000 */
[----:B------:R-:W-:Y:S01]  /*cab0*/  IABS R12, R18 ;  /* 0x00000012000c7213 */ /* 0x000fe20000000000 */
[----:B------:R-:W-:Y:S01]  /*cac0*/  @!P1 IMAD.MOV R13, RZ, RZ, -R13 ;  /* 0x000000ffff0d9224 */ /* 0x000fe200078e0a0d */
[----:B------:R-:W-:Y:S01]  /*cad0*/  ISETP.GT.U32.AND P1, PT, R10, R14, PT ;  /* 0x0000000e0a00720c */ /* 0x000fe20003f24070 */
[--C-:B------:R-:W-:Y:S01]  /*cae0*/  @!P6 IMAD.IADD R15, R15, 0x1, -R10.reuse ;  /* 0x000000010f0fe824 */ /* 0x100fe200078e0a0a */
[----:B------:R-:W-:Y:S01]  /*caf0*/  IABS R9, R17 ;  /* 0x0000001100097213 */ /* 0x000fe20000000000 */
[----:B------:R-:W-:Y:S01]  /*cb00*/  IMAD.HI.U32 R19, R11, R12, RZ ;  /* 0x0000000c0b137227 */ /* 0x000fe200078e00ff */
[----:B------:R0:W-:Y:S03]  /*cb10*/  STL [R1+0x7c], R13 ;  /* 0x00007c0d01007387 */ /* 0x0001e60000100800 */
[----:B------:R-:W-:Y:S01]  /*cb20*/  @!P4 IMAD.IADD R16, R16, 0x1, -R10 ;  /* 0x000000011010c824 */ /* 0x000fe200078e0a0a */
[----:B------:R-:W-:Y:S01]  /*cb30*/  ISETP.GE.AND P4, PT, R25, RZ, PT ;  /* 0x000000ff1900720c */ /* 0x000fe20003f86270 */
[----:B------:R-:W-:-:S04]  /*cb40*/  IMAD.HI.U32 R20, R11, R9, RZ ;  /* 0x000000090b147227 */ /* 0x000fc800078e00ff */
[----:B0-----:R-:W-:Y:S02]  /*cb50*/  IMAD.MOV.U32 R13, RZ, RZ, R15 ;  /* 0x000000ffff0d7224 */ /* 0x001fe400078e000f */
[----:B------:R-:W-:Y:S02]  /*cb60*/  IMAD.MOV R8, RZ, RZ, -R19 ;  /* 0x000000ffff087224 */ /* 0x000fe400078e0a13 */
[----:B------:R-:W-:Y:S01]  /*cb70*/  @!P0 IMAD.MOV R16, RZ, RZ, -R16 ;  /* 0x000000ffff108224 */ /* 0x000fe200078e0a10 */
[----:B------:R-:W-:Y:S01]  /*cb80*/  ISETP.GE.AND P6, PT, R18, RZ, PT ;  /* 0x000000ff1200720c */ /* 0x000fe20003fc6270 */
[----:B------:R-:W-:Y:S02]  /*cb90*/  @!P3 IMAD.MOV R13, RZ, RZ, -R13 ;  /* 0x000000ffff0db224 */ /* 0x000fe400078e0a0d */
[----:B------:R-:W-:Y:S02]  /*cba0*/  IMAD.MOV R18, RZ, RZ, -R20 ;  /* 0x000000ffff127224 */ /* 0x000fe400078e0a14 */
[----:B------:R-:W-:-:S02]  /*cbb0*/  IMAD R12, R10, R8, R12 ;  /* 0x000000080a0c7224 */ /* 0x000fc400078e020c */
[----:B------:R-:W-:Y:S01]  /*cbc0*/  @!P1 IMAD.IADD R14, R14, 0x1, -R10 ;  /* 0x000000010e0e9824 */ /* 0x000fe200078e0a0a */
[----:B------:R-:W-:Y:S01]  /*cbd0*/  STL [R1+0x78], R16 ;  /* 0x0000781001007387 */ /* 0x000fe20000100800 */
[C---:B------:R-:W-:Y:S01]  /*cbe0*/  IMAD R9, R10.reuse, R18, R9 ;  /* 0x000000120a097224 */ /* 0x040fe200078e0209 */
[----:B------:R-:W-:Y:S02]  /*cbf0*/  ISETP.GT.U32.AND P0, PT, R10, R12, PT ;  /* 0x0000000c0a00720c */ /* 0x000fe40003f04070 */
[----:B------:R0:W-:Y:S01]  /*cc00*/  STL [R1+0x74], R13 ;  /* 0x0000740d01007387 */ /* 0x0001e20000100800 */
[----:B------:R-:W-:Y:S01]  /*cc10*/  ISETP.GE.AND P5, PT, R17, RZ, PT ;  /* 0x000000ff1100720c */ /* 0x000fe20003fa6270 */
[----:B------:R-:W-:Y:S02]  /*cc20*/  VIADD R17, R0, 0x1e ;  /* 0x0000001e00117836 */ /* 0x000fe40000000000 */
[----:B0-----:R-:W-:-:S04]  /*cc30*/  IMAD.MOV.U32 R13, RZ, RZ, R14 ;  /* 0x000000ffff0d7224 */ /* 0x001fc800078e000e */
[----:B------:R-:W-:Y:S01]  /*cc40*/  @!P4 IMAD.MOV R13, RZ, RZ, -R13 ;  /* 0x000000ffff0dc224 */ /* 0x000fe200078e0a0d */
[----:B------:R-:W-:Y:S01]  /*cc50*/  ISETP.GT.U32.AND P4, PT, R10, R9, PT ;  /* 0x000000090a00720c */ /* 0x000fe20003f84070 */
[----:B------:R-:W-:Y:S01]  /*cc60*/  VIADD R8, R0, 0x20 ;  /* 0x0000002000087836 */ /* 0x000fe20000000000 */
[----:B------:R-:W-:Y:S02]  /*cc70*/  ISETP.GE.AND P3, PT, R17, RZ, PT ;  /* 0x000000ff1100720c */ /* 0x000fe40003f66270 */
[----:B------:R-:W-:Y:S01]  /*cc80*/  IABS R17, R17 ;  /* 0x0000001100117213 */ /* 0x000fe20000000000 */
[----:B------:R-:W-:Y:S01]  /*cc90*/  @!P0 IMAD.IADD R12, R12, 0x1, -R10 ;  /* 0x000000010c0c8824 */ /* 0x000fe200078e0a0a */
[----:B------:R-:W-:Y:S02]  /*cca0*/  ISETP.GE.AND P1, PT, R8, RZ, PT ;  /* 0x000000ff0800720c */ /* 0x000fe40003f26270 */
[----:B------:R-:W-:Y:S01]  /*ccb0*/  IABS R19, R8 ;  /* 0x0000000800137213 */ /* 0x000fe20000000000 */
[----:B------:R-:W-:Y:S01]  /*ccc0*/  IMAD.MOV.U32 R8, RZ, RZ, R17 ;  /* 0x000000ffff087224 */ /* 0x000fe200078e0011 */
[----:B------:R-:W-:Y:S01]  /*ccd0*/  ISETP.GT.U32.AND P0, PT, R10, R12, PT ;  /* 0x0000000c0a00720c */ /* 0x000fe20003f04070 */
[----:B------:R-:W-:-:S02]  /*cce0*/  VIADD R20, R0, 0x21 ;  /* 0x0000002100147836 */ /* 0x000fc40000000000 */
[----:B------:R-:W-:Y:S02]  /*ccf0*/  @!P4 IMAD.IADD R9, R9, 0x1, -R10 ;  /* 0x000000010909c824 */ /* 0x000fe400078e0a0a */
[C---:B------:R-:W-:Y:S01]  /*cd00*/  IMAD.HI.U32 R16, R11.reuse, R8, RZ ;  /* 0x000000080b107227 */ /* 0x040fe200078e00ff */
[----:B------:R-:W-:Y:S02]  /*cd10*/  IABS R18, R20 ;  /* 0x0000001400127213 */ /* 0x000fe40000000000 */
[----:B------:R-:W-:Y:S01]  /*cd20*/  ISETP.GT.U32.AND P4, PT, R10, R9, PT ;  /* 0x000000090a00720c */ /* 0x000fe20003f84070 */
[----:B------:R-:W-:-:S04]  /*cd30*/  IMAD.HI.U32 R15, R11, R19, RZ ;  /* 0x000000130b0f7227 */ /* 0x000fc800078e00ff */
[----:B------:R-:W-:Y:S02]  /*cd40*/  IMAD.MOV R14, RZ, RZ, -R16 ;  /* 0x000000ffff0e7224 */ /* 0x000fe400078e0a10 */
[----:B------:R-:W-:Y:S02]  /*cd50*/  IMAD.MOV R15, RZ, RZ, -R15 ;  /* 0x000000ffff0f7224 */ /* 0x000fe400078e0a0f */
[----:B------:R-:W-:-:S04]  /*cd60*/  IMAD.HI.U32 R21, R11, R18, RZ ;  /* 0x000000120b157227 */ /* 0x000fc800078e00ff */
[----:B------:R-:W-:Y:S02]  /*cd70*/  IMAD R8, R10, R14, R8 ;  /* 0x0000000e0a087224 */ /* 0x000fe400078e0208 */
[----:B------:R-:W-:Y:S02]  /*cd80*/  VIADD R24, R0, 0x22 ;  /* 0x0000002200187836 */ /* 0x000fe40000000000 */
[----:B------:R-:W-:Y:S02]  /*cd90*/  IMAD R19, R10, R15, R19 ;  /* 0x0000000f0a137224 */ /* 0x000fe400078e0213 */
[----:B------:R-:W-:Y:S02]  /*cda0*/  IMAD.MOV R14, RZ, RZ, -R21 ;  /* 0x000000ffff0e7224 */ /* 0x000fe400078e0a15 */
[----:B------:R-:W-:Y:S01]  /*cdb0*/  @!P0 IMAD.IADD R12, R12, 0x1, -R10 ;  /* 0x000000010c0c8824 */ /* 0x000fe200078e0a0a */
[----:B------:R-:W-:Y:S01]  /*cdc0*/  ISETP.GT.U32.AND P0, PT, R10, R8, PT ;  /* 0x000000080a00720c */ /* 0x000fe20003f04070 */
[----:B------:R-:W-:Y:S01]  /*cdd0*/  VIADD R25, R0, 0x23 ;  /* 0x0000002300197836 */ /* 0x000fe20000000000 */
[----:B------:R-:W-:Y:S01]  /*cde0*/  IABS R17, R24 ;  /* 0x0000001800117213 */ /* 0x000fe20000000000 */
[----:B------:R-:W-:-:S02]  /*cdf0*/  IMAD R18, R10, R14, R18 ;  /* 0x0000000e0a127224 */ /* 0x000fc400078e0212 */
[----:B------:R-:W-:Y:S01]  /*ce00*/  @!P4 IMAD.IADD R9, R9, 0x1, -R10 ;  /* 0x000000010909c824 */ /* 0x000fe200078e0a0a */
[----:B------:R-:W-:Y:S01]  /*ce10*/  ISETP.GT.U32.AND P4, PT, R10, R19, PT ;  /* 0x000000130a00720c */ /* 0x000fe20003f84070 */
[----:B------:R-:W-:Y:S01]  /*ce20*/  IMAD.MOV.U32 R27, RZ, RZ, R12 ;  /* 0x000000ffff1b7224 */ /* 0x000fe200078e000c */
[----:B------:R-:W-:Y:S01]  /*ce30*/  IABS R16, R25 ;  /* 0x0000001900107213 */ /* 0x000fe20000000000 */
[----:B------:R-:W-:-:S04]  /*ce40*/  IMAD.HI.U32 R21, R11, R17, RZ ;  /* 0x000000110b157227 */ /* 0x000fc800078e00ff */
[----:B------:R-:W-:Y:S01]  /*ce50*/  @!P6 IMAD.MOV R27, RZ, RZ, -R27 ;  /* 0x000000ffff1be224 */ /* 0x000fe200078e0a1b */
[----:B------:R-:W-:Y:S01]  /*ce60*/  ISETP.GT.U32.AND P6, PT, R10, R18, PT ;  /* 0x000000120a00720c */ /* 0x000fe20003fc4070 */
[C---:B------:R-:W-:Y:S02]  /*ce70*/  VIADD R26, R0.reuse, 0x25 ;  /* 0x00000025001a7836 */ /* 0x040fe40000000000 */
[----:B------:R-:W-:Y:S01]  /*ce80*/  IMAD.HI.U32 R14, R11, R16, RZ ;  /* 0x000000100b0e7227 */ /* 0x000fe200078e00ff */
[----:B------:R0:W-:Y:S03]  /*ce90*/  STL [R1+0x70], R13 ;  /* 0x0000700d01007387 */ /* 0x0001e60000100800 */
[----:B------:R-:W-:Y:S01]  /*cea0*/  IMAD.MOV R21, RZ, RZ, -R21 ;  /* 0x000000ffff157224 */ /* 0x000fe200078e0a15 */
[----:B------:R-:W-:Y:S01]  /*ceb0*/  IABS R22, R26 ;  /* 0x0000001a00167213 */ /* 0x000fe20000000000 */
[----:B------:R-:W-:-:S02]  /*cec0*/  VIADD R23, R0, 0x24 ;  /* 0x0000002400177836 */ /* 0x000fc40000000000 */
[----:B------:R-:W-:Y:S02]  /*ced0*/  @!P0 IMAD.IADD R8, R8, 0x1, -R10 ;  /* 0x0000000108088824 */ /* 0x000fe400078e0a0a */
[----:B------:R-:W-:Y:S02]  /*cee0*/  IMAD.MOV R14, RZ, RZ, -R14 ;  /* 0x000000ffff0e7224 */ /* 0x000fe400078e0a0e */
[C---:B------:R-:W-:Y:S02]  /*cef0*/  IMAD R17, R10.reuse, R21, R17 ;  /* 0x000000150a117224 */ /* 0x040fe400078e0211 */
[----:B0-----:R-:W-:Y:S01]  /*cf00*/  IMAD.MOV.U32 R13, RZ, RZ, R9 ;  /* 0x000000ffff0d7224 */ /* 0x001fe200078e0009 */
[----:B------:R-:W-:Y:S01]  /*cf10*/  IABS R15, R23 ;  /* 0x00000017000f7213 */ /* 0x000fe20000000000 */
[----:B------:R-:W-:Y:S01]  /*cf20*/  @!P4 IMAD.IADD R19, R19, 0x1, -R10 ;  /* 0x000000011313c824 */ /* 0x000fe200078e0a0a */
[C---:B------:R-:W-:Y:S01]  /*cf30*/  ISETP.GT.U32.AND P0, PT, R10.reuse, R8, PT ;  /* 0x000000080a00720c */ /* 0x040fe20003f04070 */
[----:B------:R-:W-:-:S02]  /*cf40*/  IMAD R16, R10, R14, R16 ;  /* 0x0000000e0a107224 */ /* 0x000fc400078e0210 */
[----:B------:R-:W-:Y:S02]  /*cf50*/  IMAD.MOV.U32 R14, RZ, RZ, R22 ;  /* 0x000000ffff0e7224 */ /* 0x000fe400078e0016 */
[----:B------:R-:W-:Y:S01]  /*cf60*/  @!P5 IMAD.MOV R13, RZ, RZ, -R13 ;  /* 0x000000ffff0dd224 */ /* 0x000fe200078e0a0d */
[----:B------:R-:W-:Y:S01]  /*cf70*/  ISETP.GT.U32.AND P5, PT, R10, R17, PT ;  /* 0x000000110a00720c */ /* 0x000fe20003fa4070 */
[----:B------:R-:W-:Y:S01]  /*cf80*/  @!P6 IMAD.IADD R18, R18, 0x1, -R10 ;  /* 0x000000011212e824 */ /* 0x000fe200078e0a0a */
[----:B------:R-:W-:Y:S01]  /*cf90*/  ISETP.GT.U32.AND P6, PT, R10, R19, PT ;  /* 0x000000130a00720c */ /* 0x000fe20003fc4070 */
[----:B------:R-:W-:-:S04]  /*cfa0*/  IMAD.HI.U32 R21, R11, R15, RZ ;  /* 0x0000000f0b157227 */ /* 0x000fc800078e00ff */
[----:B------:R-:W-:Y:S01]  /*cfb0*/  IMAD.HI.U32 R12, R11, R14, RZ ;  /* 0x0000000e0b0c7227 */ /* 0x000fe200078e00ff */
[----:B------:R-:W-:-:S03]  /*cfc0*/  ISETP.GT.U32.AND P4, PT, R10, R16, PT ;  /* 0x000000100a00720c */ /* 0x000fc60003f84070 */
[----:B------:R-:W-:Y:S02]  /*cfd0*/  IMAD.MOV R9, RZ, RZ, -R21 ;  /* 0x000000ffff097224 */ /* 0x000fe400078e0a15 */
[----:B------:R-:W-:Y:S02]  /*cfe0*/  IMAD.MOV R12, RZ, RZ, -R12 ;  /* 0x000000ffff0c7224 */ /* 0x000fe400078e0a0c */
[----:B------:R-:W-:Y:S02]  /*cff0*/  VIADD R22, R0, 0x26 ;  /* 0x0000002600167836 */ /* 0x000fe40000000000 */
[----:B------:R-:W-:Y:S02]  /*d000*/  @!P0 IMAD.IADD R8, R8, 0x1, -R10 ;  /* 0x0000000108088824 */ /* 0x000fe400078e0a0a */
[C---:B------:R-:W-:Y:S02]  /*d010*/  IMAD R15, R10.reuse, R9, R15 ;  /* 0x000000090a0f7224 */ /* 0x040fe400078e020f */
[C---:B------:R-:W-:Y:S01]  /*d020*/  IMAD R14, R10.reuse, R12, R14 ;  /* 0x0000000c0a0e7224 */ /* 0x040fe200078e020e */
[----:B------:R-:W-:Y:S01]  /*d030*/  IABS R12, R22 ;  /* 0x00000016000c7213 */ /* 0x000fe20000000000 */
[----:B------:R0:W-:Y:S01]  /*d040*/  STL [R1+0x6c], R27 ;  /* 0x00006c1b01007387 */ /* 0x0001e20000100800 */
[--C-:B------:R-:W-:Y:S01]  /*d050*/  @!P5 IMAD.IADD R17, R17, 0x1, -R10.reuse ;  /* 0x000000011111d824 */ /* 0x100fe200078e0a0a */
[C---:B------:R-:W-:Y:S01]  /*d060*/  ISETP.GT.U32.AND P5, PT, R10.reuse, R18, PT ;  /* 0x000000120a00720c */ /* 0x040fe20003fa4070 */
[--C-:B------:R-:W-:Y:S01]  /*d070*/  @!P6 IMAD.IADD R19, R19, 0x1, -R10.reuse ;  /* 0x000000011313e824 */ /* 0x100fe200078e0a0a */
[----:B------:R1:W-:Y:S01]  /*d080*/  STL [R1+0x68], R13 ;  /* 0x0000680d01007387 */ /* 0x0003e20000100800 */
[----:B------:R-:W-:Y:S01]  /*d090*/  ISETP.GT.U32.AND P6, PT, R10, R15, PT ;  /* 0x0000000f0a00720c */ /* 0x000fe20003fc4070 */
[----:B------:R-:W-:-:S02]  /*d0a0*/  @!P4 IMAD.IADD R16, R16, 0x1, -R10 ;  /* 0x000000011010c824 */ /* 0x000fc400078e0a0a */
[----:B0-----:R-:W-:-:S04]  /*d0b0*/  IMAD.HI.U32 R27, R11, R12, RZ ;  /* 0x0000000c0b1b7227 */ /* 0x001fc800078e00ff */
[----:B-1----:R-:W-:Y:S02]  /*d0c0*/  IMAD.MOV.U32 R13, RZ, RZ, R8 ;  /* 0x000000ffff0d7224 */ /* 0x002fe400078e0008 */
[----:B------:R-:W-:Y:S02]  /*d0d0*/  IMAD.MOV R27, RZ, RZ, -R27 ;  /* 0x000000ffff1b7224 */ /* 0x000fe400078e0a1b */
[----:B------:R-:W-:Y:S01]  /*d0e0*/  @!P3 IMAD.MOV R13, RZ, RZ, -R13 ;  /* 0x000000ffff0db224 */ /* 0x000fe200078e0a0d */
[----:B------:R-:W-:Y:S01]  /*d0f0*/  ISETP.GT.U32.AND P3, PT, R10, R17, PT ;  /* 0x000000110a00720c */ /* 0x000fe20003f64070 */
[----:B------:R-:W-:Y:S01]  /*d100*/  VIADD R21, R0, 0x28 ;  /* 0x0000002800157836 */ /* 0x000fe20000000000 */
[C---:B------:R-:W-:Y:S01]  /*d110*/  ISETP.GT.U32.AND P4, PT, R10.reuse, R16, PT ;  /* 0x000000100a00720c */ /* 0x040fe20003f84070 */
[----:B------:R-:W-:Y:S02]  /*d120*/  IMAD R12, R10, R27, R12 ;  /* 0x0000001b0a0c7224 */ /* 0x000fe400078e020c */
[--C-:B------:R-:W-:Y:S01]  /*d130*/  @!P5 IMAD.IADD R18, R18, 0x1, -R10.reuse ;  /* 0x000000011212d824 */ /* 0x100fe200078e0a0a */
[----:B------:R-:W-:Y:S01]  /*d140*/  ISETP.GT.U32.AND P5, PT, R10, R14, PT ;  /* 0x0000000e0a00720c */ /* 0x000fe20003fa4070 */
[----:B------:R-:W-:Y:S01]  /*d150*/  @!P6 IMAD.IADD R15, R15, 0x1, -R10 ;  /* 0x000000010f0fe824 */ /* 0x000fe200078e0a0a */
[----:B------:R-:W-:-:S02]  /*d160*/  ISETP.GE.AND P0, PT, R20, RZ, PT ;  /* 0x000000ff1400720c */ /* 0x000fc40003f06270 */
[----:B------:R-:W-:Y:S02]  /*d170*/  IABS R9, R21 ;  /* 0x0000001500097213 */ /* 0x000fe40000000000 */
[----:B------:R-:W-:Y:S01]  /*d180*/  ISETP.GT.U32.AND P6, PT, R10, R12, PT ;  /* 0x0000000c0a00720c */ /* 0x000fe20003fc4070 */
[--C-:B------:R-:W-:Y:S01]  /*d190*/  @!P3 IMAD.IADD R17, R17, 0x1, -R10.reuse ;  /* 0x000000011111b824 */ /* 0x100fe200078e0a0a */
[----:B------:R-:W-:Y:S01]  /*d1a0*/  ISETP.GE.AND P3, PT, R24, RZ, PT ;  /* 0x000000ff1800720c */ /* 0x000fe20003f66270 */
[----:B------:R-:W-:Y:S01]  /*d1b0*/  IMAD.HI.U32 R24, R11, R9, RZ ;  /* 0x000000090b187227 */ /* 0x000fe200078e00ff */
[----:B------:R0:W-:Y:S03]  /*d1c0*/  STL [R1+0x64], R13 ;  /* 0x0000640d01007387 */ /* 0x0001e60000100800 */
[----:B------:R-:W-:Y:S02]  /*d1d0*/  IMAD.MOV.U32 R28, RZ, RZ, R19 ;  /* 0x000000ffff1c7224 */ /* 0x000fe400078e0013 */
[----:B------:R-:W-:Y:S01]  /*d1e0*/  @!P4 IMAD.IADD R16, R16, 0x1, -R10 ;  /* 0x000000011010c824 */ /* 0x000fe200078e0a0a */
[----:B------:R-:W-:Y:S01]  /*d1f0*/  ISETP.GE.AND P4, PT, R25, RZ, PT ;  /* 0x000000ff1900720c */ /* 0x000fe20003f86270 */
[----:B------:R-:W-:-:S02]  /*d200*/  IMAD.MOV R24, RZ, RZ, -R24 ;  /* 0x000000ffff187224 */ /* 0x000fc400078e0a18 */
[----:B0-----:R-:W-:Y:S02]  /*d210*/  IMAD.MOV.U32 R13, RZ, RZ, R18 ;  /* 0x000000ffff0d7224 */ /* 0x001fe400078e0012 */
[----:B------:R-:W-:Y:S01]  /*d220*/  @!P5 IMAD.IADD R14, R14, 0x1, -R10 ;  /* 0x000000010e0ed824 */ /* 0x000fe200078e0a0a */
[----:B------:R-:W-:Y:S01]  /*d230*/  ISETP.GE.AND P5, PT, R23, RZ, PT ;  /* 0x000000ff1700720c */ /* 0x000fe20003fa6270 */
[C---:B------:R-:W-:Y:S02]  /*d240*/  VIADD R20, R0.reuse, 0x29 ;  /* 0x0000002900147836 */ /* 0x040fe40000000000 */
[----:B------:R-:W-:Y:S02]  /*d250*/  @!P1 IMAD.MOV R28, RZ, RZ, -R28 ;  /* 0x000000ffff1c9224 */ /* 0x000fe400078e0a1c */
[----:B------:R-:W-:Y:S02]  /*d260*/  VIADD R23, R0, 0x2a ;  /* 0x0000002a00177836 */ /* 0x000fe40000000000 */
[----:B------:R-:W-:-:S02]  /*d270*/  IMAD R9, R10, R24, R9 ;  /* 0x000000180a097224 */ /* 0x000fc400078e0209 */
[----:B------:R-:W-:Y:S01]  /*d280*/  @!P6 IMAD.IADD R12, R12, 0x1, -R10 ;  /* 0x000000010c0ce824 */ /* 0x000fe200078e0a0a */
[C---:B------:R-:W-:Y:S01]  /*d290*/  ISETP.GT.U32.AND P6, PT, R10.reuse, R15, PT ;  /* 0x0000000f0a00720c */ /* 0x040fe20003fc4070 */
[----:B------:R-:W-:Y:S01]  /*d2a0*/  @!P0 IMAD.MOV R13, RZ, RZ, -R13 ;  /* 0x000000ffff0d8224 */ /* 0x000fe200078e0a0d */
[C---:B------:R-:W-:Y:S01]  /*d2b0*/  ISETP.GT.U32.AND P0, PT, R10.reuse, R14, PT ;  /* 0x0000000e0a00720c */ /* 0x040fe20003f04070 */
[----:B------:R-:W-:Y:S01]  /*d2c0*/  STL [R1+0x58], R28 ;  /* 0x0000581c01007387 */ /* 0x000fe20000100800 */
[----:B------:R-:W-:Y:S01]  /*d2d0*/  IABS R8, R20 ;  /* 0x0000001400087213 */ /* 0x000fe20000000000 */
[----:B------:R-:W-:Y:S01]  /*d2e0*/  @!P3 IMAD.MOV R17, RZ, RZ, -R17 ;  /* 0x000000ffff11b224 */ /* 0x000fe200078e0a11 */
[----:B------:R-:W-:Y:S01]  /*d2f0*/  IABS R25, R23 ;  /* 0x0000001700197213 */ /* 0x000fe20000000000 */
[----:B------:R0:W-:Y:S01]  /*d300*/  STL [R1+0x54], R13 ;  /* 0x0000540d01007387 */ /* 0x0001e20000100800 */
[C---:B------:R-:W-:Y:S01]  /*d310*/  ISETP.GT.U32.AND P3, PT, R10.reuse, R9, PT ;  /* 0x000000090a00720c */ /* 0x040fe20003f64070 */
[----:B------:R-:W-:Y:S01]  /*d320*/  IMAD.HI.U32 R27, R11, R8, RZ ;  /* 0x000000080b1b7227 */ /* 0x000fe200078e00ff */
[----:B------:R-:W-:-:S03]  /*d330*/  ISETP.GT.U32.AND P1, PT, R10, R12, PT ;  /* 0x0000000c0a00720c */ /* 0x000fc60003f24070 */
[----:B0-----:R-:W-:Y:S02]  /*d340*/  IMAD.MOV.U32 R13, RZ, RZ, R16 ;  /* 0x000000ffff0d7224 */ /* 0x001fe400078e0010 */
[----:B------:R-:W-:Y:S02]  /*d350*/  IMAD.MOV.U32 R16, RZ, RZ, R25 ;  /* 0x000000ffff107224 */ /* 0x000fe400078e0019 */
[----:B------:R-:W-:Y:S01]  /*d360*/  @!P4 IMAD.MOV R13, RZ, RZ, -R13 ;  /* 0x000000ffff0dc224 */ /* 0x000fe200078e0a0d */
[----:B------:R-:W-:Y:S01]  /*d370*/  ISETP.GE.AND P4, PT, R26, RZ, PT ;  /* 0x000000ff1a00720c */ /* 0x000fe20003f86270 */
[----:B------:R-:W-:Y:S02]  /*d380*/  IMAD.MOV R27, RZ, RZ, -R27 ;  /* 0x000000ffff1b7224 */ /* 0x000fe400078e0a1b */
[----:B------:R-:W-:-:S04]  /*d390*/  IMAD.HI.U32 R18, R11, R16, RZ ;  /* 0x000000100b127227 */ /* 0x000fc800078e00ff */
[--C-:B------:R-:W-:Y:S02]  /*d3a0*/  @!P6 IMAD.IADD R15, R15, 0x1, -R10.reuse ;  /* 0x000000010f0fe824 */ /* 0x100fe400078e0a0a */
[----:B------:R-:W-:Y:S01]  /*d3b0*/  @!P0 IMAD.IADD R14, R14, 0x1, -R10 ;  /* 0x000000010e0e8824 */ /* 0x000fe200078e0a0a */
[----:B------:R-:W-:Y:S01]  /*d3c0*/  STL [R1+0x50], R17 ;  /* 0x0000501101007387 */ /* 0x000fe20000100800 */
[----:B------:R-:W-:Y:S02]  /*d3d0*/  IMAD R8, R10, R27, R8 ;  /* 0x0000001b0a087224 */ /* 0x000fe400078e0208 */
[----:B------:R-:W-:Y:S01]  /*d3e0*/  IMAD.MOV R18, RZ, RZ, -R18 ;  /* 0x000000ffff127224 */ /* 0x000fe200078e0a12 */
[----:B------:R0:W-:Y:S01]  /*d3f0*/  STL [R1+0x4c], R13 ;  /* 0x00004c0d01007387 */ /* 0x0001e20000100800 */
[----:B------:R-:W-:Y:S02]  /*d400*/  @!P3 IMAD.IADD R9, R9, 0x1, -R10 ;  /* 0x000000010909b824 */ /* 0x000fe400078e0a0a */
[----:B------:R-:W-:Y:S01]  /*d410*/  IMAD.MOV.U32 R25, RZ, RZ, R15 ;  /* 0x000000ffff197224 */ /* 0x000fe200078e000f */
[----:B------:R-:W-:Y:S01]  /*d420*/  ISETP.GE.AND P0, PT, R22, RZ, PT ;  /* 0x000000ff1600720c */ /* 0x000fe20003f06270 */
[----:B------:R-:W-:Y:S01]  /*d430*/  VIADD R24, R0, 0x2b ;  /* 0x0000002b00187836 */ /* 0x000fe20000000000 */
[C---:B------:R-:W-:Y:S01]  /*d440*/  ISETP.GT.U32.AND P6, PT, R10.reuse, R8, PT ;  /* 0x000000080a00720c */ /* 0x040fe20003fc4070 */
[----:B------:R-:W-:-:S02]  /*d450*/  IMAD R16, R10, R18, R16 ;  /* 0x000000120a107224 */ /* 0x000fc400078e0210 */
[----:B0-----:R-:W-:Y:S02]  /*d460*/  IMAD.MOV.U32 R13, RZ, RZ, R14 ;  /* 0x000000ffff0d7224 */ /* 0x001fe400078e000e */
[----:B------:R-:W-:Y:S01]  /*d470*/  @!P5 IMAD.MOV R25, RZ, RZ, -R25 ;  /* 0x000000ffff19d224 */ /* 0x000fe200078e0a19 */
[----:B------:R-:W-:Y:S01]  /*d480*/  ISETP.GT.U32.AND P5, PT, R10, R9, PT ;  /* 0x000000090a00720c */ /* 0x000fe20003fa4070 */
[----:B------:R-:W-:Y:S01]  /*d490*/  @!P4 IMAD.MOV R13, RZ, RZ, -R13 ;  /* 0x000000ffff0dc224 */ /* 0x000fe200078e0a0d */
[----:B------:R-:W-:Y:S01]  /*d4a0*/  IABS R19, R24 ;  /* 0x0000001800137213 */ /* 0x000fe20000000000 */
[----:B------:R-:W-:Y:S01]  /*d4b0*/  @!P1 IMAD.IADD R12, R12, 0x1, -R10 ;  /* 0x000000010c0c9824 */ /* 0x000fe200078e0a0a */
[----:B------:R-:W-:Y:S01]  /*d4c0*/  ISETP.GT.U32.AND P4, PT, R10, R16, PT ;  /* 0x000000100a00720c */ /* 0x000fe20003f84070 */
[----:B------:R-:W-:Y:S01]  /*d4d0*/  STL [R1+0x44], R25 ;  /* 0x0000441901007387 */ /* 0x000fe20000100800 */
[----:B------:R-:W-:Y:S01]  /*d4e0*/  ISETP.GE.AND P1, PT, R21, RZ, PT ;  /* 0x000000ff1500720c */ /* 0x000fe20003f26270 */
[----:B------:R-:W-:-:S02]  /*d4f0*/  IMAD.MOV.U32 R17, RZ, RZ, R19 ;  /* 0x000000ffff117224 */ /* 0x000fc400078e0013 */
[----:B------:R0:W-:Y:S01]  /*d500*/  STL [R1+0x40], R13 ;  /* 0x0000400d01007387 */ /* 0x0001e20000100800 */
[----:B------:R-:W-:Y:S02]  /*d510*/  @!P6 IMAD.IADD R8, R8, 0x1, -R10 ;  /* 0x000000010808e824 */ /* 0x000fe400078e0a0a */
[----:B------:R-:W-:-:S04]  /*d520*/  IMAD.HI.U32 R19, R11, R17, RZ ;  /* 0x000000110b137227 */ /* 0x000fc800078e00ff */
[----:B0-----:R-:W-:Y:S02]  /*d530*/  IMAD.MOV.U32 R13, RZ, RZ, R12 ;  /* 0x000000ffff0d7224 */ /* 0x001fe400078e000c */
[--C-:B------:R-:W-:Y:S02]  /*d540*/  @!P5 IMAD.IADD R9, R9, 0x1, -R10.reuse ;  /* 0x000000010909d824 */ /* 0x100fe400078e0a0a */
[----:B------:R-:W-:Y:S02]  /*d550*/  @!P0 IMAD.MOV R13, RZ, RZ, -R13 ;  /* 0x000000ffff0d8224 */ /* 0x000fe400078e0a0d */
[----:B------:R-:W-:Y:S01]  /*d560*/  IMAD.MOV R19, RZ, RZ, -R19 ;  /* 0x000000ffff137224 */ /* 0x000fe200078e0a13 */
[----:B------:R-:W-:Y:S01]  /*d570*/  ISETP.GT.U32.AND P6, PT, R10, R8, PT ;  /* 0x000000080a00720c */ /* 0x000fe20003fc4070 */
[----:B------:R-:W-:Y:S01]  /*d580*/  @!P4 IMAD.IADD R16, R16, 0x1, -R10 ;  /* 0x000000011010c824 */ /* 0x000fe200078e0a0a */
[----:B------:R0:W-:Y:S01]  /*d590*/  STL [R1+0x3c], R13 ;  /* 0x00003c0d01007387 */ /* 0x0001e20000100800 */
[----:B------:R-:W-:-:S02]  /*d5a0*/  IMAD R12, R10, R19, R17 ;  /* 0x000000130a0c7224 */ /* 0x000fc400078e0211 */
[----:B------:R-:W-:Y:S02]  /*d5b0*/  VIADD R15, R0, 0x2d ;  /* 0x0000002d000f7836 */ /* 0x000fe40000000000 */
[----:B0-----:R-:W-:Y:S01]  /*d5c0*/  IMAD.MOV.U32 R13, RZ, RZ, R9 ;  /* 0x000000ffff0d7224 */ /* 0x001fe200078e0009 */
[----:B------:R-:W-:-:S03]  /*d5d0*/  ISETP.GT.U32.AND P5, PT, R10, R12, PT ;  /* 0x0000000c0a00720c */ /* 0x000fc60003fa4070 */
[----:B------:R-:W-:Y:S01]  /*d5e0*/  @!P1 IMAD.MOV R13, RZ, RZ, -R13 ;  /* 0x000000ffff0d9224 */ /* 0x000fe200078e0a0d */
[----:B------:R-:W-:Y:S02]  /*d5f0*/  ISETP.GT.U32.AND P1, PT, R10, R16, PT ;  /* 0x000000100a00720c */ /* 0x000fe40003f24070 */
[----:B------:R-:W-:Y:S02]  /*d600*/  IABS R17, R15 ;  /* 0x0000000f00117213 */ /* 0x000fe40000000000 */
[----:B------:R-:W-:Y:S01]  /*d610*/  ISETP.GE.AND P3, PT, R20, RZ, PT ;  /* 0x000000ff1400720c */ /* 0x000fe20003f66270 */
[----:B------:R-:W-:Y:S01]  /*d620*/  @!P6 IMAD.IADD R8, R8, 0x1, -R10 ;  /* 0x000000010808e824 */ /* 0x000fe200078e0a0a */
[----:B------:R-:W-:Y:S01]  /*d630*/  ISETP.GE.AND P0, PT, R23, RZ, PT ;  /* 0x000000ff1700720c */ /* 0x000fe20003f06270 */
[----:B------:R-:W-:Y:S01]  /*d640*/  IMAD.HI.U32 R20, R11, R17, RZ ;  /* 0x000000110b147227 */ /* 0x000fe200078e00ff */
[----:B------:R0:W-:Y:S03]  /*d650*/  STL [R1+0xc], R13 ;  /* 0x00000c0d01007387 */ /* 0x0001e60000100800 */
[----:B------:R-:W-:-:S02]  /*d660*/  VIADD R18, R0, 0x2c ;  /* 0x0000002c00127836 */ /* 0x000fc40000000000 */
[--C-:B------:R-:W-:Y:S02]  /*d670*/  @!P1 IMAD.IADD R16, R16, 0x1, -R10.reuse ;  /* 0x0000000110109824 */ /* 0x100fe400078e0a0a */
[----:B------:R-:W-:Y:S02]  /*d680*/  @!P5 IMAD.IADD R12, R12, 0x1, -R10 ;  /* 0x000000010c0cd824 */ /* 0x000fe400078e0a0a */
[----:B0-----:R-:W-:Y:S02]  /*d690*/  IMAD.MOV.U32 R13, RZ, RZ, R8 ;  /* 0x000000ffff0d7224 */ /* 0x001fe400078e0008 */
[----:B------:R-:W-:Y:S01]  /*d6a0*/  IMAD.MOV R8, RZ, RZ, -R20 ;  /* 0x000000ffff087224 */ /* 0x000fe200078e0a14 */
[----:B------:R-:W-:Y:S01]  /*d6b0*/  IABS R14, R18 ;  /* 0x00000012000e7213 */ /* 0x000fe20000000000 */
[----:B------:R-:W-:Y:S02]  /*d6c0*/  IMAD.MOV.U32 R93, RZ, RZ, R16 ;  /* 0x000000ffff5d7224 */ /* 0x000fe400078e0010 */
[----:B------:R-:W-:-:S02]  /*d6d0*/  IMAD R8, R10, R8, R17 ;  /* 0x000000080a087224 */ /* 0x000fc400078e0211 */
[----:B------:R-:W-:Y:S01]  /*d6e0*/  @!P3 IMAD.MOV R13, RZ, RZ, -R13 ;  /* 0x000000ffff0db224 */ /* 0x000fe200078e0a0d */
[----:B------:R-:W-:Y:S01]  /*d6f0*/  ISETP.GT.U32.AND P3, PT, R10, R12, PT ;  /* 0x0000000c0a00720c */ /* 0x000fe20003f64070 */
[----:B------:R-:W-:Y:S02]  /*d700*/  VIADD R19, R0, 0x2e ;  /* 0x0000002e00137836 */ /* 0x000fe40000000000 */
[----:B------:R-:W-:Y:S01]  /*d710*/  @!P0 IMAD.MOV R93, RZ, RZ, -R93 ;  /* 0x000000ffff5d8224 */ /* 0x000fe200078e0a5d */
[----:B------:R-:W-:Y:S01]  /*d720*/  ISETP.GT.U32.AND P0, PT, R10, R8, PT ;  /* 0x000000080a00720c */ /* 0x000fe20003f04070 */
[----:B------:R-:W-:Y:S01]  /*d730*/  IMAD.HI.U32 R9, R11, R14, RZ ;  /* 0x0000000e0b097227 */ /* 0x000fe200078e00ff */
[----:B------:R-:W-:Y:S02]  /*d740*/  ISETP.GE.AND P4, PT, R18, RZ, PT ;  /* 0x000000ff1200720c */ /* 0x000fe40003f86270 */
[----:B------:R-:W-:Y:S01]  /*d750*/  IABS R18, R19 ;  /* 0x0000001300127213 */ /* 0x000fe20000000000 */
[----:B------:R-:W-:Y:S01]  /*d760*/  IMAD.MOV R9, RZ, RZ, -R9 ;  /* 0x000000ffff097224 */ /* 0x000fe200078e0a09 */
[----:B------:R-:W-:Y:S01]  /*d770*/  ISETP.GE.AND P6, PT, R24, RZ, PT ;  /* 0x000000ff1800720c */ /* 0x000fe20003fc6270 */
[----:B------:R-:W-:-:S02]  /*d780*/  VIADD R23, R0, 0x32 ;  /* 0x0000003200177836 */ /* 0x000fc40000000000 */
[----:B------:R-:W-:Y:S02]  /*d790*/  IMAD R9, R10, R9, R14 ;  /* 0x000000090a097224 */ /* 0x000fe400078e020e */
[----:B------:R-:W-:Y:S02]  /*d7a0*/  VIADD R14, R0, 0x30 ;  /* 0x00000030000e7836 */ /* 0x000fe40000000000 */
[----:B------:R-:W-:-:S04]  /*d7b0*/  IMAD.HI.U32 R17, R11, R18, RZ ;  /* 0x000000120b117227 */ /* 0x000fc800078e00ff */
[--C-:B------:R-:W-:Y:S01]  /*d7c0*/  @!P3 IMAD.IADD R12, R12, 0x1, -R10.reuse ;  /* 0x000000010c0cb824 */ /* 0x100fe200078e0a0a */
[----:B------:R-:W-:Y:S01]  /*d7d0*/  ISETP.GE.AND P3, PT, R19, RZ, PT ;  /* 0x000000ff1300720c */ /* 0x000fe20003f66270 */
[----:B------:R-:W-:Y:S01]  /*d7e0*/  VIADD R22, R0, 0x31 ;  /* 0x0000003100167836 */ /* 0x000fe20000000000 */
[----:B------:R-:W-:Y:S01]  /*d7f0*/  IABS R19, R23 ;  /* 0x0000001700137213 */ /* 0x000fe20000000000 */
[----:B------:R-:W-:Y:S01]  /*d800*/  IMAD.MOV R20, RZ, RZ, -R17 ;  /* 0x000000ffff147224 */ /* 0x000fe200078e0a11 */
[----:B------:R-:W-:Y:S01]  /*d810*/  IABS R16, R14 ;  /* 0x0000000e00107213 */ /* 0x000fe20000000000 */
[----:B------:R-:W-:Y:S01]  /*d820*/  @!P0 IMAD.IADD R8, R8, 0x1, -R10 ;  /* 0x0000000108088824 */ /* 0x000fe200078e0a0a */
[C---:B------:R-:W-:Y:S01]  /*d830*/  ISETP.GT.U32.AND P1, PT, R10.reuse, R9, PT ;  /* 0x000000090a00720c */ /* 0x040fe20003f24070 */
[C---:B------:R-:W-:Y:S01]  /*d840*/  IMAD R18, R10.reuse, R20, R18 ;  /* 0x000000140a127224 */ /* 0x040fe200078e0212 */
[----:B------:R-:W-:Y:S01]  /*d850*/  ISETP.GE.AND P5, PT, R15, RZ, PT ;  /* 0x000000ff0f00720c */ /* 0x000fe20003fa6270 */
[----:B------:R-:W-:Y:S01]  /*d860*/  IMAD.MOV.U32 R92, RZ, RZ, R12 ;  /* 0x000000ffff5c7224 */ /* 0x000fe200078e000c */
[----:B------:R-:W-:Y:S01]  /*d870*/  IABS R15, R22 ;  /* 0x00000016000f7213 */ /* 0x000fe20000000000 */
[----:B------:R-:W-:Y:S01]  /*d880*/  IMAD.MOV.U32 R17, RZ, RZ, R19 ;  /* 0x000000ffff117224 */ /* 0x000fe200078e0013 */
[----:B------:R-:W-:Y:S01]  /*d890*/  ISETP.GT.U32.AND P0, PT, R10, R8, PT ;  /* 0x000000080a00720c */ /* 0x000fe20003f04070 */
[----:B------:R-:W-:-:S04]  /*d8a0*/  IMAD.HI.U32 R19, R11, R16, RZ ;  /* 0x000000100b137227 */ /* 0x000fc800078e00ff */
[----:B------:R-:W-:Y:S01]  /*d8b0*/  @!P6 IMAD.MOV R92, RZ, RZ, -R92 ;  /* 0x000000ffff5ce224 */ /* 0x000fe200078e0a5c */
[----:B------:R-:W-:Y:S01]  /*d8c0*/  ISETP.GT.U32.AND P6, PT, R10, R18, PT ;  /* 0x000000120a00720c */ /* 0x000fe20003fc4070 */
[----:B------:R-:W-:-:S04]  /*d8d0*/  IMAD.HI.U32 R20, R11, R15, RZ ;  /* 0x0000000f0b147227 */ /* 0x000fc800078e00ff */
[----:B------:R-:W-:Y:S02]  /*d8e0*/  IMAD.MOV R12, RZ, RZ, -R19 ;  /* 0x000000ffff0c7224 */ /* 0x000fe400078e0a13 */
[----:B------:R-:W-:Y:S02]  /*d8f0*/  IMAD.MOV R19, RZ, RZ, -R20 ;  /* 0x000000ffff137224 */ /* 0x000fe400078e0a14 */
[C---:B------:R-:W-:Y:S02]  /*d900*/  IMAD R16, R10.reuse, R12, R16 ;  /* 0x0000000c0a107224 */ /* 0x040fe400078e0210 */
[--C-:B------:R-:W-:Y:S02]  /*d910*/  @!P1 IMAD.IADD R9, R9, 0x1, -R10.reuse ;  /* 0x0000000109099824 */ /* 0x100fe400078e0a0a */
[----:B------:R-:W-:Y:S02]  /*d920*/  IMAD R15, R10, R19, R15 ;  /* 0x000000130a0f7224 */ /* 0x000fe400078e020f */
[----:B------:R-:W-:Y:S01]  /*d930*/  @!P0 IMAD.IADD R8, R8, 0x1, -R10 ;  /* 0x0000000108088824 */ /* 0x000fe200078e0a0a */
[----:B------:R-:W-:-:S02]  /*d940*/  ISETP.GT.U32.AND P0, PT, R10, R16, PT ;  /* 0x000000100a00720c */ /* 0x000fc40003f04070 */
[----:B------:R-:W-:Y:S01]  /*d950*/  ISETP.GT.U32.AND P1, PT, R10, R9, PT ;  /* 0x000000090a00720c */ /* 0x000fe20003f24070 */
[----:B------:R-:W-:Y:S01]  /*d960*/  @!P6 IMAD.IADD R18, R18, 0x1, -R10 ;  /* 0x000000011212e824 */ /* 0x000fe200078e0a0a */
[----:B------:R-:W-:Y:S01]  /*d970*/  ISETP.GT.U32.AND P6, PT, R10, R15, PT ;  /* 0x0000000f0a00720c */ /* 0x000fe20003fc4070 */
[----:B------:R-:W-:-:S04]  /*d980*/  IMAD.HI.U32 R21, R11, R17, RZ ;  /* 0x000000110b157227 */ /* 0x000fc800078e00ff */
[----:B------:R-:W-:Y:S02]  /*d990*/  IMAD.MOV R20, RZ, RZ, -R21 ;  /* 0x000000ffff147224 */ /* 0x000fe400078e0a15 */
[----:B------:R-:W-:Y:S02]  /*d9a0*/  VIADD R21, R0, 0x33 ;  /* 0x0000003300157836 */ /* 0x000fe40000000000 */
[--C-:B------:R-:W-:Y:S02]  /*d9b0*/  @!P0 IMAD.IADD R16, R16, 0x1, -R10.reuse ;  /* 0x0000000110108824 */ /* 0x100fe400078e0a0a */
[--C-:B------:R-:W-:Y:S01]  /*d9c0*/  @!P1 IMAD.IADD R9, R9, 0x1, -R10.reuse ;  /* 0x0000000109099824 */ /* 0x100fe200078e0a0a */
[----:B------:R-:W-:Y:S01]  /*d9d0*/  IABS R12, R21 ;  /* 0x00000015000c7213 */ /* 0x000fe20000000000 */
[----:B------:R-:W-:Y:S01]  /*d9e0*/  @!P6 IMAD.IADD R15, R15, 0x1, -R10 ;  /* 0x000000010f0fe824 */ /* 0x000fe200078e0a0a */
[----:B------:R-:W-:Y:S01]  /*d9f0*/  ISETP.GT.U32.AND P6, PT, R10, R16, PT ;  /* 0x000000100a00720c */ /* 0x000fe20003fc4070 */
[----:B------:R-:W-:-:S02]  /*da00*/  IMAD.MOV.U32 R91, RZ, RZ, R9 ;  /* 0x000000ffff5b7224 */ /* 0x000fc400078e0009 */
[----:B------:R-:W-:Y:S01]  /*da10*/  IMAD.HI.U32 R9, R11, R12, RZ ;  /* 0x0000000c0b097227 */ /* 0x000fe200078e00ff */
[----:B------:R-:W-:-:S03]  /*da20*/  ISETP.GE.AND P1, PT, R14, RZ, PT ;  /* 0x000000ff0e00720c */ /* 0x000fc60003f26270 */
[----:B------:R-:W-:Y:S02]  /*da30*/  VIADD R26, R0, 0x34 ;  /* 0x00000034001a7836 */ /* 0x000fe40000000000 */
[----:B------:R-:W-:Y:S02]  /*da40*/  IMAD.MOV.U32 R90, RZ, RZ, R8 ;  /* 0x000000ffff5a7224 */ /* 0x000fe400078e0008 */
[C---:B------:R-:W-:Y:S02]  /*da50*/  IMAD R14, R10.reuse, R20, R17 ;  /* 0x000000140a0e7224 */ /* 0x040fe400078e0211 */
[----:B------:R-:W-:Y:S01]  /*da60*/  IMAD.MOV R8, RZ, RZ, -R9 ;  /* 0x000000ffff087224 */ /* 0x000fe200078e0a09 */
[----:B------:R-:W-:Y:S01]  /*da70*/  IABS R17, R26 ;  /* 0x0000001a00117213 */ /* 0x000fe20000000000 */
[----:B------:R-:W-:Y:S01]  /*da80*/  @!P5 IMAD.MOV R90, RZ, RZ, -R90 ;  /* 0x000000ffff5ad224 */ /* 0x000fe200078e0a5a */
[C---:B------:R-:W-:Y:S01]  /*da90*/  ISETP.GT.U32.AND P5, PT, R10.reuse, R14, PT ;  /* 0x0000000e0a00720c */ /* 0x040fe20003fa4070 */
[----:B------:R-:W-:-:S02]  /*daa0*/  IMAD R12, R10, R8, R12 ;  /* 0x000000080a0c7224 */ /* 0x000fc400078e020c */
[----:B------:R-:W-:Y:S01]  /*dab0*/  @!P4 IMAD.MOV R91, RZ, RZ, -R91 ;  /* 0x000000ffff5bc224 */ /* 0x000fe200078e0a5b */
[----:B------:R-:W-:Y:S01]  /*dac0*/  ISETP.GT.U32.AND P4, PT, R10, R15, PT ;  /* 0x0000000f0a00720c */ /* 0x000fe20003f84070 */
[----:B------:R-:W-:Y:S01]  /*dad0*/  @!P6 IMAD.IADD R16, R16, 0x1, -R10 ;  /* 0x000000011010e824 */ /* 0x000fe200078e0a0a */
[----:B------:R-:W-:Y:S01]  /*dae0*/  ISETP.GT.U32.AND P6, PT, R10, R12, PT ;  /* 0x0000000c0a00720c */ /* 0x000fe20003fc4070 */
[----:B------:R-:W-:Y:S02]  /*daf0*/  VIADD R25, R0, 0x35 ;  /* 0x0000003500197836 */ /* 0x000fe40000000000 */
[----:B------:R-:W-:-:S04]  /*db00*/  IMAD.HI.U32 R27, R11, R17, RZ ;  /* 0x000000110b1b7227 */ /* 0x000fc800078e00ff */
[----:B------:R-:W-:Y:S01]  /*db10*/  VIADD R24, R0, 0x36 ;  /* 0x0000003600187836 */ /* 0x000fe20000000000 */
[----:B------:R-:W-:Y:S01]  /*db20*/  IABS R19, R25 ;  /* 0x0000001900137213 */ /* 0x000fe20000000000 */
[----:B------:R-:W-:Y:S01]  /*db30*/  IMAD.MOV R9, RZ, RZ, -R27 ;  /* 0x000000ffff097224 */ /* 0x000fe200078e0a1b */
[----:B------:R-:W-:Y:S01]  /*db40*/  ISETP.GT.U32.AND P0, PT, R10, R18, PT ;  /* 0x000000120a00720c */ /* 0x000fe20003f04070 */
[----:B------:R-:W-:Y:S01]  /*db50*/  @!P5 IMAD.IADD R14, R14, 0x1, -R10 ;  /* 0x000000010e0ed824 */ /* 0x000fe200078e0a0a */
[----:B------:R-:W-:Y:S01]  /*db60*/  IABS R20, R24 ;  /* 0x0000001800147213 */ /* 0x000fe20000000000 */
[----:B------:R-:W-:Y:S02]  /*db70*/  IMAD R9, R10, R9, R17 ;  /* 0x000000090a097224 */ /* 0x000fe400078e0211 */
[----:B------:R-:W-:-:S04]  /*db80*/  IMAD.HI.U32 R27, R11, R19, RZ ;  /* 0x000000130b1b7227 */ /* 0x000fc800078e00ff */
[----:B------:R-:W-:Y:S01]  /*db90*/  @!P4 IMAD.IADD R15, R15, 0x1, -R10 ;  /* 0x000000010f0fc824 */ /* 0x000fe200078e0a0a */
[----:B------:R-:W-:Y:S01]  /*dba0*/  ISETP.GT.U32.AND P4, PT, R10, R9, PT ;  /* 0x000000090a00720c */ /* 0x000fe20003f84070 */
[----:B------:R-:W-:-:S04]  /*dbb0*/  IMAD.HI.U32 R8, R11, R20, RZ ;  /* 0x000000140b087227 */ /* 0x000fc800078e00ff */
[----:B------:R-:W-:Y:S01]  /*dbc0*/  @!P6 IMAD.IADD R12, R12, 0x1, -R10 ;  /* 0x000000010c0ce824 */ /* 0x000fe200078e0a0a */
[C---:B------:R-:W-:Y:S01]  /*dbd0*/  ISETP.GT.U32.AND P6, PT, R10.reuse, R14, PT ;  /* 0x0000000e0a00720c */ /* 0x040fe20003fc4070 */
[----:B------:R-:W-:Y:S02]  /*dbe0*/  IMAD.MOV R27, RZ, RZ, -R27 ;  /* 0x000000ffff1b7224 */ /* 0x000fe400078e0a1b */
[----:B------:R-:W-:Y:S02]  /*dbf0*/  IMAD.MOV R17, RZ, RZ, -R8 ;  /* 0x000000ffff117224 */ /* 0x000fe400078e0a08 */
[----:B------:R-:W-:Y:S02]  /*dc00*/  IMAD R8, R10, R27, R19 ;  /* 0x0000001b0a087224 */ /* 0x000fe400078e0213 */
[----:B------:R-:W-:Y:S02]  /*dc10*/  IMAD.MOV.U32 R83, RZ, RZ, R16 ;  /* 0x000000ffff537224 */ /* 0x000fe400078e0010 */
[----:B------:R-:W-:Y:S01]  /*dc20*/  @!P0 IMAD.IADD R18, R18, 0x1, -R10 ;  /* 0x0000000112128824 */ /* 0x000fe200078e0a0a */
[----:B------:R-:W-:Y:S01]  /*dc30*/  ISETP.GE.AND P0, PT, R22, RZ, PT ;  /* 0x000000ff1600720c */ /* 0x000fe20003f06270 */
[----:B------:R-:W-:-:S02]  /*dc40*/  VIADD R22, R0, 0x38 ;  /* 0x0000003800167836 */ /* 0x000fc40000000000 */
[----:B------:R-:W-:Y:S01]  /*dc50*/  @!P1 IMAD.MOV R83, RZ, RZ, -R83 ;  /* 0x000000ffff539224 */ /* 0x000fe200078e0a53 */
[C---:B------:R-:W-:Y:S01]  /*dc60*/  ISETP.GT.U32.AND P1, PT, R10.reuse, R8, PT ;  /* 0x000000080a00720c */ /* 0x040fe20003f24070 */
[----:B------:R-:W-:Y:S01]  /*dc70*/  IMAD R17, R10, R17, R20 ;  /* 0x000000110a117224 */ /* 0x000fe200078e0214 */
[----:B------:R0:W-:Y:S01]  /*dc80*/  STL [R1+0x8], R13 ;  /* 0x0000080d01007387 */ /* 0x0001e20000100800 */
[--C-:B------:R-:W-:Y:S01]  /*dc90*/  @!P4 IMAD.IADD R9, R9, 0x1, -R10.reuse ;  /* 0x000000010909c824 */ /* 0x100fe200078e0a0a */
[----:B------:R-:W-:Y:S01]  /*dca0*/  ISETP.GE.AND P5, PT, R23, RZ, PT ;  /* 0x000000ff1700720c */ /* 0x000fe20003fa6270 */
[----:B------:R-:W-:Y:S01]  /*dcb0*/  @!P6 IMAD.IADD R14, R14, 0x1, -R10 ;  /* 0x000000010e0ee824 */ /* 0x000fe200078e0a0a */
[----:B------:R-:W-:Y:S02]  /*dcc0*/  IABS R19, R22 ;  /* 0x0000001600137213 */ /* 0x000fe40000000000 */
[C---:B------:R-:W-:Y:S02]  /*dcd0*/  ISETP.GT.U32.AND P4, PT, R10.reuse, R12, PT ;  /* 0x0000000c0a00720c */ /* 0x040fe40003f84070 */
[----:B------:R-:W-:Y:S01]  /*dce0*/  ISETP.GT.U32.AND P6, PT, R10, R17, PT ;  /* 0x000000110a00720c */ /* 0x000fe20003fc4070 */
[----:B0-----:R-:W-:-:S02]  /*dcf0*/  IMAD.MOV.U32 R13, RZ, RZ, R18 ;  /* 0x000000ffff0d7224 */ /* 0x001fc400078e0012 */
[----:B------:R-:W-:Y:S02]  /*dd00*/  IMAD.MOV.U32 R82, RZ, RZ, R15 ;  /* 0x000000ffff527224 */ /* 0x000fe400078e000f */
[----:B------:R-:W-:Y:S01]  /*dd10*/  @!P3 IMAD.MOV R13, RZ, RZ, -R13 ;  /* 0x000000ffff0db224 */ /* 0x000fe200078e0a0d */
[----:B------:R-:W-:Y:S01]  /*dd20*/  ISETP.GT.U32.AND P3, PT, R10, R9, PT ;  /* 0x000000090a00720c */ /* 0x000fe20003f64070 */
[----:B------:R-:W-:Y:S02]  /*dd30*/  VIADD R23, R0, 0x39 ;  /* 0x0000003900177836 */ /* 0x000fe40000000000 */
[----:B------:R-:W-:Y:S02]  /*dd40*/  IMAD.MOV.U32 R16, RZ, RZ, R19 ;  /* 0x000000ffff107224 */ /* 0x000fe400078e0013 */
[----:B------:R-:W-:Y:S01]  /*dd50*/  @!P0 IMAD.MOV R82, RZ, RZ, -R82 ;  /* 0x000000ffff528224 */ /* 0x000fe200078e0a52 */
[----:B------:R-:W-:Y:S01]  /*dd60*/  ISETP.GE.AND P0, PT, R21, RZ, PT ;  /* 0x000000ff1500720c */ /* 0x000fe20003f06270 */
[----:B------:R-:W-:Y:S01]  /*dd70*/  IMAD.HI.U32 R19, R11, R16, RZ ;  /* 0x000000100b137227 */ /* 0x000fe200078e00ff */
[----:B------:R-:W-:-:S03]  /*dd80*/  IABS R20, R23 ;  /* 0x0000001700147213 */ /* 0x000fc60000000000 */
[----:B------:R-:W-:Y:S02]  /*dd90*/  @!P1 IMAD.IADD R8, R8, 0x1, -R10 ;  /* 0x0000000108089824 */ /* 0x000fe400078e0a0a */
[----:B------:R-:W-:Y:S02]  /*dda0*/  IMAD.MOV.U32 R81, RZ, RZ, R14 ;  /* 0x000000ffff517224 */ /* 0x000fe400078e000e */
[--C-:B------:R-:W-:Y:S02]  /*ddb0*/  @!P4 IMAD.IADD R12, R12, 0x1, -R10.reuse ;  /* 0x000000010c0cc824 */ /* 0x100fe400078e0a0a */
[----:B------:R-:W-:Y:S02]  /*ddc0*/  IMAD.MOV R19, RZ, RZ, -R19 ;  /* 0x000000ffff137224 */ /* 0x000fe400078e0a13 */
[----:B------:R-:W-:Y:S01]  /*ddd0*/  @!P5 IMAD.MOV R81, RZ, RZ, -R81 ;  /* 0x000000ffff51d224 */ /* 0x000fe200078e0a51 */
[----:B------:R-:W-:Y:S01]  /*dde0*/  ISETP.GT.U32.AND P5, PT, R10, R8, PT ;  /* 0x000000080a00720c */ /* 0x000fe20003fa4070 */
[----:B------:R-:W-:-:S02]  /*ddf0*/  @!P6 IMAD.IADD R17, R17, 0x1, -R10 ;  /* 0x000000011111e824 */ /* 0x000fc400078e0a0a */
[----:B------:R-:W-:Y:S02]  /*de00*/  IMAD.MOV.U32 R15, RZ, RZ, R20 ;  /* 0x000000ffff0f7224 */ /* 0x000fe400078e0014 */
[C---:B------:R-:W-:Y:S02]  /*de10*/  IMAD R16, R10.reuse, R19, R16 ;  /* 0x000000130a107224 */ /* 0x040fe400078e0210 */
[----:B------:R-:W-:Y:S01]  /*de20*/  IMAD.MOV.U32 R80, RZ, RZ, R12 ;  /* 0x000000ffff507224 */ /* 0x000fe200078e000c */
[----:B------:R-:W-:Y:S01]  /*de30*/  ISETP.GT.U32.AND P6, PT, R10, R17, PT ;  /* 0x000000110a00720c */ /* 0x000fe20003fc4070 */
[----:B------:R-:W-:Y:S02]  /*de40*/  @!P3 IMAD.IADD R9, R9, 0x1, -R10 ;  /* 0x000000010909b824 */ /* 0x000fe400078e0a0a */
[----:B------:R-:W-:Y:S02]  /*de50*/  VIADD R12, R0, 0x3a ;  /* 0x0000003a000c7836 */ /* 0x000fe40000000000 */
[----:B------:R-:W-:-:S04]  /*de60*/  IMAD.HI.U32 R18, R11, R15, RZ ;  /* 0x0000000f0b127227 */ /* 0x000fc800078e00ff */
[----:B------:R-:W-:Y:S01]  /*de70*/  @!P0 IMAD.MOV R80, RZ, RZ, -R80 ;  /* 0x000000ffff508224 */ /* 0x000fe200078e0a50 */
[----:B------:R-:W-:Y:S01]  /*de80*/  ISETP.GT.U32.AND P0, PT, R10, R16, PT ;  /* 0x000000100a00720c */ /* 0x000fe20003f04070 */
[----:B------:R-:W-:Y:S01]  /*de90*/  IMAD.MOV.U32 R79, RZ, RZ, R9 ;  /* 0x000000ffff4f7224 */ /* 0x000fe200078e0009 */
[----:B------:R-:W-:Y:S01]  /*dea0*/  IABS R9, R12 ;  /* 0x0000000c00097213 */ /* 0x000fe20000000000 */
[----:B------:R-:W-:Y:S01]  /*deb0*/  IMAD.MOV R14, RZ, RZ, -R18 ;  /* 0x000000ffff0e7224 */ /* 0x000fe200078e0a12 */
[----:B------:R-:W-:Y:S01]  /*dec0*/  ISETP.GE.AND P3, PT, R25, RZ, PT ;  /* 0x000000ff1900720c */ /* 0x000fe20003f66270 */
[----:B------:R-:W-:Y:S01]  /*ded0*/  @!P5 IMAD.IADD R8, R8, 0x1, -R10 ;  /* 0x000000010808d824 */ /* 0x000fe200078e0a0a */
[----:B------:R-:W-:Y:S01]  /*dee0*/  ISETP.GE.AND P1, PT, R24, RZ, PT ;  /* 0x000000ff1800720c */ /* 0x000fe20003f26270 */
[----:B------:R-:W-:Y:S02]  /*def0*/  IMAD R15, R10, R14, R15 ;  /* 0x0000000e0a0f7224 */ /* 0x000fe400078e020f */
[----:B------:R-:W-:Y:S01]  /*df00*/  IMAD.HI.U32 R14, R11, R9, RZ ;  /* 0x000000090b0e7227 */ /* 0x000fe200078e00ff */
[----:B------:R0:W-:Y:S03]  /*df10*/  STL [R1+0x1288], R93 ;  /* 0x0012885d01007387 */ /* 0x0001e60000100800 */
[----:B------:R-:W-:-:S02]  /*df20*/  VIADD R19, R0, 0x3b ;  /* 0x0000003b00137836 */ /* 0x000fc40000000000 */
[----:B------:R-:W-:Y:S01]  /*df30*/  IMAD.MOV.U32 R78, RZ, RZ, R8 ;  /* 0x000000ffff4e7224 */ /* 0x000fe200078e0008 */
[----:B------:R-:W-:Y:S01]  /*df40*/  STL [R1+0x128c], R92 ;  /* 0x00128c5c01007387 */ /* 0x000fe20000100800 */
[----:B------:R-:W-:Y:S02]  /*df50*/  @!P6 IMAD.IADD R17, R17, 0x1, -R10 ;  /* 0x000000011111e824 */ /* 0x000fe400078e0a0a */
[----:B------:R-:W-:Y:S01]  /*df60*/  IMAD.MOV R8, RZ, RZ, -R14 ;  /* 0x000000ffff087224 */ /* 0x000fe200078e0a0e */
[----:B------:R-:W-:Y:S01]  /*df70*/  STL.64 [R1+0x1298], R90 ;  /* 0x0012985a01007387 */ /* 0x000fe20000100a00 */
[----:B------:R-:W-:Y:S01]  /*df80*/  @!P0 IMAD.IADD R16, R16, 0x1, -R10 ;  /* 0x0000000110108824 */ /* 0x000fe200078e0a0a */
[----:B------:R-:W-:Y:S01]  /*df90*/  ISETP.GE.AND P4, PT, R26, RZ, PT ;  /* 0x000000ff1a00720c */ /* 0x000fe20003f86270 */
[----:B------:R-:W-:Y:S01]  /*dfa0*/  IMAD R9, R10, R8, R9 ;  /* 0x000000080a097224 */ /* 0x000fe200078e0209 */
[----:B------:R1:W-:Y:S01]  /*dfb0*/  STL [R1+0x140], R13 ;  /* 0x0001400d01007387 */ /* 0x0003e20000100800 */
[----:B------:R-:W-:Y:S01]  /*dfc0*/  IABS R18, R19 ;  /* 0x0000001300127213 */ /* 0x000fe20000000000 */
[----:B------:R-:W-:Y:S01]  /*dfd0*/  VIADD R21, R0, 0x3c ;  /* 0x0000003c00157836 */ /* 0x000fe20000000000 */
[----:B------:R-:W-:Y:S01]  /*dfe0*/  ISETP.GT.U32.AND P5, PT, R10, R15, PT ;  /* 0x0000000f0a00720c */ /* 0x000fe20003fa4070 */
[----:B------:R-:W-:Y:S01]  /*dff0*/  @!P3 IMAD.MOV R78, RZ, RZ, -R78 ;  /* 0x000000ffff4eb224 */ /* 0x000fe200078e0a4e */
[----:B------:R-:W-:Y:S01]  /*e000*/  ISETP.GE.AND P0, PT, R12, RZ, PT ;  /* 0x000000ff0c00720c */ /* 0x000fe20003f06270 */
[----:B------:R-:W-:Y:S01]  /*e010*/  VIADD R27, R0, 0x52 ;  /* 0x00000052001b7836 */ /* 0x000fe20000000000 */
[----:B0-----:R-:W0:Y:S01]  /*e020*/  LDC R93, c[0x0][0x3a0] ;  /* 0x0000e800ff5d7b82 */ /* 0x001e220000000800 */
[----:B-1----:R-:W-:Y:S01]  /*e030*/  IMAD.MOV.U32 R13, RZ, RZ, R17 ;  /* 0x000000ffff0d7224 */ /* 0x002fe200078e0011 */
[----:B------:R-:W-:Y:S01]  /*e040*/  ISETP.GT.U32.AND P3, PT, R10, R16, PT ;  /* 0x000000100a00720c */ /* 0x000fe20003f64070 */
[----:B------:R-:W-:Y:S01]  /*e050*/  IMAD.HI.U32 R12, R11, R18, RZ ;  /* 0x000000120b0c7227 */ /* 0x000fe200078e00ff */
[----:B------:R-:W-:-:S03]  /*e060*/  IABS R20, R21 ;  /* 0x0000001500147213 */ /* 0x000fc60000000000 */
[----:B------:R-:W-:Y:S01]  /*e070*/  @!P1 IMAD.MOV R13, RZ, RZ, -R13 ;  /* 0x000000ffff0d9224 */ /* 0x000fe200078e0a0d */
[----:B------:R-:W-:Y:S01]  /*e080*/  ISETP.GT.U32.AND P1, PT, R10, R9, PT ;  /* 0x000000090a00720c */ /* 0x000fe20003f24070 */
[----:B------:R-:W-:Y:S02]  /*e090*/  IMAD.MOV R12, RZ, RZ, -R12 ;  /* 0x000000ffff0c7224 */ /* 0x000fe400078e0a0c */
[----:B------:R-:W-:Y:S02]  /*e0a0*/  IMAD.MOV.U32 R14, RZ, RZ, R20 ;  /* 0x000000ffff0e7224 */ /* 0x000fe400078e0014 */
[----:B------:R-:W-:Y:S01]  /*e0b0*/  @!P4 IMAD.MOV R79, RZ, RZ, -R79 ;  /* 0x000000ffff4fc224 */ /* 0x000fe200078e0a4f */
[----:B------:R-:W-:Y:S01]  /*e0c0*/  ISETP.GE.AND P4, PT, R22, RZ, PT ;  /* 0x000000ff1600720c */ /* 0x000fe20003f86270 */
[----:B------:R-:W-:Y:S02]  /*e0d0*/  @!P5 IMAD.IADD R15, R15, 0x1, -R10 ;  /* 0x000000010f0fd824 */ /* 0x000fe400078e0a0a */
[----:B------:R-:W-:-:S02]  /*e0e0*/  IMAD R8, R10, R12, R18 ;  /* 0x0000000c0a087224 */ /* 0x000fc400078e0212 */
[----:B------:R-:W-:Y:S01]  /*e0f0*/  IMAD.HI.U32 R12, R11, R14, RZ ;  /* 0x0000000e0b0c7227 */ /* 0x000fe200078e00ff */
[----:B------:R-:W-:-:S03]  /*e100*/  ISETP.GT.U32.AND P5, PT, R10, R15, PT ;  /* 0x0000000f0a00720c */ /* 0x000fc60003fa4070 */
[--C-:B------:R-:W-:Y:S01]  /*e110*/  @!P3 IMAD.IADD R16, R16, 0x1, -R10.reuse ;  /* 0x000000011010b824 */ /* 0x100fe200078e0a0a */
[----:B------:R-:W-:Y:S01]  /*e120*/  ISETP.GT.U32.AND P3, PT, R10, R8, PT ;  /* 0x000000080a00720c */ /* 0x000fe20003f64070 */
[----:B------:R-:W-:Y:S02]  /*e130*/  @!P1 IMAD.IADD R9, R9, 0x1, -R10 ;  /* 0x0000000109099824 */ /* 0x000fe400078e0a0a */
[----:B------:R-:W-:Y:S02]  /*e140*/  IMAD.MOV R12, RZ, RZ, -R12 ;  /* 0x000000ffff0c7224 */ /* 0x000fe400078e0a0c */
[----:B------:R-:W-:Y:S01]  /*e150*/  VIADD R20, R0, 0x3e ;  /* 0x0000003e00147836 */ /* 0x000fe20000000000 */
[----:B------:R-:W-:Y:S01]  /*e160*/  ISETP.GT.U32.AND P1, PT, R10, R9, PT ;  /* 0x000000090a00720c */ /* 0x000fe20003f24070 */
[----:B------:R-:W-:Y:S02]  /*e170*/  VIADD R17, R0, 0x3d ;  /* 0x0000003d00117836 */ /* 0x000fe40000000000 */
[----:B------:R-:W-:-:S02]  /*e180*/  IMAD R14, R10, R12, R14 ;  /* 0x0000000c0a0e7224 */ /* 0x000fc400078e020e */
[----:B------:R-:W-:Y:S01]  /*e190*/  IMAD.MOV.U32 R77, RZ, RZ, R16 ;  /* 0x000000ffff4d7224 */ /* 0x000fe200078e0010 */
[----:B------:R-:W-:Y:S02]  /*e1a0*/  ISETP.GE.AND P6, PT, R23, RZ, PT ;  /* 0x000000ff1700720c */ /* 0x000fe40003fc6270 */
[----:B------:R-:W-:Y:S01]  /*e1b0*/  IABS R18, R20 ;  /* 0x0000001400127213 */ /* 0x000fe20000000000 */
[----:B------:R-:W-:Y:S01]  /*e1c0*/  @!P4 IMAD.MOV R77, RZ, RZ, -R77 ;  /* 0x000000ffff4dc224 */ /* 0x000fe200078e0a4d */
[----:B------:R-:W-:Y:S02]  /*e1d0*/  IABS R23, R17 ;  /* 0x0000001100177213 */ /* 0x000fe40000000000 */
[----:B------:R-:W-:Y:S01]  /*e1e0*/  ISETP.GT.U32.AND P4, PT, R10, R14, PT ;  /* 0x0000000e0a00720c */ /* 0x000fe20003f84070 */
[--C-:B------:R-:W-:Y:S01]  /*e1f0*/  @!P5 IMAD.IADD R15, R15, 0x1, -R10.reuse ;  /* 0x000000010f0fd824 */ /* 0x100fe200078e0a0a */
[----:B------:R-:W-:Y:S01]  /*e200*/  ISETP.GE.AND P5, PT, R19, RZ, PT ;  /* 0x000000ff1300720c */ /* 0x000fe20003fa6270 */
[----:B------:R-:W-:-:S02]  /*e210*/  @!P3 IMAD.IADD R8, R8, 0x1, -R10 ;  /* 0x000000010808b824 */ /* 0x000fc400078e0a0a */
[----:B------:R-:W-:-:S04]  /*e220*/  IMAD.HI.U32 R12, R11, R18, RZ ;  /* 0x000000120b0c7227 */ /* 0x000fc800078e00ff */
[----:B------:R-:W-:Y:S02]  /*e230*/  VIADD R22, R0, 0x40 ;  /* 0x0000004000167836 */ /* 0x000fe40000000000 */
[----:B------:R-:W-:Y:S01]  /*e240*/  IMAD.MOV.U32 R19, RZ, RZ, R23 ;  /* 0x000000ffff137224 */ /* 0x000fe200078e0017 */
[----:B------:R-:W-:Y:S01]  /*e250*/  ISETP.GT.U32.AND P3, PT, R10, R8, PT ;  /* 0x000000080a00720c */ /* 0x000fe20003f64070 */
[----:B------:R-:W-:Y:S02]  /*e260*/  IMAD.MOV.U32 R76, RZ, RZ, R15 ;  /* 0x000000ffff4c7224 */ /* 0x000fe400078e000f */
[----:B------:R-:W-:Y:S02]  /*e270*/  IMAD.MOV R15, RZ, RZ, -R12 ;  /* 0x000000ffff0f7224 */ /* 0x000fe400078e0a0c */
[----:B------:R-:W-:Y:S01]  /*e280*/  @!P1 IMAD.IADD R9, R9, 0x1, -R10 ;  /* 0x0000000109099824 */ /* 0x000fe200078e0a0a */
[----:B------:R-:W-:Y:S01]  /*e290*/  IABS R24, R22 ;  /* 0x0000001600187213 */ /* 0x000fe20000000000 */
[----:B------:R-:W-:-:S04]  /*e2a0*/  IMAD.HI.U32 R23, R11, R19, RZ ;  /* 0x000000130b177227 */ /* 0x000fc800078e00ff */
[----:B------:R-:W-:Y:S02]  /*e2b0*/  IMAD R15, R10, R15, R18 ;  /* 0x0000000f0a0f7224 */ /* 0x000fe400078e0212 */
[----:B------:R-:W-:Y:S02]  /*e2c0*/  IMAD.MOV.U32 R75, RZ, RZ, R9 ;  /* 0x000000ffff4b7224 */ /* 0x000fe400078e0009 */
[----:B------:R-:W-:Y:S02]  /*e2d0*/  IMAD.MOV R16, RZ, RZ, -R23 ;  /* 0x000000ffff107224 */ /* 0x000fe400078e0a17 */
[----:B------:R-:W-:Y:S02]  /*e2e0*/  @!P4 IMAD.IADD R14, R14, 0x1, -R10 ;  /* 0x000000010e0ec824 */ /* 0x000fe400078e0a0a */
[----:B------:R-:W-:Y:S02]  /*e2f0*/  IMAD.MOV.U32 R12, RZ, RZ, R24 ;  /* 0x000000ffff0c7224 */ /* 0x000fe400078e0018 */
[----:B------:R-:W-:Y:S01]  /*e300*/  @!P0 IMAD.MOV R75, RZ, RZ, -R75 ;  /* 0x000000ffff4b8224 */ /* 0x000fe200078e0a4b */
[C---:B------:R-:W-:Y:S01]  /*e310*/  ISETP.GT.U32.AND P0, PT, R10.reuse, R15, PT ;  /* 0x0000000f0a00720c */ /* 0x040fe20003f04070 */
[C---:B------:R-:W-:Y:S01]  /*e320*/  IMAD R16, R10.reuse, R16, R19 ;  /* 0x000000100a107224 */ /* 0x040fe200078e0213 */
[----:B------:R-:W-:Y:S01]  /*e330*/  ISETP.GT.U32.AND P4, PT, R10, R14, PT ;  /* 0x0000000e0a00720c */ /* 0x000fe20003f84070 */
[----:B------:R-:W-:-:S04]  /*e340*/  IMAD.HI.U32 R18, R11, R12, RZ ;  /* 0x0000000c0b127227 */ /* 0x000fc800078e00ff */
[----:B------:R-:W-:Y:S01]  /*e350*/  @!P3 IMAD.IADD R8, R8, 0x1, -R10 ;  /* 0x000000010808b824 */ /* 0x000fe200078e0a0a */
[----:B------:R-:W-:Y:S01]  /*e360*/  ISETP.GT.U32.AND P3, PT, R10, R16, PT ;  /* 0x000000100a00720c */ /* 0x000fe20003f64070 */
[----:B------:R-:W-:Y:S01]  /*e370*/  IMAD.MOV R9, RZ, RZ, -R18 ;  /* 0x000000ffff097224 */ /* 0x000fe200078e0a12 */
[----:B------:R-:W-:Y:S01]  /*e380*/  ISETP.GE.AND P1, PT, R17, RZ, PT ;  /* 0x000000ff1100720c */ /* 0x000fe20003f26270 */
[----:B------:R-:W-:Y:S02]  /*e390*/  VIADD R17, R0, 0x41 ;  /* 0x0000004100117836 */ /* 0x000fe40000000000 */
[----:B------:R-:W-:Y:S02]  /*e3a0*/  IMAD R12, R10, R9, R12 ;  /* 0x000000090a0c7224 */ /* 0x000fe400078e020c */
[--C-:B------:R-:W-:Y:S02]  /*e3b0*/  @!P0 IMAD.IADD R15, R15, 0x1, -R10.reuse ;  /* 0x000000010f0f8824 */ /* 0x100fe400078e0a0a */
[--C-:B------:R-:W-:Y:S01]  /*e3c0*/  @!P4 IMAD.IADD R14, R14, 0x1, -R10.reuse ;  /* 0x000000010e0ec824 */ /* 0x100fe200078e0a0a */
[----:B------:R-:W-:Y:S01]  /*e3d0*/  ISETP.GT.U32.AND P4, PT, R10, R12, PT ;  /* 0x0000000c0a00720c */ /* 0x000fe20003f84070 */
[----:B------:R-:W-:Y:S01]  /*e3e0*/  VIADD R18, R0, 0x42 ;  /* 0x0000004200127836 */ /* 0x000fe20000000000 */
[----:B------:R-:W-:Y:S01]  /*e3f0*/  IABS R9, R17 ;  /* 0x0000001100097213 */ /* 0x000fe20000000000 */
[----:B------:R-:W-:Y:S01]  /*e400*/  @!P3 IMAD.IADD R16, R16, 0x1, -R10 ;  /* 0x000000011010b824 */ /* 0x000fe200078e0a0a */
[----:B------:R-:W-:Y:S01]  /*e410*/  ISETP.GT.U32.AND P0, PT, R10, R15, PT ;  /* 0x0000000f0a00720c */ /* 0x000fe20003f04070 */
[----:B------:R-:W-:-:S02]  /*e420*/  IMAD.MOV.U32 R73, RZ, RZ, R14 ;  /* 0x000000ffff497224 */ /* 0x000fc400078e000e */
[----:B------:R-:W-:Y:S01]  /*e430*/  IMAD.MOV.U32 R74, RZ, RZ, R8 ;  /* 0x000000ffff4a7224 */ /* 0x000fe200078e0008 */
[----:B------:R-:W-:Y:S01]  /*e440*/  IABS R8, R18 ;  /* 0x0000001200087213 */ /* 0x000fe20000000000 */
[----:B------:R-:W-:Y:S01]  /*e450*/  IMAD.HI.U32 R14, R11, R9, RZ ;  /* 0x000000090b0e7227 */ /* 0x000fe200078e00ff */
[----:B------:R-:W-:-:S03]  /*e460*/  ISETP.GT.U32.AND P3, PT, R10, R16, PT ;  /* 0x000000100a00720c */ /* 0x000fc60003f64070 */
[----:B------:R-:W-:Y:S01]  /*e470*/  @!P5 IMAD.MOV R74, RZ, RZ, -R74 ;  /* 0x000000ffff4ad224 */ /* 0x000fe200078e0a4a */
[----:B------:R-:W-:Y:S01]  /*e480*/  ISETP.GE.AND P5, PT, R20, RZ, PT ;  /* 0x000000ff1400720c */ /* 0x000fe20003fa6270 */
[----:B------:R-:W-:Y:S02]  /*e490*/  IMAD.MOV R14, RZ, RZ, -R14 ;  /* 0x000000ffff0e7224 */ /* 0x000fe400078e0a0e */
[----:B------:R-:W-:Y:S01]  /*e4a0*/  @!P6 IMAD.MOV R76, RZ, RZ, -R76 ;  /* 0x000000ffff4ce224 */ /* 0x000fe200078e0a4c */
[----:B------:R-:W-:Y:S01]  /*e4b0*/  ISETP.GE.AND P6, PT, R21, RZ, PT ;  /* 0x000000ff1500720c */ /* 0x000fe20003fc6270 */
[----:B------:R-:W-:Y:S01]  /*e4c0*/  IMAD.HI.U32 R20, R11, R8, RZ ;  /* 0x000000080b147227 */ /* 0x000fe200078e00ff */
[----:B------:R-:W-:Y:S03]  /*e4d0*/  STL.64 [R1+0x12a0], R82 ;  /* 0x0012a05201007387 */ /* 0x000fe60000100a00 */
[----:B------:R-:W-:-:S02]  /*e4e0*/  VIADD R19, R0, 0x43 ;  /* 0x0000004300137836 */ /* 0x000fc40000000000 */
[----:B------:R-:W-:Y:S02]  /*e4f0*/  @!P4 IMAD.IADD R12, R12, 0x1, -R10 ;  /* 0x000000010c0cc824 */ /* 0x000fe400078e0a0a */
[C---:B------:R-:W-:Y:S01]  /*e500*/  IMAD R9, R10.reuse, R14, R9 ;  /* 0x0000000e0a097224 */ /* 0x040fe200078e0209 */
[----:B------:R-:W-:Y:S01]  /*e510*/  STL.64 [R1+0x12a8], R80 ;  /* 0x0012a85001007387 */ /* 0x000fe20000100a00 */
[----:B------:R-:W-:Y:S02]  /*e520*/  IMAD.MOV R20, RZ, RZ, -R20 ;  /* 0x000000ffff147224 */ /* 0x000fe400078e0a14 */
[----:B------:R-:W-:Y:S01]  /*e530*/  @!P0 IMAD.IADD R15, R15, 0x1, -R10 ;  /* 0x000000010f0f8824 */ /* 0x000fe200078e0a0a */
[----:B------:R-:W-:Y:S01]  /*e540*/  STL.64 [R1+0x12b0], R78 ;  /* 0x0012b04e01007387 */ /* 0x000fe20000100a00 */
[----:B------:R-:W-:Y:S02]  /*e550*/  IABS R21, R19 ;  /* 0x0000001300157213 */ /* 0x000fe40000000000 */
[C---:B------:R-:W-:Y:S01]  /*e560*/  ISETP.GT.U32.AND P4, PT, R10.reuse, R12, PT ;  /* 0x0000000c0a00720c */ /* 0x040fe20003f84070 */
[----:B------:R1:W-:Y:S01]  /*e570*/  STL [R1+0x138], R13 ;  /* 0x0001380d01007387 */ /* 0x0003e20000100800 */
[C---:B------:R-:W-:Y:S01]  /*e580*/  ISETP.GT.U32.AND P0, PT, R10.reuse, R9, PT ;  /* 0x000000090a00720c */ /* 0x040fe20003f04070 */
[----:B------:R-:W-:-:S02]  /*e590*/  IMAD R8, R10, R20, R8 ;  /* 0x000000140a087224 */ /* 0x000fc400078e0208 */
[----:B------:R-:W-:Y:S01]  /*e5a0*/  @!P3 IMAD.IADD R16, R16, 0x1, -R10 ;  /* 0x000000011010b824 */ /* 0x000fe200078e0a0a */
[----:B------:R-:W-:Y:S01]  /*e5b0*/  ISETP.GE.AND P3, PT, R17, RZ, PT ;  /* 0x000000ff1100720c */ /* 0x000fe20003f66270 */
[----:B------:R-:W-:Y:S02]  /*e5c0*/  IMAD.MOV.U32 R17, RZ, RZ, R21 ;  /* 0x000000ffff117224 */ /* 0x000fe400078e0015 */
[----:B-1----:R-:W-:Y:S02]  /*e5d0*/  IMAD.MOV.U32 R13, RZ, RZ, R15 ;  /* 0x000000ffff0d7224 */ /* 0x002fe400078e000f */
[----:B------:R-:W-:Y:S02]  /*e5e0*/  @!P6 IMAD.MOV R73, RZ, RZ, -R73 ;  /* 0x000000ffff49e224 */ /* 0x000fe400078e0a49 */
[----:B------:R-:W-:Y:S01]  /*e5f0*/  @!P5 IMAD.MOV R13, RZ, RZ, -R13 ;  /* 0x000000ffff0dd224 */ /* 0x000fe200078e0a0d */
[----:B------:R-:W-:Y:S01]  /*e600*/  ISETP.GT.U32.AND P5, PT, R10, R8, PT ;  /* 0x000000080a00720c */ /* 0x000fe20003fa4070 */
[----:B------:R-:W-:Y:S01]  /*e610*/  IMAD.MOV.U32 R72, RZ, RZ, R16 ;  /* 0x000000ffff487224 */ /* 0x000fe200078e0010 */
[----:B------:R-:W-:Y:S01]  /*e620*/  ISETP.GE.AND P6, PT, R22, RZ, PT ;  /* 0x000000ff1600720c */ /* 0x000fe20003fc6270 */
[----:B------:R-:W-:-:S04]  /*e630*/  IMAD.HI.U32 R16, R11, R17, RZ ;  /* 0x000000110b107227 */ /* 0x000fc800078e00ff */
[----:B------:R-:W-:Y:S02]  /*e640*/  IMAD.MOV R15, RZ, RZ, -R16 ;  /* 0x000000ffff0f7224 */ /* 0x000fe400078e0a10 */
[--C-:B------:R-:W-:Y:S02]  /*e650*/  @!P4 IMAD.IADD R12, R12, 0x1, -R10.reuse ;  /* 0x000000010c0cc824 */ /* 0x100fe400078e0a0a */
[----:B------:R-:W-:Y:S02]  /*e660*/  @!P0 IMAD.IADD R9, R9, 0x1, -R10 ;  /* 0x0000000109098824 */ /* 0x000fe400078e0a0a */
[----:B------:R-:W-:Y:S02]  /*e670*/  VIADD R14, R0, 0x44 ;  /* 0x00000044000e7836 */ /* 0x000fe40000000000 */
[C---:B------:R-:W-:Y:S02]  /*e680*/  IMAD R15, R10.reuse, R15, R17 ;  /* 0x0000000f0a0f7224 */ /* 0x040fe400078e0211 */
[----:B------:R-:W-:Y:S01]  /*e690*/  IMAD.MOV.U32 R71, RZ, RZ, R12 ;  /* 0x000000ffff477224 */ /* 0x000fe200078e000c */
[----:B------:R-:W-:Y:S01]  /*e6a0*/  ISETP.GT.U32.AND P0, PT, R10, R9, PT ;  /* 0x000000090a00720c */ /* 0x000fe20003f04070 */
[----:B------:R-:W-:Y:S01]  /*e6b0*/  @!P5 IMAD.IADD R8, R8, 0x1, -R10 ;  /* 0x000000010808d824 */ /* 0x000fe200078e0a0a */
[----:B------:R-:W-:Y:S01]  /*e6c0*/  IABS R16, R14 ;  /* 0x0000000e00107213 */ /* 0x000fe20000000000 */
[----:B------:R-:W-:Y:S01]  /*e6d0*/  @!P6 IMAD.MOV R71, RZ, RZ, -R71 ;  /* 0x000000ffff47e224 */ /* 0x000fe200078e0a47 */
[----:B------:R-:W-:Y:S01]  /*e6e0*/  ISETP.GT.U32.AND P6, PT, R10, R15, PT ;  /* 0x0000000f0a00720c */ /* 0x000fe20003fc4070 */
[----:B------:R-:W-:Y:S01]  /*e6f0*/  @!P1 IMAD.MOV R72, RZ, RZ, -R72 ;  /* 0x000000ffff489224 */ /* 0x000fe200078e0a48 */
[----:B------:R-:W-:Y:S01]  /*e700*/  ISETP.GE.AND P1, PT, R18, RZ, PT ;  /* 0x000000ff1200720c */ /* 0x000fe20003f26270 */
[----:B------:R-:W-:Y:S01]  /*e710*/  VIADD R18, R0, 0x45 ;  /* 0x0000004500127836 */ /* 0x000fe20000000000 */
[----:B------:R-:W-:Y:S01]  /*e720*/  ISETP.GE.AND P4, PT, R19, RZ, PT ;  /* 0x000000ff1300720c */ /* 0x000fe20003f86270 */
[----:B------:R-:W-:Y:S01]  /*e730*/  IMAD.HI.U32 R19, R11, R16, RZ ;  /* 0x000000100b137227 */ /* 0x000fe200078e00ff */
[----:B------:R-:W-:-:S02]  /*e740*/  ISETP.GT.U32.AND P5, PT, R10, R8, PT ;  /* 0x000000080a00720c */ /* 0x000fc40003fa4070 */
[----:B------:R-:W-:Y:S01]  /*e750*/  IABS R17, R18 ;  /* 0x0000001200117213 */ /* 0x000fe20000000000 */
[----:B------:R-:W-:Y:S02]  /*e760*/  IMAD.MOV R19, RZ, RZ, -R19 ;  /* 0x000000ffff137224 */ /* 0x000fe400078e0a13 */
[----:B------:R-:W-:Y:S02]  /*e770*/  VIADD R23, R0, 0x46 ;  /* 0x0000004600177836 */ /* 0x000fe40000000000 */
[----:B------:R-:W-:Y:S01]  /*e780*/  @!P0 IMAD.IADD R9, R9, 0x1, -R10 ;  /* 0x0000000109098824 */ /* 0x000fe200078e0a0a */
[----:B------:R-:W-:Y:S01]  /*e790*/  ISETP.GE.AND P0, PT, R14, RZ, PT ;  /* 0x000000ff0e00720c */ /* 0x000fe20003f06270 */
[----:B------:R-:W-:Y:S01]  /*e7a0*/  IMAD R14, R10, R19, R16 ;  /* 0x000000130a0e7224 */ /* 0x000fe200078e0210 */
[----:B------:R-:W-:Y:S01]  /*e7b0*/  IABS R12, R23 ;  /* 0x00000017000c7213 */ /* 0x000fe20000000000 */
[----:B------:R-:W-:-:S04]  /*e7c0*/  IMAD.HI.U32 R20, R11, R17, RZ ;  /* 0x000000110b147227 */ /* 0x000fc800078e00ff */
[--C-:B------:R-:W-:Y:S02]  /*e7d0*/  @!P6 IMAD.IADD R15, R15, 0x1, -R10.reuse ;  /* 0x000000010f0fe824 */ /* 0x100fe400078e0a0a */
[----:B------:R-:W-:Y:S01]  /*e7e0*/  @!P5 IMAD.IADD R8, R8, 0x1, -R10 ;  /* 0x000000010808d824 */ /* 0x000fe200078e0a0a */
[C---:B------:R-:W-:Y:S01]  /*e7f0*/  ISETP.GT.U32.AND P5, PT, R10.reuse, R14, PT ;  /* 0x0000000e0a00720c */ /* 0x040fe20003fa4070 */
[----:B------:R-:W-:Y:S01]  /*e800*/  IMAD.MOV R20, RZ, RZ, -R20 ;  /* 0x000000ffff147224 */ /* 0x000fe200078e0a14 */
[----:B------:R-:W-:Y:S01]  /*e810*/  ISETP.GT.U32.AND P6, PT, R10, R15, PT ;  /* 0x0000000f0a00720c */ /* 0x000fe20003fc4070 */
[----:B------:R-:W-:-:S04]  /*e820*/  IMAD.HI.U32 R19, R11, R12, RZ ;  /* 0x0000000c0b137227 */ /* 0x000fc800078e00ff */
[C---:B------:R-:W-:Y:S02]  /*e830*/  IMAD R17, R10.reuse, R20, R17 ;  /* 0x000000140a117224 */ /* 0x040fe400078e0211 */
[----:B------:R-:W-:Y:S02]  /*e840*/  IMAD.MOV.U32 R70, RZ, RZ, R9 ;  /* 0x000000ffff467224 */ /* 0x000fe400078e0009 */
[----:B------:R-:W-:Y:S02]  /*e850*/  IMAD.MOV R9, RZ, RZ, -R19 ;  /* 0x000000ffff097224 */ /* 0x000fe400078e0a13 */
[----:B------:R-:W-:Y:S01]  /*e860*/  @!P3 IMAD.MOV R70, RZ, RZ, -R70 ;  /* 0x000000ffff46b224 */ /* 0x000fe200078e0a46 */
[----:B------:R-:W-:Y:S01]  /*e870*/  ISETP.GT.U32.AND P3, PT, R10, R17, PT ;  /* 0x000000110a00720c */ /* 0x000fe20003f64070 */
[----:B------:R-:W-:Y:S02]  /*e880*/  VIADD R24, R0, 0x48 ;  /* 0x0000004800187836 */ /* 0x000fe40000000000 */
[----:B------:R-:W-:-:S02]  /*e890*/  IMAD R12, R10, R9, R12 ;  /* 0x000000090a0c7224 */ /* 0x000fc400078e020c */
[----:B------:R-:W-:Y:S01]  /*e8a0*/  IMAD.MOV.U32 R69, RZ, RZ, R8 ;  /* 0x000000ffff457224 */ /* 0x000fe200078e0008 */
[----:B------:R-:W-:Y:S01]  /*e8b0*/  IABS R16, R24 ;  /* 0x0000001800107213 */ /* 0x000fe20000000000 */
[--C-:B------:R-:W-:Y:S02]  /*e8c0*/  @!P5 IMAD.IADD R14, R14, 0x1, -R10.reuse ;  /* 0x000000010e0ed824 */ /* 0x100fe400078e0a0a */
[----:B------:R-:W-:Y:S01]  /*e8d0*/  @!P6 IMAD.IADD R15, R15, 0x1, -R10 ;  /* 0x000000010f0fe824 */ /* 0x000fe200078e0a0a */
[----:B------:R-:W-:Y:S01]  /*e8e0*/  ISETP.GT.U32.AND P6, PT, R10, R12, PT ;  /* 0x0000000c0a00720c */ /* 0x000fe20003fc4070 */
[----:B------:R-:W-:Y:S01]  /*e8f0*/  @!P1 IMAD.MOV R69, RZ, RZ, -R69 ;  /* 0x000000ffff459224 */ /* 0x000fe200078e0a45 */
[----:B------:R-:W-:Y:S01]  /*e900*/  ISETP.GE.AND P1, PT, R18, RZ, PT ;  /* 0x000000ff1200720c */ /* 0x000fe20003f26270 */
[----:B------:R-:W-:Y:S01]  /*e910*/  VIADD R22, R0, 0x49 ;  /* 0x0000004900167836 */ /* 0x000fe20000000000 */
[----:B------:R-:W-:Y:S01]  /*e920*/  ISETP.GT.U32.AND P5, PT, R10, R14, PT ;  /* 0x0000000e0a00720c */ /* 0x000fe20003fa4070 */
[----:B------:R-:W-:-:S04]  /*e930*/  IMAD.HI.U32 R18, R11, R16, RZ ;  /* 0x000000100b127227 */ /* 0x000fc800078e00ff */
[C---:B------:R-:W-:Y:S01]  /*e940*/  VIADD R21, R0.reuse, 0x4a ;  /* 0x0000004a00157836 */ /* 0x040fe20000000000 */
[----:B------:R-:W-:Y:S01]  /*e950*/  IABS R8, R22 ;  /* 0x0000001600087213 */ /* 0x000fe20000000000 */
[----:B------:R-:W-:Y:S02]  /*e960*/  @!P3 IMAD.IADD R17, R17, 0x1, -R10 ;  /* 0x000000011111b824 */ /* 0x000fe400078e0a0a */
[----:B------:R-:W-:Y:S01]  /*e970*/  IMAD.MOV R9, RZ, RZ, -R18 ;  /* 0x000000ffff097224 */ /* 0x000fe200078e0a12 */
[----:B------:R-:W-:Y:S01]  /*e980*/  IABS R18, R21 ;  /* 0x0000001500127213 */ /* 0x000fe20000000000 */
[----:B------:R-:W-:Y:S01]  /*e990*/  VIADD R20, R0, 0x4b ;  /* 0x0000004b00147836 */ /* 0x000fe20000000000 */
[C---:B------:R-:W-:Y:S01]  /*e9a0*/  ISETP.GT.U32.AND P3, PT, R10.reuse, R17, PT ;  /* 0x000000110a00720c */ /* 0x040fe20003f64070 */
[----:B------:R-:W-:Y:S02]  /*e9b0*/  IMAD R9, R10, R9, R16 ;  /* 0x000000090a097224 */ /* 0x000fe400078e0210 */
[----:B------:R-:W-:-:S04]  /*e9c0*/  IMAD.HI.U32 R19, R11, R8, RZ ;  /* 0x000000080b137227 */ /* 0x000fc800078e00ff */
[----:B------:R-:W-:Y:S02]  /*e9d0*/  @!P6 IMAD.IADD R12, R12, 0x1, -R10 ;  /* 0x000000010c0ce824 */ /* 0x000fe400078e0a0a */
[----:B------:R-:W-:Y:S01]  /*e9e0*/  IMAD.MOV.U32 R16, RZ, RZ, R18 ;  /* 0x000000ffff107224 */ /* 0x000fe200078e0012 */
[----:B------:R-:W-:Y:S01]  /*e9f0*/  IABS R25, R20 ;  /* 0x0000001400197213 */ /* 0x000fe20000000000 */
        /* <DEDUP_REMOVED lines=8> */
[----:B------:R-:W-:Y:S01]  /*ea80*/  @!P3 IMAD.IADD R17, R17, 0x1, -R10 ;  /* 0x000000011111b824 */ /* 0x000fe200078e0a0a */
[C---:B------:R-:W-:Y:S01]  /*ea90*/  ISETP.GT.U32.AND P3, PT, R10.reuse, R8, PT ;  /* 0x000000080a00720c */ /* 0x040fe20003f64070 */
[----:B------:R-:W-:Y:S02]  /*eaa0*/  IMAD R16, R10, R25, R16 ;  /* 0x000000190a107224 */ /* 0x000fe400078e0210 */
[----:B------:R-:W-:-:S02]  /*eab0*/  @!P5 IMAD.IADD R9, R9, 0x1, -R10 ;  /* 0x000000010909d824 */ /* 0x000fc400078e0a0a */
[----:B------:R-:W-:Y:S01]  /*eac0*/  @!P6 IMAD.IADD R12, R12, 0x1, -R10 ;  /* 0x000000010c0ce824 */ /* 0x000fe200078e0a0a */
[C---:B------:R-:W-:Y:S01]  /*ead0*/  ISETP.GT.U32.AND P6, PT, R10.reuse, R16, PT ;  /* 0x000000100a00720c */ /* 0x040fe20003fc4070 */
[----:B------:R-:W-:Y:S01]  /*eae0*/  IMAD.MOV.U32 R68, RZ, RZ, R15 ;  /* 0x000000ffff447224 */ /* 0x000fe200078e000f */
[----:B------:R-:W-:Y:S01]  /*eaf0*/  ISETP.GT.U32.AND P5, PT, R10, R9, PT ;  /* 0x000000090a00720c */ /* 0x000fe20003fa4070 */
[----:B------:R-:W-:Y:S01]  /*eb00*/  STL.64 [R1+0x12b8], R76 ;  /* 0x0012b84c01007387 */ /* 0x000fe20000100a00 */
[----:B------:R-:W-:-:S03]  /*eb10*/  IMAD.HI.U32 R26, R11, R18, RZ ;  /* 0x000000120b1a7227 */ /* 0x000fc600078e00ff */
[----:B------:R-:W-:Y:S01]  /*eb20*/  STL [R1+0x12c0], R75 ;  /* 0x0012c04b01007387 */ /* 0x000fe20000100800 */
[----:B------:R-:W-:Y:S01]  /*eb30*/  @!P4 IMAD.MOV R68, RZ, RZ, -R68 ;  /* 0x000000ffff44c224 */ /* 0x000fe200078e0a44 */
[----:B------:R-:W-:Y:S01]  /*eb40*/  ISETP.GE.AND P4, PT, R23, RZ, PT ;  /* 0x000000ff1700720c */ /* 0x000fe20003f86270 */
[----:B------:R-:W-:Y:S01]  /*eb50*/  @!P3 IMAD.IADD R8, R8, 0x1, -R10 ;  /* 0x000000010808b824 */ /* 0x000fe200078e0a0a */
[----:B------:R-:W-:Y:S01]  /*eb60*/  STL [R1+0x12d0], R75 ;  /* 0x0012d04b01007387 */ /* 0x000fe20000100800 */
[----:B------:R-:W-:-:S03]  /*eb70*/  IMAD.MOV R23, RZ, RZ, -R26 ;  /* 0x000000ffff177224 */ /* 0x000fc600078e0a1a */
[----:B------:R-:W-:Y:S01]  /*eb80*/  STL [R1+0x12f0], R75 ;  /* 0x0012f04b01007387 */ /* 0x000fe20000100800 */
[----:B------:R-:W-:-:S03]  /*eb90*/  IMAD.MOV.U32 R66, RZ, RZ, R14 ;  /* 0x000000ffff427224 */ /* 0x000fc600078e000e */
[----:B------:R-:W-:Y:S01]  /*eba0*/  STL [R1+0x1310], R75 ;  /* 0x0013104b01007387 */ /* 0x000fe20000100800 */
[----:B------:R-:W-:-:S03]  /*ebb0*/  IMAD R14, R10, R23, R18 ;  /* 0x000000170a0e7224 */ /* 0x000fc600078e0212 */
[----:B------:R-:W-:Y:S01]  /*ebc0*/  STL [R1+0x1330], R75 ;  /* 0x0013304b01007387 */ /* 0x000fe20000100800 */
[----:B------:R-:W-:-:S03]  /*ebd0*/  ISETP.GT.U32.AND P3, PT, R10, R8, PT ;  /* 0x000000080a00720c */ /* 0x000fc60003f64070 */
[----:B------:R-:W-:Y:S01]  /*ebe0*/  STL [R1+0x1350], R75 ;  /* 0x0013504b01007387 */ /* 0x000fe20000100800 */
[----:B------:R-:W-:-:S03]  /*ebf0*/  @!P6 IMAD.IADD R16, R16, 0x1, -R10 ;  /* 0x000000011010e824 */ /* 0x000fc600078e0a0a */
[----:B------:R-:W-:Y:S04]  /*ec00*/  STL [R1+0x1370], R75 ;  /* 0x0013704b01007387 */ /* 0x000fe80000100800 */
[----:B------:R-:W-:Y:S01]  /*ec10*/  STL [R1+0x1390], R75 ;  /* 0x0013904b01007387 */ /* 0x000fe20000100800 */
[----:B------:R-:W-:-:S03]  /*ec20*/  @!P5 IMAD.IADD R9, R9, 0x1, -R10 ;  /* 0x000000010909d824 */ /* 0x000fc600078e0a0a */
[----:B------:R-:W-:Y:S01]  /*ec30*/  STL [R1+0x13b0], R75 ;  /* 0x0013b04b01007387 */ /* 0x000fe20000100800 */
[----:B------:R-:W-:-:S03]  /*ec40*/  VIADD R18, R0, 0x4d ;  /* 0x0000004d00127836 */ /* 0x000fc60000000000 */
[----:B------:R-:W-:Y:S01]  /*ec50*/  STL [R1+0x13d0], R75 ;  /* 0x0013d04b01007387 */ /* 0x000fe20000100800 */
[----:B------:R-:W-:-:S03]  /*ec60*/  ISETP.GT.U32.AND P5, PT, R10, R14, PT ;  /* 0x0000000e0a00720c */ /* 0x000fc60003fa4070 */
[----:B------:R-:W-:Y:S01]  /*ec70*/  STL [R1+0x13f0], R75 ;  /* 0x0013f04b01007387 */ /* 0x000fe20000100800 */
[----:B------:R-:W-:-:S03]  /*ec80*/  ISETP.GT.U32.AND P6, PT, R10, R16, PT ;  /* 0x000000100a00720c */ /* 0x000fc60003fc4070 */
[----:B------:R-:W-:Y:S01]  /*ec90*/  STL [R1+0x1410], R75 ;  /* 0x0014104b01007387 */ /* 0x000fe20000100800 */
[----:B------:R-:W-:-:S03]  /*eca0*/  VIADD R19, R0, 0x4c ;  /* 0x0000004c00137836 */ /* 0x000fc60000000000 */
[----:B------:R-:W-:Y:S01]  /*ecb0*/  STL [R1+0x1430], R75 ;  /* 0x0014304b01007387 */ /* 0x000fe20000100800 */
[----:B------:R-:W-:-:S03]  /*ecc0*/  @!P0 IMAD.MOV R66, RZ, RZ, -R66 ;  /* 0x000000ffff428224 */ /* 0x000fc600078e0a42 */
[----:B------:R-:W-:Y:S01]  /*ecd0*/  STL [R1+0x12e0], R74 ;  /* 0x0012e04a01007387 */ /* 0x000fe20000100800 */
[----:B------:R-:W-:Y:S01]  /*ece0*/  ISETP.GE.AND P0, PT, R24, RZ, PT ;  /* 0x000000ff1800720c */ /* 0x000fe20003f06270 */
[----:B------:R-:W-:Y:S02]  /*ecf0*/  IMAD.MOV.U32 R65, RZ, RZ, R17 ;  /* 0x000000ffff417224 */ /* 0x000fe400078e0011 */
[----:B------:R-:W-:Y:S01]  /*ed00*/  STL [R1+0x1320], R74 ;  /* 0x0013204a01007387 */ /* 0x000fe20000100800 */
[----:B------:R-:W-:-:S03]  /*ed10*/  IABS R17, R18 ;  /* 0x0000001200117213 */ /* 0x000fc60000000000 */
[----:B------:R-:W-:Y:S01]  /*ed20*/  STL [R1+0x1360], R74 ;  /* 0x0013604a01007387 */ /* 0x000fe20000100800 */
[----:B------:R-:W-:-:S03]  /*ed30*/  IABS R15, R19 ;  /* 0x00000013000f7213 */ /* 0x000fc60000000000 */
[----:B------:R-:W-:Y:S01]  /*ed40*/  STL [R1+0x13a0], R74 ;  /* 0x0013a04a01007387 */ /* 0x000fe20000100800 */
[----:B------:R-:W-:-:S03]  /*ed50*/  @!P3 IMAD.IADD R8, R8, 0x1, -R10 ;  /* 0x000000010808b824 */ /* 0x000fc600078e0a0a */
[----:B------:R-:W-:Y:S01]  /*ed60*/  STL [R1+0x13e0], R74 ;  /* 0x0013e04a01007387 */ /* 0x000fe20000100800 */
[----:B------:R-:W-:-:S03]  /*ed70*/  ISETP.GE.AND P3, PT, R21, RZ, PT ;  /* 0x000000ff1500720c */ /* 0x000fc60003f66270 */
[----:B------:R-:W-:Y:S04]  /*ed80*/  STL [R1+0x1420], R74 ;  /* 0x0014204a01007387 */ /* 0x000fe80000100800 */
[----:B------:R-:W-:Y:S04]  /*ed90*/  STL.64 [R1+0x12c8], R72 ;  /* 0x0012c84801007387 */ /* 0x000fe80000100a00 */
[----:B------:R1:W-:Y:S01]  /*eda0*/  STL [R1+0x134], R13 ;  /* 0x0001340d01007387 */ /* 0x0003e20000100800 */
[----:B------:R-:W-:-:S04]  /*edb0*/  IMAD.HI.U32 R23, R11, R15, RZ ;  /* 0x0000000f0b177227 */ /* 0x000fc800078e00ff */
[----:B------:R-:W-:Y:S02]  /*edc0*/  @!P5 IMAD.IADD R14, R14, 0x1, -R10 ;  /* 0x000000010e0ed824 */ /* 0x000fe400078e0a0a */
[----:B-1----:R-:W-:Y:S02]  /*edd0*/  IMAD.MOV.U32 R13, RZ, RZ, R12 ;  /* 0x000000ffff0d7224 */ /* 0x002fe400078e000c */
[----:B------:R-:W-:-:S04]  /*ede0*/  IMAD.HI.U32 R12, R11, R17, RZ ;  /* 0x000000110b0c7227 */ /* 0x000fc800078e00ff */
[----:B------:R-:W-:Y:S02]  /*edf0*/  IMAD.MOV.U32 R64, RZ, RZ, R9 ;  /* 0x000000ffff407224 */ /* 0x000fe400078e0009 */
[----:B------:R-:W-:Y:S01]  /*ee00*/  @!P1 IMAD.MOV R65, RZ, RZ, -R65 ;  /* 0x000000ffff419224 */ /* 0x000fe200078e0a41 */
[----:B------:R-:W-:Y:S01]  /*ee10*/  ISETP.GE.AND P1, PT, R22, RZ, PT ;  /* 0x000000ff1600720c */ /* 0x000fe20003f26270 */
[----:B------:R-:W-:Y:S02]  /*ee20*/  IMAD.MOV R9, RZ, RZ, -R12 ;  /* 0x000000ffff097224 */ /* 0x000fe400078e0a0c */
[----:B------:R-:W-:Y:S02]  /*ee30*/  @!P6 IMAD.IADD R16, R16, 0x1, -R10 ;  /* 0x000000011010e824 */ /* 0x000fe400078e0a0a */
[----:B------:R-:W-:Y:S02]  /*ee40*/  IMAD.MOV R22, RZ, RZ, -R23 ;  /* 0x000000ffff167224 */ /* 0x000fe400078e0a17 */
[----:B------:R-:W-:Y:S01]  /*ee50*/  @!P0 IMAD.MOV R64, RZ, RZ, -R64 ;  /* 0x000000ffff408224 */ /* 0x000fe200078e0a40 */
[----:B------:R-:W-:Y:S01]  /*ee60*/  ISETP.GT.U32.AND P0, PT, R10, R14, PT ;  /* 0x0000000e0a00720c */ /* 0x000fe20003f04070 */
[----:B------:R-:W-:-:S02]  /*ee70*/  IMAD.MOV.U32 R63, RZ, RZ, R8 ;  /* 0x000000ffff3f7224 */ /* 0x000fc400078e0008 */
[C---:B------:R-:W-:Y:S02]  /*ee80*/  IMAD R8, R10.reuse, R9, R17 ;  /* 0x000000090a087224 */ /* 0x040fe400078e0211 */
[----:B------:R-:W-:Y:S02]  /*ee90*/  IMAD.MOV.U32 R62, RZ, RZ, R16 ;  /* 0x000000ffff3e7224 */ /* 0x000fe400078e0010 */
[C---:B------:R-:W-:Y:S02]  /*eea0*/  IMAD R15, R10.reuse, R22, R15 ;  /* 0x000000160a0f7224 */ /* 0x040fe400078e020f */
[----:B------:R-:W-:Y:S01]  /*eeb0*/  @!P3 IMAD.MOV R62, RZ, RZ, -R62 ;  /* 0x000000ffff3eb224 */ /* 0x000fe200078e0a3e */
[C---:B------:R-:W-:Y:S01]  /*eec0*/  ISETP.GT.U32.AND P3, PT, R10.reuse, R8, PT ;  /* 0x000000080a00720c */ /* 0x040fe20003f64070 */
[----:B------:R-:W-:Y:S01]  /*eed0*/  @!P4 IMAD.MOV R13, RZ, RZ, -R13 ;  /* 0x000000ffff0dc224 */ /* 0x000fe200078e0a0d */
[----:B------:R-:W-:Y:S01]  /*eee0*/  ISETP.GT.U32.AND P4, PT, R10, R15, PT ;  /* 0x0000000f0a00720c */ /* 0x000fe20003f84070 */
[----:B------:R-:W-:Y:S01]  /*eef0*/  VIADD R9, R0, 0x4e ;  /* 0x0000004e00097836 */ /* 0x000fe20000000000 */
[----:B------:R-:W-:Y:S01]  /*ef00*/  ISETP.GE.AND P5, PT, R20, RZ, PT ;  /* 0x000000ff1400720c */ /* 0x000fe20003fa6270 */
[----:B------:R-:W-:-:S03]  /*ef10*/  @!P0 IMAD.IADD R14, R14, 0x1, -R10 ;  /* 0x000000010e0e8824 */ /* 0x000fc600078e0a0a */
[----:B------:R-:W-:Y:S02]  /*ef20*/  ISETP.GE.AND P0, PT, R9, RZ, PT ;  /* 0x000000ff0900720c */ /* 0x000fe40003f06270 */
[----:B------:R-:W-:Y:S01]  /*ef30*/  IABS R9, R9 ;  /* 0x0000000900097213 */ /* 0x000fe20000000000 */
[----:B------:R-:W-:Y:S02]  /*ef40*/  VIADD R12, R0, 0x50 ;  /* 0x00000050000c7836 */ /* 0x000fe40000000000 */
[----:B------:R-:W-:Y:S02]  /*ef50*/  IMAD.MOV.U32 R61, RZ, RZ, R14 ;  /* 0x000000ffff3d7224 */ /* 0x000fe400078e000e */
[--C-:B------:R-:W-:Y:S02]  /*ef60*/  @!P3 IMAD.IADD R8, R8, 0x1, -R10.reuse ;  /* 0x000000010808b824 */ /* 0x100fe400078e0a0a */
[----:B------:R-:W-:Y:S02]  /*ef70*/  @!P4 IMAD.IADD R15, R15, 0x1, -R10 ;  /* 0x000000010f0fc824 */ /* 0x000fe400078e0a0a */
[----:B------:R-:W-:Y:S01]  /*ef80*/  IMAD.MOV.U32 R14, RZ, RZ, R9 ;  /* 0x000000ffff0e7224 */ /* 0x000fe200078e0009 */
[----:B------:R-:W-:Y:S01]  /*ef90*/  IABS R20, R12 ;  /* 0x0000000c00147213 */ /* 0x000fe20000000000 */
[----:B------:R-:W-:Y:S01]  /*efa0*/  @!P5 IMAD.MOV R61, RZ, RZ, -R61 ;  /* 0x000000ffff3dd224 */ /* 0x000fe200078e0a3d */
[----:B------:R-:W-:Y:S01]  /*efb0*/  ISETP.GE.AND P5, PT, R12, RZ, PT ;  /* 0x000000ff0c00720c */ /* 0x000fe20003fa6270 */
[----:B------:R-:W-:Y:S01]  /*efc0*/  IMAD.HI.U32 R12, R11, R14, RZ ;  /* 0x0000000e0b0c7227 */ /* 0x000fe200078e00ff */
[----:B------:R-:W-:-:S02]  /*efd0*/  ISETP.GT.U32.AND P3, PT, R10, R8, PT ;  /* 0x000000080a00720c */ /* 0x000fc40003f64070 */
[----:B------:R-:W-:Y:S01]  /*efe0*/  ISETP.GT.U32.AND P4, PT, R10, R15, PT ;  /* 0x0000000f0a00720c */ /* 0x000fe20003f84070 */
[----:B------:R-:W-:Y:S01]  /*eff0*/  IMAD.MOV R12, RZ, RZ, -R12 ;  /* 0x000000ffff0c7224 */ /* 0x000fe200078e0a0c */
[----:B------:R-:W-:Y:S01]  /*f000*/  ISETP.GE.AND P6, PT, R19, RZ, PT ;  /* 0x000000ff1300720c */ /* 0x000fe20003fc6270 */
[----:B------:R-:W-:-:S04]  /*f010*/  IMAD.HI.U32 R16, R11, R20, RZ ;  /* 0x000000140b107227 */ /* 0x000fc800078e00ff */
[----:B------:R-:W-:Y:S02]  /*f020*/  IMAD R14, R10, R12, R14 ;  /* 0x0000000c0a0e7224 */ /* 0x000fe400078e020e */
[----:B------:R-:W-:Y:S01]  /*f030*/  @!P1 IMAD.MOV R63, RZ, RZ, -R63 ;  /* 0x000000ffff3f9224 */ /* 0x000fe200078e0a3f */
[----:B------:R-:W-:Y:S01]  /*f040*/  ISETP.GE.AND P1, PT, R18, RZ, PT ;  /* 0x000000ff1200720c */ /* 0x000fe20003f26270 */
[----:B------:R-:W-:Y:S01]  /*f050*/  @!P3 IMAD.IADD R8, R8, 0x1, -R10 ;  /* 0x000000010808b824 */ /* 0x000fe200078e0a0a */
[----:B------:R-:W-:Y:S01]  /*f060*/  IABS R18, R27 ;  /* 0x0000001b00127213 */ /* 0x000fe20000000000 */
[----:B------:R-:W-:Y:S01]  /*f070*/  IMAD.MOV R16, RZ, RZ, -R16 ;  /* 0x000000ffff107224 */ /* 0x000fe200078e0a10 */
[----:B------:R-:W-:Y:S01]  /*f080*/  ISETP.GT.U32.AND P3, PT, R10, R14, PT ;  /* 0x0000000e0a00720c */ /* 0x000fe20003f64070 */
[C---:B------:R-:W-:Y:S02]  /*f090*/  VIADD R28, R0.reuse, 0x55 ;  /* 0x00000055001c7836 */ /* 0x040fe40000000000 */
[----:B------:R-:W-:-:S02]  /*f0a0*/  VIADD R9, R0, 0x51 ;  /* 0x0000005100097836 */ /* 0x000fc40000000000 */
[----:B------:R-:W-:Y:S02]  /*f0b0*/  @!P4 IMAD.IADD R15, R15, 0x1, -R10 ;  /* 0x000000010f0fc824 */ /* 0x000fe400078e0a0a */
[----:B------:R-:W-:Y:S01]  /*f0c0*/  VIADD R24, R0, 0x53 ;  /* 0x0000005300187836 */ /* 0x000fe20000000000 */
[----:B------:R-:W-:Y:S01]  /*f0d0*/  IABS R21, R28 ;  /* 0x0000001c00157213 */ /* 0x000fe20000000000 */
[----:B------:R-:W-:Y:S01]  /*f0e0*/  IMAD R20, R10, R16, R20 ;  /* 0x000000100a147224 */ /* 0x000fe200078e0214 */
[----:B------:R-:W-:Y:S01]  /*f0f0*/  IABS R19, R9 ;  /* 0x0000000900137213 */ /* 0x000fe20000000000 */
[----:B------:R-:W-:Y:S01]  /*f100*/  IMAD.HI.U32 R16, R11, R18, RZ ;  /* 0x000000120b107227 */ /* 0x000fe200078e00ff */
[----:B------:R-:W-:-:S03]  /*f110*/  IABS R12, R24 ;  /* 0x00000018000c7213 */ /* 0x000fc60000000000 */
[----:B------:R-:W-:Y:S01]  /*f120*/  IMAD.MOV.U32 R60, RZ, RZ, R15 ;  /* 0x000000ffff3c7224 */ /* 0x000fe200078e000f */
[----:B------:R-:W-:Y:S01]  /*f130*/  ISETP.GE.AND P4, PT, R9, RZ, PT ;  /* 0x000000ff0900720c */ /* 0x000fe20003f86270 */
[----:B------:R-:W-:Y:S02]  /*f140*/  IMAD.MOV R22, RZ, RZ, -R16 ;  /* 0x000000ffff167224 */ /* 0x000fe400078e0a10 */
[----:B------:R-:W-:Y:S01]  /*f150*/  @!P6 IMAD.MOV R60, RZ, RZ, -R60 ;  /* 0x000000ffff3ce224 */ /* 0x000fe200078e0a3c */
[----:B------:R-:W-:Y:S01]  /*f160*/  ISETP.GT.U32.AND P6, PT, R10, R20, PT ;  /* 0x000000140a00720c */ /* 0x000fe20003fc4070 */
[----:B------:R-:W-:Y:S02]  /*f170*/  IMAD.MOV.U32 R16, RZ, RZ, R21 ;  /* 0x000000ffff107224 */ /* 0x000fe400078e0015 */
[----:B------:R-:W-:-:S04]  /*f180*/  IMAD.HI.U32 R9, R11, R19, RZ ;  /* 0x000000130b097227 */ /* 0x000fc800078e00ff */
[----:B------:R-:W-:-:S04]  /*f190*/  IMAD.HI.U32 R21, R11, R12, RZ ;  /* 0x0000000c0b157227 */ /* 0x000fc800078e00ff */
[----:B------:R-:W-:Y:S02]  /*f1a0*/  @!P3 IMAD.IADD R14, R14, 0x1, -R10 ;  /* 0x000000010e0eb824 */ /* 0x000fe400078e0a0a */
[----:B------:R-:W-:Y:S02]  /*f1b0*/  IMAD.MOV R9, RZ, RZ, -R9 ;  /* 0x000000ffff097224 */ /* 0x000fe400078e0a09 */
[----:B------:R-:W-:Y:S01]  /*f1c0*/  IMAD.MOV R21, RZ, RZ, -R21 ;  /* 0x000000ffff157224 */ /* 0x000fe200078e0a15 */
[C---:B------:R-:W-:Y:S01]  /*f1d0*/  ISETP.GT.U32.AND P3, PT, R10.reuse, R14, PT ;  /* 0x0000000e0a00720c */ /* 0x040fe20003f64070 */
[C---:B------:R-:W-:Y:S02]  /*f1e0*/  IMAD R19, R10.reuse, R9, R19 ;  /* 0x000000090a137224 */ /* 0x040fe400078e0213 */
[----:B------:R-:W-:Y:S02]  /*f1f0*/  IMAD.MOV.U32 R58, RZ, RZ, R8 ;  /* 0x000000ffff3a7224 */ /* 0x000fe400078e0008 */
[----:B------:R-:W-:-:S02]  /*f200*/  IMAD R12, R10, R21, R12 ;  /* 0x000000150a0c7224 */ /* 0x000fc400078e020c */
[C---:B------:R-:W-:Y:S02]  /*f210*/  IMAD R18, R10.reuse, R22, R18 ;  /* 0x000000160a127224 */ /* 0x040fe400078e0212 */
[----:B------:R-:W-:Y:S01]  /*f220*/  @!P1 IMAD.MOV R58, RZ, RZ, -R58 ;  /* 0x000000ffff3a9224 */ /* 0x000fe200078e0a3a */
[----:B------:R-:W-:Y:S01]  /*f230*/  ISETP.GT.U32.AND P1, PT, R10, R19, PT ;  /* 0x000000130a00720c */ /* 0x000fe20003f24070 */
[----:B------:R-:W-:Y:S01]  /*f240*/  @!P6 IMAD.IADD R20, R20, 0x1, -R10 ;  /* 0x000000011414e824 */ /* 0x000fe200078e0a0a */
[----:B------:R-:W-:Y:S01]  /*f250*/  ISETP.GT.U32.AND P6, PT, R10, R12, PT ;  /* 0x0000000c0a00720c */ /* 0x000fe20003fc4070 */
[----:B------:R-:W-:-:S04]  /*f260*/  IMAD.HI.U32 R22, R11, R16, RZ ;  /* 0x000000100b167227 */ /* 0x000fc800078e00ff */
[C---:B------:R-:W-:Y:S01]  /*f270*/  VIADD R23, R0.reuse, 0x54 ;  /* 0x0000005400177836 */ /* 0x040fe20000000000 */
[----:B------:R-:W-:Y:S01]  /*f280*/  STL.64 [R1+0x12d8], R70 ;  /* 0x0012d84601007387 */ /* 0x000fe20000100a00 */
[----:B------:R-:W-:Y:S02]  /*f290*/  IMAD.MOV R8, RZ, RZ, -R22 ;  /* 0x000000ffff087224 */ /* 0x000fe400078e0a16 */
[----:B------:R-:W-:Y:S01]  /*f2a0*/  VIADD R22, R0, 0x56 ;  /* 0x0000005600167836 */ /* 0x000fe20000000000 */
[----:B------:R-:W-:Y:S01]  /*f2b0*/  STL.64 [R1+0x12e8], R68 ;  /* 0x0012e84401007387 */ /* 0x000fe20000100a00 */
[----:B------:R-:W-:Y:S01]  /*f2c0*/  IABS R17, R23 ;  /* 0x0000001700117213 */ /* 0x000fe20000000000 */
[----:B------:R-:W-:Y:S01]  /*f2d0*/  @!P3 IMAD.IADD R14, R14, 0x1, -R10 ;  /* 0x000000010e0eb824 */ /* 0x000fe200078e0a0a */
[----:B------:R-:W-:Y:S01]  /*f2e0*/  ISETP.GT.U32.AND P3, PT, R10, R18, PT ;  /* 0x000000120a00720c */ /* 0x000fe20003f64070 */
[----:B------:R-:W-:Y:S01]  /*f2f0*/  STL [R1+0x1300], R66 ;  /* 0x0013004201007387 */ /* 0x000fe20000100800 */
[----:B------:R-:W-:-:S03]  /*f300*/  IABS R15, R22 ;  /* 0x00000016000f7213 */ /* 0x000fc60000000000 */
[----:B------:R-:W-:Y:S01]  /*f310*/  STL [R1+0x1340], R66 ;  /* 0x0013404201007387 */ /* 0x000fe20000100800 */
[----:B------:R-:W-:-:S03]  /*f320*/  IMAD.MOV.U32 R9, RZ, RZ, R17 ;  /* 0x000000ffff097224 */ /* 0x000fc600078e0011 */
[----:B------:R-:W-:Y:S01]  /*f330*/  STL [R1+0x1380], R66 ;  /* 0x0013804201007387 */ /* 0x000fe20000100800 */
[----:B------:R-:W-:-:S03]  /*f340*/  @!P1 IMAD.IADD R19, R19, 0x1, -R10 ;  /* 0x0000000113139824 */ /* 0x000fc600078e0a0a */
[----:B------:R-:W-:Y:S01]  /*f350*/  STL [R1+0x13c0], R66 ;  /* 0x0013c04201007387 */ /* 0x000fe20000100800 */
[----:B------:R-:W-:-:S03]  /*f360*/  @!P6 IMAD.IADD R12, R12, 0x1, -R10 ;  /* 0x000000010c0ce824 */ /* 0x000fc600078e0a0a */
[----:B------:R-:W-:Y:S01]  /*f370*/  STL [R1+0x1400], R66 ;  /* 0x0014004201007387 */ /* 0x000fe20000100800 */
[----:B------:R-:W-:-:S03]  /*f380*/  ISETP.GT.U32.AND P1, PT, R10, R20, PT ;  /* 0x000000140a00720c */ /* 0x000fc60003f24070 */
[----:B------:R-:W-:Y:S01]  /*f390*/  STL [R1+0x1440], R66 ;  /* 0x0014404201007387 */ /* 0x000fe20000100800 */
[----:B------:R-:W-:-:S03]  /*f3a0*/  IMAD.HI.U32 R17, R11, R9, RZ ;  /* 0x000000090b117227 */ /* 0x000fc600078e00ff */
[----:B------:R1:W-:Y:S01]  /*f3b0*/  STL [R1+0x130], R13 ;  /* 0x0001300d01007387 */ /* 0x0003e20000100800 */
[----:B------:R-:W-:Y:S01]  /*f3c0*/  ISETP.GT.U32.AND P6, PT, R10, R12, PT ;  /* 0x0000000c0a00720c */ /* 0x000fe20003fc4070 */
[----:B------:R-:W-:Y:S02]  /*f3d0*/  IMAD.MOV R17, RZ, RZ, -R17 ;  /* 0x000000ffff117224 */ /* 0x000fe400078e0a11 */
[----:B-1----:R-:W-:Y:S02]  /*f3e0*/  IMAD.MOV.U32 R13, RZ, RZ, R14 ;  /* 0x000000ffff0d7224 */ /* 0x002fe400078e000e */
[----:B------:R-:W-:Y:S02]  /*f3f0*/  IMAD.MOV.U32 R14, RZ, RZ, R15 ;  /* 0x000000ffff0e7224 */ /* 0x000fe400078e000f */
[----:B------:R-:W-:Y:S02]  /*f400*/  @!P3 IMAD.IADD R18, R18, 0x1, -R10 ;  /* 0x000000011212b824 */ /* 0x000fe400078e0a0a */
[----:B------:R-:W-:Y:S01]  /*f410*/  IMAD.HI.U32 R29, R11, R14, RZ ;  /* 0x0000000e0b1d7227 */ /* 0x000fe200078e00ff */
[----:B------:R-:W-:-:S03]  /*f420*/  ISETP.GT.U32.AND P3, PT, R10, R19, PT ;  /* 0x000000130a00720c */ /* 0x000fc60003f64070 */
[C---:B------:R-:W-:Y:S02]  /*f430*/  IMAD R9, R10.reuse, R17, R9 ;  /* 0x000000110a097224 */ /* 0x040fe400078e0209 */
[----:B------:R-:W-:Y:S02]  /*f440*/  IMAD.MOV R29, RZ, RZ, -R29 ;  /* 0x000000ffff1d7224 */ /* 0x000fe400078e0a1d */
[----:B------:R-:W-:Y:S01]  /*f450*/  @!P0 IMAD.MOV R13, RZ, RZ, -R13 ;  /* 0x000000ffff0d8224 */ /* 0x000fe200078e0a0d */
[----:B------:R-:W-:Y:S01]  /*f460*/  ISETP.GT.U32.AND P0, PT, R10, R18, PT ;  /* 0x000000120a00720c */ /* 0x000fe20003f04070 */
[----:B------:R-:W-:Y:S01]  /*f470*/  @!P1 IMAD.IADD R20, R20, 0x1, -R10 ;  /* 0x0000000114149824 */ /* 0x000fe200078e0a0a */
[C---:B------:R-:W-:Y:S01]  /*f480*/  ISETP.GT.U32.AND P1, PT, R10.reuse, R9, PT ;  /* 0x000000090a00720c */ /* 0x040fe20003f24070 */
[----:B------:R-:W-:Y:S02]  /*f490*/  IMAD R14, R10, R29, R14 ;  /* 0x0000001d0a0e7224 */ /* 0x000fe400078e020e */
[----:B------:R-:W-:-:S02]  /*f4a0*/  VIADD R21, R0, 0x58 ;  /* 0x0000005800157836 */ /* 0x000fc40000000000 */
[----:B------:R-:W-:Y:S01]  /*f4b0*/  @!P6 IMAD.IADD R12, R12, 0x1, -R10 ;  /* 0x000000010c0ce824 */ /* 0x000fe200078e0a0a */
[C---:B------:R-:W-:Y:S01]  /*f4c0*/  ISETP.GT.U32.AND P6, PT, R10.reuse, R14, PT ;  /* 0x0000000e0a00720c */ /* 0x040fe20003fc4070 */
[----:B------:R-:W-:Y:S01]  /*f4d0*/  IMAD R8, R10, R8, R16 ;  /* 0x000000080a087224 */ /* 0x000fe200078e0210 */
[----:B------:R-:W-:Y:S01]  /*f4e0*/  IABS R17, R21 ;  /* 0x0000001500117213 */ /* 0x000fe20000000000 */
[----:B------:R-:W-:Y:S02]  /*f4f0*/  VIADD R26, R0, 0x59 ;  /* 0x00000059001a7836 */ /* 0x000fe40000000000 */
[--C-:B------:R-:W-:Y:S01]  /*f500*/  @!P3 IMAD.IADD R19, R19, 0x1, -R10.reuse ;  /* 0x000000011313b824 */ /* 0x100fe200078e0a0a */
[----:B------:R-:W-:Y:S01]  /*f510*/  ISETP.GT.U32.AND P3, PT, R10, R8, PT ;  /* 0x000000080a00720c */ /* 0x000fe20003f64070 */
[----:B------:R-:W-:Y:S02]  /*f520*/  VIADD R25, R0, 0x5a ;  /* 0x0000005a00197836 */ /* 0x000fe40000000000 */
[----:B------:R-:W-:Y:S01]  /*f530*/  @!P0 IMAD.IADD R18, R18, 0x1, -R10 ;  /* 0x0000000112128824 */ /* 0x000fe200078e0a0a */
[----:B------:R-:W-:Y:S01]  /*f540*/  ISETP.GE.AND P0, PT, R27, RZ, PT ;  /* 0x000000ff1b00720c */ /* 0x000fe20003f06270 */
[----:B------:R-:W-:Y:S01]  /*f550*/  IMAD.HI.U32 R27, R11, R17, RZ ;  /* 0x000000110b1b7227 */ /* 0x000fe200078e00ff */
[----:B------:R-:W-:-:S02]  /*f560*/  IABS R16, R26 ;  /* 0x0000001a00107213 */ /* 0x000fc40000000000 */
[----:B------:R-:W-:Y:S01]  /*f570*/  IABS R15, R25 ;  /* 0x00000019000f7213 */ /* 0x000fe20000000000 */
[----:B------:R-:W-:Y:S02]  /*f580*/  @!P1 IMAD.IADD R9, R9, 0x1, -R10 ;  /* 0x0000000109099824 */ /* 0x000fe400078e0a0a */
[----:B------:R-:W-:Y:S01]  /*f590*/  IMAD.MOV.U32 R56, RZ, RZ, R20 ;  /* 0x000000ffff387224 */ /* 0x000fe200078e0014 */
[----:B------:R-:W-:Y:S01]  /*f5a0*/  ISETP.GE.AND P1, PT, R24, RZ, PT ;  /* 0x000000ff1800720c */ /* 0x000fe20003f26270 */
[----:B------:R-:W-:Y:S02]  /*f5b0*/  IMAD.MOV R24, RZ, RZ, -R27 ;  /* 0x000000ffff187224 */ /* 0x000fe400078e0a1b */
[----:B------:R-:W-:Y:S02]  /*f5c0*/  IMAD.MOV.U32 R55, RZ, RZ, R19 ;  /* 0x000000ffff377224 */ /* 0x000fe400078e0013 */
[----:B------:R-:W-:Y:S02]  /*f5d0*/  @!P6 IMAD.IADD R14, R14, 0x1, -R10 ;  /* 0x000000010e0ee824 */ /* 0x000fe400078e0a0a */
[----:B------:R-:W-:Y:S01]  /*f5e0*/  @!P5 IMAD.MOV R56, RZ, RZ, -R56 ;  /* 0x000000ffff38d224 */ /* 0x000fe200078e0a38 */
[----:B------:R-:W-:Y:S01]  /*f5f0*/  ISETP.GT.U32.AND P5, PT, R10, R9, PT ;  /* 0x000000090a00720c */ /* 0x000fe20003fa4070 */
[----:B------:R-:W-:-:S04]  /*f600*/  IMAD.HI.U32 R29, R11, R16, RZ ;  /* 0x000000100b1d7227 */ /* 0x000fc800078e00ff */
[----:B------:R-:W-:-:S04]  /*f610*/  IMAD.HI.U32 R30, R11, R15, RZ ;  /* 0x0000000f0b1e7227 */ /* 0x000fc800078e00ff */
[C---:B------:R-:W-:Y:S02]  /*f620*/  IMAD R17, R10.reuse, R24, R17 ;  /* 0x000000180a117224 */ /* 0x040fe400078e0211 */
[----:B------:R-:W-:Y:S01]  /*f630*/  @!P4 IMAD.MOV R55, RZ, RZ, -R55 ;  /* 0x000000ffff37c224 */ /* 0x000fe200078e0a37 */
[----:B------:R-:W-:Y:S01]  /*f640*/  ISETP.GT.U32.AND P4, PT, R10, R14, PT ;  /* 0x0000000e0a00720c */ /* 0x000fe20003f84070 */
[----:B------:R-:W-:Y:S02]  /*f650*/  IMAD.MOV.U32 R54, RZ, RZ, R18 ;  /* 0x000000ffff367224 */ /* 0x000fe400078e0012 */
[----:B------:R-:W-:Y:S02]  /*f660*/  IMAD.MOV R27, RZ, RZ, -R29 ;  /* 0x000000ffff1b7224 */ /* 0x000fe400078e0a1d */
[----:B------:R-:W-:Y:S02]  /*f670*/  @!P3 IMAD.IADD R8, R8, 0x1, -R10 ;  /* 0x000000010808b824 */ /* 0x000fe400078e0a0a */
[----:B------:R-:W-:-:S02]  /*f680*/  IMAD.MOV R29, RZ, RZ, -R30 ;  /* 0x000000ffff1d7224 */ /* 0x000fc400078e0a1e */
[----:B------:R-:W-:Y:S02]  /*f690*/  VIADD R20, R0, 0x5b ;  /* 0x0000005b00147836 */ /* 0x000fe40000000000 */
[----:B------:R-:W-:Y:S01]  /*f6a0*/  @!P0 IMAD.MOV R54, RZ, RZ, -R54 ;  /* 0x000000ffff368224 */ /* 0x000fe200078e0a36 */
[C---:B------:R-:W-:Y:S01]  /*f6b0*/  ISETP.GT.U32.AND P0, PT, R10.reuse, R17, PT ;  /* 0x000000110a00720c */ /* 0x040fe20003f04070 */
[C---:B------:R-:W-:Y:S01]  /*f6c0*/  IMAD R15, R10.reuse, R29, R15 ;  /* 0x0000001d0a0f7224 */ /* 0x040fe200078e020f */
[C---:B------:R-:W-:Y:S01]  /*f6d0*/  ISETP.GT.U32.AND P6, PT, R10.reuse, R8, PT ;  /* 0x000000080a00720c */ /* 0x040fe20003fc4070 */
[C---:B------:R-:W-:Y:S01]  /*f6e0*/  IMAD R16, R10.reuse, R27, R16 ;  /* 0x0000001b0a107224 */ /* 0x040fe200078e0210 */
[----:B------:R-:W-:Y:S01]  /*f6f0*/  IABS R19, R20 ;  /* 0x0000001400137213 */ /* 0x000fe20000000000 */
[----:B------:R-:W-:Y:S02]  /*f700*/  IMAD.MOV.U32 R53, RZ, RZ, R12 ;  /* 0x000000ffff357224 */ /* 0x000fe400078e000c */
[----:B------:R-:W-:Y:S01]  /*f710*/  @!P5 IMAD.IADD R9, R9, 0x1, -R10 ;  /* 0x000000010909d824 */ /* 0x000fe200078e0a0a */
[----:B------:R-:W-:Y:S01]  /*f720*/  ISETP.GT.U32.AND P5, PT, R10, R15, PT ;  /* 0x0000000f0a00720c */ /* 0x000fe20003fa4070 */
[----:B------:R-:W-:-:S02]  /*f730*/  IMAD.MOV.U32 R12, RZ, RZ, R19 ;  /* 0x000000ffff0c7224 */ /* 0x000fc400078e0013 */
[----:B------:R-:W-:Y:S01]  /*f740*/  @!P1 IMAD.MOV R53, RZ, RZ, -R53 ;  /* 0x000000ffff359224 */ /* 0x000fe200078e0a35 */
[----:B------:R-:W-:Y:S01]  /*f750*/  ISETP.GT.U32.AND P1, PT, R10, R16, PT ;  /* 0x000000100a00720c */ /* 0x000fe20003f24070 */
[--C-:B------:R-:W-:Y:S01]  /*f760*/  @!P4 IMAD.IADD R14, R14, 0x1, -R10.reuse ;  /* 0x000000010e0ec824 */ /* 0x100fe200078e0a0a */
[----:B------:R-:W-:Y:S01]  /*f770*/  ISETP.GE.AND P3, PT, R23, RZ, PT ;  /* 0x000000ff1700720c */ /* 0x000fe20003f66270 */
[----:B------:R-:W-:Y:S01]  /*f780*/  IMAD.HI.U32 R23, R11, R12, RZ ;  /* 0x0000000c0b177227 */ /* 0x000fe200078e00ff */
[----:B------:R-:W-:Y:S01]  /*f790*/  ISETP.GE.AND P4, PT, R22, RZ, PT ;  /* 0x000000ff1600720c */ /* 0x000fe20003f86270 */
[----:B------:R-:W-:Y:S02]  /*f7a0*/  STL.64 [R1+0x12f8], R64 ;  /* 0x0012f84001007387 */ /* 0x000fe40000100a00 */
[--C-:B------:R-:W-:Y:S01]  /*f7b0*/  @!P0 IMAD.IADD R17, R17, 0x1, -R10.reuse ;  /* 0x0000000111118824 */ /* 0x100fe200078e0a0a */
[----:B------:R-:W-:Y:S01]  /*f7c0*/  ISETP.GE.AND P0, PT, R21, RZ, PT ;  /* 0x000000ff1500720c */ /* 0x000fe20003f06270 */
[----:B------:R-:W-:Y:S01]  /*f7d0*/  @!P6 IMAD.IADD R8, R8, 0x1, -R10 ;  /* 0x000000010808e824 */ /* 0x000fe200078e0a0a */
[----:B------:R-:W-:Y:S01]  /*f7e0*/  STL.64 [R1+0x1308], R62 ;  /* 0x0013083e01007387 */ /* 0x000fe20000100a00 */
[----:B------:R-:W-:-:S02]  /*f7f0*/  IMAD.MOV R21, RZ, RZ, -R23 ;  /* 0x000000ffff157224 */ /* 0x000fc400078e0a17 */
[----:B------:R-:W-:Y:S01]  /*f800*/  IMAD.MOV.U32 R49, RZ, RZ, R8 ;  /* 0x000000ffff317224 */ /* 0x000fe200078e0008 */
[----:B------:R-:W-:Y:S01]  /*f810*/  STL.64 [R1+0x1318], R60 ;  /* 0x0013183c01007387 */ /* 0x000fe20000100a00 */
[----:B------:R-:W-:Y:S02]  /*f820*/  @!P5 IMAD.IADD R15, R15, 0x1, -R10 ;  /* 0x000000010f0fd824 */ /* 0x000fe400078e0a0a */
[----:B------:R-:W-:Y:S01]  /*f830*/  IMAD R8, R10, R21, R12 ;  /* 0x000000150a087224 */ /* 0x000fe200078e020c */
[----:B------:R1:W-:Y:S01]  /*f840*/  STL [R1+0x12c], R13 ;  /* 0x00012c0d01007387 */ /* 0x0003e20000100800 */
[----:B------:R-:W-:Y:S01]  /*f850*/  @!P1 IMAD.IADD R16, R16, 0x1, -R10 ;  /* 0x0000000110109824 */ /* 0x000fe200078e0a0a */
[C---:B------:R-:W-:Y:S02]  /*f860*/  ISETP.GT.U32.AND P1, PT, R10.reuse, R17, PT ;  /* 0x000000110a00720c */ /* 0x040fe40003f24070 */
[----:B------:R-:W-:Y:S01]  /*f870*/  ISETP.GT.U32.AND P5, PT, R10, R15, PT ;  /* 0x0000000f0a00720c */ /* 0x000fe20003fa4070 */
[----:B-1----:R-:W-:-:S04]  /*f880*/  IMAD.MOV.U32 R13, RZ, RZ, R14 ;  /* 0x000000ffff0d7224 */ /* 0x002fc800078e000e */
[----:B------:R-:W-:Y:S01]  /*f890*/  @!P4 IMAD.MOV R13, RZ, RZ, -R13 ;  /* 0x000000ffff0dc224 */ /* 0x000fe200078e0a0d */
[----:B------:R-:W-:Y:S01]  /*f8a0*/  ISETP.GT.U32.AND P4, PT, R10, R8, PT ;  /* 0x000000080a00720c */ /* 0x000fe20003f84070 */
[----:B------:R-:W-:Y:S02]  /*f8b0*/  IMAD.MOV.U32 R51, RZ, RZ, R9 ;  /* 0x000000ffff337224 */ /* 0x000fe400078e0009 */
[----:B------:R-:W-:Y:S02]  /*f8c0*/  VIADD R18, R0, 0x5c ;  /* 0x0000005c00127836 */ /* 0x000fe40000000000 */
[----:B------:R-:W-:Y:S01]  /*f8d0*/  @!P3 IMAD.MOV R51, RZ, RZ, -R51 ;  /* 0x000000ffff33b224 */ /* 0x000fe200078e0a33 */
[----:B------:R-:W-:Y:S01]  /*f8e0*/  ISETP.GT.U32.AND P3, PT, R10, R16, PT ;  /* 0x000000100a00720c */ /* 0x000fe20003f64070 */
[--C-:B------:R-:W-:Y:S01]  /*f8f0*/  @!P1 IMAD.IADD R17, R17, 0x1, -R10.reuse ;  /* 0x0000000111119824 */ /* 0x100fe200078e0a0a */
[----:B------:R-:W-:Y:S01]  /*f900*/  ISETP.GE.AND P6, PT, R28, RZ, PT ;  /* 0x000000ff1c00720c */ /* 0x000fe20003fc6270 */
[--C-:B------:R-:W-:Y:S01]  /*f910*/  @!P5 IMAD.IADD R15, R15, 0x1, -R10.reuse ;  /* 0x000000010f0fd824 */ /* 0x100fe200078e0a0a */
[----:B------:R-:W-:Y:S01]  /*f920*/  ISETP.GE.AND P1, PT, R25, RZ, PT ;  /* 0x000000ff1900720c */ /* 0x000fe20003f26270 */
[----:B------:R-:W-:Y:S01]  /*f930*/  IMAD.MOV.U32 R47, RZ, RZ, R17 ;  /* 0x000000ffff2f7224 */ /* 0x000fe200078e0011 */
[----:B------:R-:W-:Y:S01]  /*f940*/  IABS R19, R18 ;  /* 0x0000001200137213 */ /* 0x000fe20000000000 */
[----:B------:R-:W-:Y:S01]  /*f950*/  @!P4 IMAD.IADD R8, R8, 0x1, -R10 ;  /* 0x000000010808c824 */ /* 0x000fe200078e0a0a */
[----:B------:R-:W-:Y:S01]  /*f960*/  ISETP.GE.AND P5, PT, R18, RZ, PT ;  /* 0x000000ff1200720c */ /* 0x000fe20003fa6270 */
[----:B------:R-:W-:-:S02]  /*f970*/  VIADD R18, R0, 0x5d ;  /* 0x0000005d00127836 */ /* 0x000fc40000000000 */
[----:B------:R-:W-:Y:S01]  /*f980*/  @!P0 IMAD.MOV R47, RZ, RZ, -R47 ;  /* 0x000000ffff2f8224 */ /* 0x000fe200078e0a2f */
[----:B------:R-:W-:Y:S01]  /*f990*/  ISETP.GT.U32.AND P4, PT, R10, R8, PT ;  /* 0x000000080a00720c */ /* 0x000fe20003f84070 */
[----:B------:R-:W-:Y:S01]  /*f9a0*/  @!P3 IMAD.IADD R16, R16, 0x1, -R10 ;  /* 0x000000011010b824 */ /* 0x000fe200078e0a0a */
[----:B------:R-:W-:Y:S01]  /*f9b0*/  ISETP.GE.AND P0, PT, R18, RZ, PT ;  /* 0x000000ff1200720c */ /* 0x000fe20003f06270 */
[----:B------:R-:W-:Y:S01]  /*f9c0*/  VIADD R12, R0, 0x5e ;  /* 0x0000005e000c7836 */ /* 0x000fe20000000000 */
[----:B------:R-:W-:Y:S01]  /*f9d0*/  IABS R18, R18 ;  /* 0x0000001200127213 */ /* 0x000fe20000000000 */
[----:B------:R-:W-:Y:S02]  /*f9e0*/  IMAD.MOV.U32 R45, RZ, RZ, R15 ;  /* 0x000000ffff2d7224 */ /* 0x000fe400078e000f */
[----:B------:R-:W-:Y:S01]  /*f9f0*/  @!P6 IMAD.MOV R49, RZ, RZ, -R49 ;  /* 0x000000ffff31e224 */ /* 0x000fe200078e0a31 */
[----:B------:R-:W-:Y:S01]  /*fa00*/  ISETP.GE.AND P6, PT, R26, RZ, PT ;  /* 0x000000ff1a00720c */ /* 0x000fe20003fc6270 */
[----:B------:R-:W-:-:S02]  /*fa10*/  IMAD.MOV.U32 R46, RZ, RZ, R16 ;  /* 0x000000ffff2e7224 */ /* 0x000fc400078e0010 */
[----:B------:R-:W-:Y:S01]  /*fa20*/  IMAD.HI.U32 R14, R11, R19, RZ ;  /* 0x000000130b0e7227 */ /* 0x000fe200078e00ff */
[----:B------:R-:W-:-:S03]  /*fa30*/  ISETP.GE.AND P3, PT, R20, RZ, PT ;  /* 0x000000ff1400720c */ /* 0x000fc60003f66270 */
[----:B------:R-:W-:Y:S02]  /*fa40*/  IMAD.MOV.U32 R16, RZ, RZ, R18 ;  /* 0x000000ffff107224 */ /* 0x000fe400078e0012 */
[----:B------:R-:W-:Y:S01]  /*fa50*/  @!P1 IMAD.MOV R45, RZ, RZ, -R45 ;  /* 0x000000ffff2d9224 */ /* 0x000fe200078e0a2d */
[----:B------:R-:W-:Y:S01]  /*fa60*/  ISETP.GE.AND P1, PT, R12, RZ, PT ;  /* 0x000000ff0c00720c */ /* 0x000fe20003f26270 */
[----:B------:R-:W-:Y:S01]  /*fa70*/  VIADD R9, R0, 0x60 ;  /* 0x0000006000097836 */ /* 0x000fe20000000000 */
[----:B------:R-:W-:Y:S01]  /*fa80*/  IABS R12, R12 ;  /* 0x0000000c000c7213 */ /* 0x000fe20000000000 */
[----:B------:R-:W-:Y:S02]  /*fa90*/  IMAD.MOV R14, RZ, RZ, -R14 ;  /* 0x000000ffff0e7224 */ /* 0x000fe400078e0a0e */
[----:B------:R-:W-:Y:S01]  /*faa0*/  IMAD.HI.U32 R17, R11, R16, RZ ;  /* 0x000000100b117227 */ /* 0x000fe200078e00ff */
[----:B------:R-:W-:-:S03]  /*fab0*/  IABS R15, R9 ;  /* 0x00000009000f7213 */ /* 0x000fc60000000000 */
[----:B------:R-:W-:Y:S01]  /*fac0*/  @!P4 IMAD.IADD R8, R8, 0x1, -R10 ;  /* 0x000000010808c824 */ /* 0x000fe200078e0a0a */
[----:B------:R-:W-:Y:S01]  /*fad0*/  ISETP.GE.AND P4, PT, R9, RZ, PT ;  /* 0x000000ff0900720c */ /* 0x000fe20003f86270 */
[----:B------:R-:W-:Y:S02]  /*fae0*/  IMAD.MOV.U32 R9, RZ, RZ, R12 ;  /* 0x000000ffff097224 */ /* 0x000fe400078e000c */
[C---:B------:R-:W-:Y:S02]  /*faf0*/  IMAD R14, R10.reuse, R14, R19 ;  /* 0x0000000e0a0e7224 */ /* 0x040fe400078e0213 */
[----:B------:R-:W-:Y:S02]  /*fb00*/  IMAD.MOV R12, RZ, RZ, -R17 ;  /* 0x000000ffff0c7224 */ /* 0x000fe400078e0a11 */
[----:B------:R-:W-:Y:S01]  /*fb10*/  @!P6 IMAD.MOV R46, RZ, RZ, -R46 ;  /* 0x000000ffff2ee224 */ /* 0x000fe200078e0a2e */
[C---:B------:R-:W-:Y:S01]  /*fb20*/  ISETP.GT.U32.AND P6, PT, R10.reuse, R14, PT ;  /* 0x0000000e0a00720c */ /* 0x040fe20003fc4070 */
[----:B------:R-:W-:-:S02]  /*fb30*/  IMAD R12, R10, R12, R16 ;  /* 0x0000000c0a0c7224 */ /* 0x000fc400078e0210 */
[----:B------:R-:W-:Y:S02]  /*fb40*/  IMAD.MOV.U32 R43, RZ, RZ, R8 ;  /* 0x000000ffff2b7224 */ /* 0x000fe400078e0008 */
[----:B------:R-:W-:-:S04]  /*fb50*/  IMAD.HI.U32 R17, R11, R9, RZ ;  /* 0x000000090b117227 */ /* 0x000fc800078e00ff */
[----:B------:R-:W-:Y:S01]  /*fb60*/  @!P3 IMAD.MOV R43, RZ, RZ, -R43 ;  /* 0x000000ffff2bb224 */ /* 0x000fe200078e0a2b */
[----:B------:R-:W-:Y:S01]  /*fb70*/  ISETP.GT.U32.AND P3, PT, R10, R12, PT ;  /* 0x0000000c0a00720c */ /* 0x000fe20003f64070 */
[----:B------:R-:W-:-:S04]  /*fb80*/  IMAD.HI.U32 R20, R11, R15, RZ ;  /* 0x0000000f0b147227 */ /* 0x000fc800078e00ff */
[----:B------:R-:W-:Y:S02]  /*fb90*/  IMAD.MOV R8, RZ, RZ, -R17 ;  /* 0x000000ffff087224 */ /* 0x000fe400078e0a11 */
[----:B------:R-:W-:Y:S02]  /*fba0*/  IMAD.MOV R16, RZ, RZ, -R20 ;  /* 0x000000ffff107224 */ /* 0x000fe400078e0a14 */
[----:B------:R-:W-:Y:S02]  /*fbb0*/  IMAD R9, R10, R8, R9 ;  /* 0x000000080a097224 */ /* 0x000fe400078e0209 */
[----:B------:R-:W-:Y:S02]  /*fbc0*/  VIADD R19, R0, 0x61 ;  /* 0x0000006100137836 */ /* 0x000fe40000000000 */
[--C-:B------:R-:W-:Y:S02]  /*fbd0*/  @!P6 IMAD.IADD R14, R14, 0x1, -R10.reuse ;  /* 0x000000010e0ee824 */ /* 0x100fe400078e0a0a */
[----:B------:R-:W-:Y:S01]  /*fbe0*/  IMAD R8, R10, R16, R15 ;  /* 0x000000100a087224 */ /* 0x000fe200078e020f */
[----:B------:R-:W-:Y:S01]  /*fbf0*/  IABS R18, R19 ;  /* 0x0000001300127213 */ /* 0x000fe20000000000 */
[----:B------:R-:W-:Y:S01]  /*fc00*/  @!P3 IMAD.IADD R12, R12, 0x1, -R10 ;  /* 0x000000010c0cb824 */ /* 0x000fe200078e0a0a */
[----:B------:R-:W-:-:S02]  /*fc10*/  ISETP.GT.U32.AND P6, PT, R10, R14, PT ;  /* 0x0000000e0a00720c */ /* 0x000fc40003fc4070 */
[----:B------:R-:W-:Y:S01]  /*fc20*/  ISETP.GT.U32.AND P3, PT, R10, R8, PT ;  /* 0x000000080a00720c */ /* 0x000fe20003f64070 */
[----:B------:R-:W-:-:S04]  /*fc30*/  IMAD.HI.U32 R21, R11, R18, RZ ;  /* 0x000000120b157227 */ /* 0x000fc800078e00ff */
[C---:B------:R-:W-:Y:S02]  /*fc40*/  VIADD R26, R0.reuse, 0x65 ;  /* 0x00000065001a7836 */ /* 0x040fe40000000000 */
[----:B------:R-:W-:Y:S02]  /*fc50*/  IMAD.MOV R17, RZ, RZ, -R21 ;  /* 0x000000ffff117224 */ /* 0x000fe400078e0a15 */
[----:B------:R-:W-:Y:S01]  /*fc60*/  VIADD R23, R0, 0x62 ;  /* 0x0000006200177836 */ /* 0x000fe20000000000 */
[----:B------:R-:W-:Y:S01]  /*fc70*/  IABS R20, R26 ;  /* 0x0000001a00147213 */ /* 0x000fe20000000000 */
[----:B------:R-:W-:Y:S02]  /*fc80*/  IMAD R18, R10, R17, R18 ;  /* 0x000000110a127224 */ /* 0x000fe400078e0212 */
[--C-:B------:R-:W-:Y:S01]  /*fc90*/  @!P6 IMAD.IADD R14, R14, 0x1, -R10.reuse ;  /* 0x000000010e0ee824 */ /* 0x100fe200078e0a0a */
[----:B------:R-:W-:Y:S01]  /*fca0*/  IABS R17, R23 ;  /* 0x0000001700117213 */ /* 0x000fe20000000000 */
[----:B------:R-:W-:-:S02]  /*fcb0*/  @!P3 IMAD.IADD R8, R8, 0x1, -R10 ;  /* 0x000000010808b824 */ /* 0x000fc400078e0a0a */
[----:B------:R-:W-:Y:S02]  /*fcc0*/  IMAD.MOV.U32 R42, RZ, RZ, R14 ;  /* 0x000000ffff2a7224 */ /* 0x000fe400078e000e */
[----:B------:R-:W-:Y:S01]  /*fcd0*/  IMAD.MOV.U32 R14, RZ, RZ, R20 ;  /* 0x000000ffff0e7224 */ /* 0x000fe200078e0014 */
[C---:B------:R-:W-:Y:S01]  /*fce0*/  ISETP.GT.U32.AND P3, PT, R10.reuse, R8, PT ;  /* 0x000000080a00720c */ /* 0x040fe20003f64070 */
[----:B------:R-:W-:Y:S01]  /*fcf0*/  IMAD.HI.U32 R20, R11, R17, RZ ;  /* 0x000000110b147227 */ /* 0x000fe200078e00ff */
[----:B------:R-:W-:-:S03]  /*fd00*/  ISETP.GT.U32.AND P6, PT, R10, R9, PT ;  /* 0x000000090a00720c */ /* 0x000fc60003fc4070 */
[----:B------:R-:W-:Y:S02]  /*fd10*/  VIADD R27, R0, 0x64 ;  /* 0x00000064001b7836 */ /* 0x000fe40000000000 */
[----:B------:R-:W-:-:S03]  /*fd20*/  IMAD.MOV R20, RZ, RZ, -R20 ;  /* 0x000000ffff147224 */ /* 0x000fc600078e0a14 */
[----:B------:R-:W-:Y:S01]  /*fd30*/  IABS R15, R27 ;  /* 0x0000001b000f7213 */ /* 0x000fe20000000000 */
[----:B------:R-:W-:Y:S02]  /*fd40*/  IMAD R17, R10, R20, R17 ;  /* 0x000000140a117224 */ /* 0x000fe400078e0211 */
[----:B------:R-:W-:Y:S02]  /*fd50*/  @!P3 IMAD.IADD R8, R8, 0x1, -R10 ;  /* 0x000000010808b824 */ /* 0x000fe400078e0a0a */
[----:B------:R-:W-:Y:S01]  /*fd60*/  IMAD.HI.U32 R22, R11, R15, RZ ;  /* 0x0000000f0b167227 */ /* 0x000fe200078e00ff */
[----:B------:R-:W-:-:S03]  /*fd70*/  ISETP.GT.U32.AND P3, PT, R10, R17, PT ;  /* 0x000000110a00720c */ /* 0x000fc60003f64070 */
[----:B------:R-:W-:Y:S02]  /*fd80*/  @!P6 IMAD.IADD R9, R9, 0x1, -R10 ;  /* 0x000000010909e824 */ /* 0x000fe400078e0a0a */
[----:B------:R-:W-:Y:S01]  /*fd90*/  IMAD.MOV R22, RZ, RZ, -R22 ;  /* 0x000000ffff167224 */ /* 0x000fe200078e0a16 */
[C---:B------:R-:W-:Y:S01]  /*fda0*/  ISETP.GT.U32.AND P6, PT, R10.reuse, R12, PT ;  /* 0x0000000c0a00720c */ /* 0x040fe20003fc4070 */
[----:B------:R-:W-:Y:S01]  /*fdb0*/  @!P5 IMAD.MOV R42, RZ, RZ, -R42 ;  /* 0x000000ffff2ad224 */ /* 0x000fe200078e0a2a */
[C---:B------:R-:W-:Y:S01]  /*fdc0*/  ISETP.GT.U32.AND P5, PT, R10.reuse, R9, PT ;  /* 0x000000090a00720c */ /* 0x040fe20003fa4070 */
[----:B------:R-:W-:Y:S02]  /*fdd0*/  IMAD R15, R10, R22, R15 ;  /* 0x000000160a0f7224 */ /* 0x000fe400078e020f */
[----:B------:R-:W-:Y:S02]  /*fde0*/  VIADD R28, R0, 0x63 ;  /* 0x00000063001c7836 */ /* 0x000fe40000000000 */
[----:B------:R-:W-:Y:S01]  /*fdf0*/  @!P3 IMAD.IADD R17, R17, 0x1, -R10 ;  /* 0x000000011111b824 */ /* 0x000fe200078e0a0a */
[----:B------:R-:W-:Y:S01]  /*fe00*/  ISETP.GT.U32.AND P3, PT, R10, R15, PT ;  /* 0x0000000f0a00720c */ /* 0x000fe20003f64070 */
[----:B------:R-:W-:Y:S01]  /*fe10*/  VIADD R25, R0, 0x68 ;  /* 0x0000006800197836 */ /* 0x000fe20000000000 */
[----:B------:R-:W-:-:S03]  /*fe20*/  IABS R16, R28 ;  /* 0x0000001c00107213 */ /* 0x000fc60000000000 */
[--C-:B------:R-:W-:Y:S01]  /*fe30*/  @!P6 IMAD.IADD R12, R12, 0x1, -R10.reuse ;  /* 0x000000010c0ce824 */ /* 0x100fe200078e0a0a */
[----:B------:R-:W-:Y:S01]  /*fe40*/  ISETP.GT.U32.AND P6, PT, R10, R18, PT ;  /* 0x000000120a00720c */ /* 0x000fe20003fc4070 */
[----:B------:R-:W-:Y:S01]  /*fe50*/  @!P5 IMAD.IADD R9, R9, 0x1, -R10 ;  /* 0x000000010909d824 */ /* 0x000fe200078e0a0a */
[----:B------:R-:W-:Y:S01]  /*fe60*/  ISETP.GE.AND P5, PT, R19, RZ, PT ;  /* 0x000000ff1300720c */ /* 0x000fe20003fa6270 */
[----:B------:R-:W-:Y:S01]  /*fe70*/  IMAD.HI.U32 R21, R11, R16, RZ ;  /* 0x000000100b157227 */ /* 0x000fe200078e00ff */
[----:B------:R-:W-:-:S03]  /*fe80*/  IABS R19, R25 ;  /* 0x0000001900137213 */ /* 0x000fc60000000000 */
[----:B------:R-:W-:Y:S02]  /*fe90*/  IMAD.MOV R21, RZ, RZ, -R21 ;  /* 0x000000ffff157224 */ /* 0x000fe400078e0a15 */
[----:B------:R-:W-:Y:S01]  /*fea0*/  @!P3 IMAD.IADD R15, R15, 0x1, -R10 ;  /* 0x000000010f0fb824 */ /* 0x000fe200078e0a0a */
[----:B------:R-:W-:Y:S01]  /*feb0*/  ISETP.GT.U32.AND P3, PT, R10, R17, PT ;  /* 0x000000110a00720c */ /* 0x000fe20003f64070 */
[----:B------:R-:W-:Y:S02]  /*fec0*/  IMAD.MOV.U32 R40, RZ, RZ, R8 ;  /* 0x000000ffff287224 */ /* 0x000fe400078e0008 */
[----:B------:R-:W-:-:S04]  /*fed0*/  IMAD.HI.U32 R30, R11, R19, RZ ;  /* 0x000000130b1e7227 */ /* 0x000fc800078e00ff */
[C---:B------:R-:W-:Y:S02]  /*fee0*/  IMAD R16, R10.reuse, R21, R16 ;  /* 0x000000150a107224 */ /* 0x040fe400078e0210 */
[----:B------:R-:W-:Y:S01]  /*fef0*/  @!P4 IMAD.MOV R40, RZ, RZ, -R40 ;  /* 0x000000ffff28c224 */ /* 0x000fe200078e0a28 */
[----:B------:R-:W-:Y:S01]  /*ff00*/  ISETP.GT.U32.AND P4, PT, R10, R15, PT ;  /* 0x0000000f0a00720c */ /* 0x000fe20003f84070 */
[----:B------:R-:W-:Y:S02]  /*ff10*/  VIADD R29, R0, 0x6a ;  /* 0x0000006a001d7836 */ /* 0x000fe40000000000 */
[----:B------:R-:W-:Y:S02]  /*ff20*/  IMAD.MOV R30, RZ, RZ, -R30 ;  /* 0x000000ffff1e7224 */ /* 0x000fe400078e0a1e */
[----:B------:R-:W-:Y:S01]  /*ff30*/  @!P6 IMAD.IADD R18, R18, 0x1, -R10 ;  /* 0x000000011212e824 */ /* 0x000fe200078e0a0a */
[----:B------:R-:W-:Y:S01]  /*ff40*/  ISETP.GT.U32.AND P6, PT, R10, R16, PT ;  /* 0x000000100a00720c */ /* 0x000fe20003fc4070 */
[----:B------:R-:W-:Y:S01]  /*ff50*/  IMAD.MOV.U32 R41, RZ, RZ, R12 ;  /* 0x000000ffff297224 */ /* 0x000fe200078e000c */
[----:B------:R-:W-:Y:S01]  /*ff60*/  IABS R21, R29 ;  /* 0x0000001d00157213 */ /* 0x000fe20000000000 */
[----:B------:R-:W-:-:S04]  /*ff70*/  IMAD.HI.U32 R24, R11, R14, RZ ;  /* 0x0000000e0b187227 */ /* 0x000fc800078e00ff */
[C---:B------:R-:W-:Y:S02]  /*ff80*/  IMAD R12, R10.reuse, R30, R19 ;  /* 0x0000001e0a0c7224 */ /* 0x040fe400078e0213 */
[----:B------:R-:W-:Y:S02]  /*ff90*/  IMAD.MOV R24, RZ, RZ, -R24 ;  /* 0x000000ffff187224 */ /* 0x000fe400078e0a18 */
[----:B------:R-:W-:Y:S01]  /*ffa0*/  @!P3 IMAD.IADD R17, R17, 0x1, -R10 ;  /* 0x000000011111b824 */ /* 0x000fe200078e0a0a */
[----:B------:R-:W-:Y:S01]  /*ffb0*/  ISETP.GT.U32.AND P3, PT, R10, R12, PT ;  /* 0x0000000c0a00720c */ /* 0x000fe20003f64070 */
[----:B------:R-:W-:-:S04]  /*ffc0*/  IMAD.HI.U32 R32, R11, R21, RZ ;  /* 0x000000150b207227 */ /* 0x000fc800078e00ff */
[----:B------:R-:W-:Y:S02]  /*ffd0*/  IMAD R14, R10, R24, R14 ;  /* 0x000000180a0e7224 */ /* 0x000fe400078e020e */
[----:B------:R-:W-:Y:S01]  /*ffe0*/  @!P4 IMAD.IADD R15, R15, 0x1, -R10 ;  /* 0x000000010f0fc824 */ /* 0x000fe200078e0a0a */
[----:B------:R-:W-:Y:S01]  /*fff0*/  ISETP.GE.AND P4, PT, R23, RZ, PT ;  /* 0x000000ff1700720c */ /* 0x000fe20003f86270 */
[----:B------:R-:W-:Y:S02]  /*10000*/  IMAD.MOV R32, RZ, RZ, -R32 ;  /* 0x000000ffff207224 */ /* 0x000fe400078e0a20 */
[----:B------:R-:W-:Y:S01]  /*10010*/  @!P6 IMAD.IADD R16, R16, 0x1, -R10 ;  /* 0x000000011010e824 */ /* 0x000fe200078e0a0a */
[C---:B------:R-:W-:Y:S01]  /*10020*/  ISETP.GT.U32.AND P6, PT, R10.reuse, R14, PT ;  /* 0x0000000e0a00720c */ /* 0x040fe20003fc4070 */
[----:B------:R-:W-:Y:S02]  /*10030*/  IMAD R8, R10, R32, R21 ;  /* 0x000000200a087224 */ /* 0x000fe400078e0215 */
[----:B------:R-:W-:-:S02]  /*10040*/  VIADD R21, R0, 0x6b ;  /* 0x0000006b00157836 */ /* 0x000fc40000000000 */
[C---:B------:R-:W-:Y:S02]  /*10050*/  VIADD R24, R0.reuse, 0x69 ;  /* 0x0000006900187836 */ /* 0x040fe40000000000 */
[----:B------:R-:W-:Y:S01]  /*10060*/  VIADD R67, R0, 0x66 ;  /* 0x0000006600437836 */ /* 0x000fe20000000000 */
[----:B------:R-:W-:Y:S01]  /*10070*/  IABS R19, R21 ;  /* 0x0000001500137213 */ /* 0x000fe20000000000 */
[----:B------:R-:W-:Y:S02]  /*10080*/  @!P3 IMAD.IADD R12, R12, 0x1, -R10 ;  /* 0x000000010c0cb824 */ /* 0x000fe400078e0a0a */
[----:B------:R-:W-:Y:S01]  /*10090*/  IMAD.MOV.U32 R38, RZ, RZ, R17 ;  /* 0x000000ffff267224 */ /* 0x000fe200078e0011 */
[----:B------:R-:W-:Y:S01]  /*100a0*/  IABS R20, R24 ;  /* 0x0000001800147213 */ /* 0x000fe20000000000 */
[----:B------:R-:W-:Y:S01]  /*100b0*/  IMAD.MOV.U32 R89, RZ, RZ, R9 ;  /* 0x000000ffff597224 */ /* 0x000fe200078e0009 */
[----:B------:R-:W-:Y:S01]  /*100c0*/  IABS R22, R67 ;  /* 0x0000004300167213 */ /* 0x000fe20000000000 */
[----:B------:R-:W-:Y:S01]  /*100d0*/  @!P4 IMAD.MOV R38, RZ, RZ, -R38 ;  /* 0x000000ffff26c224 */ /* 0x000fe200078e0a26 */
[----:B------:R-:W-:Y:S01]  /*100e0*/  ISETP.GE.AND P3, PT, R27, RZ, PT ;  /* 0x000000ff1b00720c */ /* 0x000fe20003f66270 */
[----:B------:R-:W-:Y:S01]  /*100f0*/  @!P1 IMAD.MOV R89, RZ, RZ, -R89 ;  /* 0x000000ffff599224 */ /* 0x000fe200078e0a59 */
[C---:B------:R-:W-:Y:S01]  /*10100*/  ISETP.GT.U32.AND P4, PT, R10.reuse, R12, PT ;  /* 0x0000000c0a00720c */ /* 0x040fe20003f84070 */
[----:B------:R-:W-:Y:S01]  /*10110*/  IMAD.HI.U32 R27, R11, R19, RZ ;  /* 0x000000130b1b7227 */ /* 0x000fe200078e00ff */
[----:B------:R-:W-:-:S03]  /*10120*/  ISETP.GT.U32.AND P1, PT, R10, R16, PT ;  /* 0x000000100a00720c */ /* 0x000fc60003f24070 */
[----:B------:R-:W-:Y:S01]  /*10130*/  @!P0 IMAD.MOV R41, RZ, RZ, -R41 ;  /* 0x000000ffff298224 */ /* 0x000fe200078e0a29 */
[----:B------:R-:W-:Y:S01]  /*10140*/  ISETP.GT.U32.AND P0, PT, R10, R18, PT ;  /* 0x000000120a00720c */ /* 0x000fe20003f04070 */
[----:B------:R-:W-:-:S04]  /*10150*/  IMAD.HI.U32 R33, R11, R20, RZ ;  /* 0x000000140b217227 */ /* 0x000fc800078e00ff */
[----:B------:R-:W-:Y:S02]  /*10160*/  @!P6 IMAD.IADD R14, R14, 0x1, -R10 ;  /* 0x000000010e0ee824 */ /* 0x000fe400078e0a0a */
[----:B------:R-:W-:-:S04]  /*10170*/  IMAD.HI.U32 R31, R11, R22, RZ ;  /* 0x000000160b1f7227 */ /* 0x000fc800078e00ff */
[----:B------:R-:W-:Y:S01]  /*10180*/  IMAD.MOV R27, RZ, RZ, -R27 ;  /* 0x000000ffff1b7224 */ /* 0x000fe200078e0a1b */
[C---:B------:R-:W-:Y:S01]  /*10190*/  ISETP.GT.U32.AND P6, PT, R10.reuse, R14, PT ;  /* 0x0000000e0a00720c */ /* 0x040fe20003fc4070 */
[----:B------:R-:W-:Y:S02]  /*101a0*/  IMAD.MOV R33, RZ, RZ, -R33 ;  /* 0x000000ffff217224 */ /* 0x000fe400078e0a21 */
[----:B------:R-:W-:Y:S02]  /*101b0*/  IMAD.MOV R31, RZ, RZ, -R31 ;  /* 0x000000ffff1f7224 */ /* 0x000fe400078e0a1f */
[C---:B------:R-:W-:Y:S02]  /*101c0*/  IMAD R17, R10.reuse, R27, R19 ;  /* 0x0000001b0a117224 */ /* 0x040fe400078e0213 */
[C---:B------:R-:W-:Y:S02]  /*101d0*/  IMAD R9, R10.reuse, R33, R20 ;  /* 0x000000210a097224 */ /* 0x040fe400078e0214 */
[----:B------:R-:W-:-:S02]  /*101e0*/  IMAD R22, R10, R31, R22 ;  /* 0x0000001f0a167224 */ /* 0x000fc400078e0216 */
[--C-:B------:R-:W-:Y:S01]  /*101f0*/  @!P4 IMAD.IADD R12, R12, 0x1, -R10.reuse ;  /* 0x000000010c0cc824 */ /* 0x100fe200078e0a0a */
[----:B------:R-:W-:Y:S01]  /*10200*/  ISETP.GT.U32.AND P4, PT, R10, R17, PT ;  /* 0x000000110a00720c */ /* 0x000fe20003f84070 */
[--C-:B------:R-:W-:Y:S01]  /*10210*/  @!P1 IMAD.IADD R16, R16, 0x1, -R10.reuse ;  /* 0x0000000110109824 */ /* 0x100fe200078e0a0a */
[----:B------:R-:W-:Y:S01]  /*10220*/  ISETP.GT.U32.AND P1, PT, R10, R9, PT ;  /* 0x000000090a00720c */ /* 0x000fe20003f24070 */
[--C-:B------:R-:W-:Y:S01]  /*10230*/  @!P0 IMAD.IADD R18, R18, 0x1, -R10.reuse ;  /* 0x0000000112128824 */ /* 0x100fe200078e0a0a */
[----:B------:R-:W-:Y:S01]  /*10240*/  ISETP.GT.U32.AND P0, PT, R10, R22, PT ;  /* 0x000000160a00720c */ /* 0x000fe20003f04070 */
[----:B------:R-:W-:Y:S01]  /*10250*/  @!P6 IMAD.IADD R14, R14, 0x1, -R10 ;  /* 0x000000010e0ee824 */ /* 0x000fe200078e0a0a */
[----:B------:R-:W-:Y:S01]  /*10260*/  ISETP.GT.U32.AND P6, PT, R10, R8, PT ;  /* 0x000000080a00720c */ /* 0x000fe20003fc4070 */
[----:B------:R-:W-:-:S05]  /*10270*/  VIADD R20, R0, 0x6c ;  /* 0x0000006c00147836 */ /* 0x000fca0000000000 */
[----:B------:R-:W-:Y:S01]  /*10280*/  IABS R23, R20 ;  /* 0x0000001400177213 */ /* 0x000fe20000000000 */
[--C-:B------:R-:W-:Y:S02]  /*10290*/  @!P4 IMAD.IADD R17, R17, 0x1, -R10.reuse ;  /* 0x000000011111c824 */ /* 0x100fe400078e0a0a */
[--C-:B------:R-:W-:Y:S01]  /*102a0*/  @!P1 IMAD.IADD R9, R9, 0x1, -R10.reuse ;  /* 0x0000000109099824 */ /* 0x100fe200078e0a0a */
[----:B------:R-:W-:Y:S01]  /*102b0*/  ISETP.GE.AND P1, PT, R26, RZ, PT ;  /* 0x000000ff1a00720c */ /* 0x000fe20003f26270 */
[----:B------:R-:W-:Y:S01]  /*102c0*/  @!P0 IMAD.IADD R22, R22, 0x1, -R10 ;  /* 0x0000000116168824 */ /* 0x000fe200078e0a0a */
[----:B------:R-:W-:Y:S01]  /*102d0*/  ISETP.GE.AND P0, PT, R28, RZ, PT ;  /* 0x000000ff1c00720c */ /* 0x000fe20003f06270 */
[----:B------:R-:W-:Y:S01]  /*102e0*/  IMAD.MOV.U32 R37, RZ, RZ, R16 ;  /* 0x000000ffff257224 */ /* 0x000fe200078e0010 */
[----:B------:R-:W-:Y:S01]  /*102f0*/  ISETP.GT.U32.AND P4, PT, R10, R17, PT ;  /* 0x000000110a00720c */ /* 0x000fe20003f84070 */
[----:B------:R-:W-:-:S04]  /*10300*/  IMAD.HI.U32 R16, R11, R23, RZ ;  /* 0x000000170b107227 */ /* 0x000fc800078e00ff */
[----:B------:R-:W-:Y:S01]  /*10310*/  @!P6 IMAD.IADD R8, R8, 0x1, -R10 ;  /* 0x000000010808e824 */ /* 0x000fe200078e0a0a */
[C---:B------:R-:W-:Y:S01]  /*10320*/  ISETP.GT.U32.AND P6, PT, R10.reuse, R9, PT ;  /* 0x000000090a00720c */ /* 0x040fe20003fc4070 */
[----:B------:R-:W-:Y:S02]  /*10330*/  IMAD.MOV R16, RZ, RZ, -R16 ;  /* 0x000000ffff107224 */ /* 0x000fe400078e0a10 */
[----:B------:R-:W-:Y:S02]  /*10340*/  IMAD.MOV.U32 R36, RZ, RZ, R15 ;  /* 0x000000ffff247224 */ /* 0x000fe400078e000f */
[----:B------:R-:W-:Y:S02]  /*10350*/  IMAD.MOV.U32 R35, RZ, RZ, R14 ;  /* 0x000000ffff237224 */ /* 0x000fe400078e000e */
[----:B------:R-:W-:Y:S02]  /*10360*/  IMAD R16, R10, R16, R23 ;  /* 0x000000100a107224 */ /* 0x000fe400078e0217 */
[----:B------:R-:W-:Y:S01]  /*10370*/  @!P3 IMAD.MOV R36, RZ, RZ, -R36 ;  /* 0x000000ffff24b224 */ /* 0x000fe200078e0a24 */
[----:B------:R-:W-:Y:S01]  /*10380*/  ISETP.GE.AND P3, PT, R25, RZ, PT ;  /* 0x000000ff1900720c */ /* 0x000fe20003f66270 */
[----:B------:R-:W-:Y:S01]  /*10390*/  @!P1 IMAD.MOV R35, RZ, RZ, -R35 ;  /* 0x000000ffff239224 */ /* 0x000fe200078e0a23 */
[----:B------:R-:W-:Y:S01]  /*103a0*/  ISETP.GE.AND P1, PT, R24, RZ, PT ;  /* 0x000000ff1800720c */ /* 0x000fe20003f26270 */
[----:B------:R-:W-:Y:S01]  /*103b0*/  @!P0 IMAD.MOV R37, RZ, RZ, -R37 ;  /* 0x000000ffff258224 */ /* 0x000fe200078e0a25 */
[C---:B------:R-:W-:Y:S01]  /*103c0*/  ISETP.GT.U32.AND P0, PT, R10.reuse, R8, PT ;  /* 0x000000080a00720c */ /* 0x040fe20003f04070 */
[--C-:B------:R-:W-:Y:S01]  /*103d0*/  @!P4 IMAD.IADD R17, R17, 0x1, -R10.reuse ;  /* 0x000000011111c824 */ /* 0x100fe200078e0a0a */
[----:B------:R-:W-:Y:S01]  /*103e0*/  ISETP.GT.U32.AND P4, PT, R10, R16, PT ;  /* 0x000000100a00720c */ /* 0x000fe20003f84070 */
[----:B------:R-:W-:-:S02]  /*103f0*/  @!P6 IMAD.IADD R9, R9, 0x1, -R10 ;  /* 0x000000010909e824 */ /* 0x000fc400078e0a0a */
[C---:B------:R-:W-:Y:S02]  /*10400*/  VIADD R14, R0.reuse, 0x6d ;  /* 0x0000006d000e7836 */ /* 0x040fe40000000000 */
[----:B------:R-:W-:Y:S02]  /*10410*/  IMAD.MOV.U32 R34, RZ, RZ, R12 ;  /* 0x000000ffff227224 */ /* 0x000fe400078e000c */
[C---:B------:R-:W-:Y:S02]  /*10420*/  VIADD R15, R0.reuse, 0x70 ;  /* 0x00000070000f7836 */ /* 0x040fe40000000000 */
[----:B------:R-:W-:Y:S01]  /*10430*/  IMAD.MOV.U32 R33, RZ, RZ, R9 ;  /* 0x000000ffff217224 */ /* 0x000fe200078e0009 */
[----:B------:R-:W-:Y:S01]  /*10440*/  IABS R9, R14 ;  /* 0x0000000e00097213 */ /* 0x000fe20000000000 */
[----:B------:R-:W-:Y:S02]  /*10450*/  IMAD.MOV.U32 R39, RZ, RZ, R18 ;  /* 0x000000ffff277224 */ /* 0x000fe400078e0012 */
[----:B------:R-:W-:-:S02]  /*10460*/  VIADD R57, R0, 0x6e ;  /* 0x0000006e00397836 */ /* 0x000fc40000000000 */
[----:B------:R-:W-:Y:S01]  /*10470*/  @!P3 IMAD.MOV R34, RZ, RZ, -R34 ;  /* 0x000000ffff22b224 */ /* 0x000fe200078e0a22 */
[----:B------:R-:W-:Y:S01]  /*10480*/  ISETP.GE.AND P3, PT, R14, RZ, PT ;  /* 0x000000ff0e00720c */ /* 0x000fe20003f66270 */
[----:B------:R-:W-:Y:S01]  /*10490*/  @!P1 IMAD.MOV R33, RZ, RZ, -R33 ;  /* 0x000000ffff219224 */ /* 0x000fe200078e0a21 */
[----:B------:R-:W-:Y:S01]  /*104a0*/  ISETP.GE.AND P1, PT, R15, RZ, PT ;  /* 0x000000ff0f00720c */ /* 0x000fe20003f26270 */
[--C-:B------:R-:W-:Y:S01]  /*104b0*/  @!P0 IMAD.IADD R8, R8, 0x1, -R10.reuse ;  /* 0x0000000108088824 */ /* 0x100fe200078e0a0a */
[----:B------:R-:W-:Y:S01]  /*104c0*/  IABS R14, R15 ;  /* 0x0000000f000e7213 */ /* 0x000fe20000000000 */
[----:B------:R-:W-:Y:S02]  /*104d0*/  IMAD.MOV.U32 R15, RZ, RZ, R9 ;  /* 0x000000ffff0f7224 */ /* 0x000fe400078e0009 */
[----:B------:R-:W-:Y:S01]  /*104e0*/  @!P4 IMAD.IADD R16, R16, 0x1, -R10 ;  /* 0x000000011010c824 */ /* 0x000fe200078e0a0a */
[----:B------:R-:W-:Y:S01]  /*104f0*/  IABS R24, R57 ;  /* 0x0000003900187213 */ /* 0x000fe20000000000 */
[----:B------:R-:W-:Y:S01]  /*10500*/  @!P5 IMAD.MOV R39, RZ, RZ, -R39 ;  /* 0x000000ffff27d224 */ /* 0x000fe200078e0a27 */
[C---:B------:R-:W-:Y:S01]  /*10510*/  ISETP.GT.U32.AND P5, PT, R10.reuse, R22, PT ;  /* 0x000000160a00720c */ /* 0x040fe20003fa4070 */
[----:B------:R-:W-:Y:S01]  /*10520*/  IMAD.MOV.U32 R32, RZ, RZ, R8 ;  /* 0x000000ffff207224 */ /* 0x000fe200078e0008 */
[----:B------:R-:W-:Y:S01]  /*10530*/  ISETP.GE.AND P6, PT, R21, RZ, PT ;  /* 0x000000ff1500720c */ /* 0x000fe20003fc6270 */
[----:B------:R-:W-:Y:S01]  /*10540*/  IMAD.HI.U32 R8, R11, R15, RZ ;  /* 0x0000000f0b087227 */ /* 0x000fe200078e00ff */
[----:B------:R-:W-:-:S03]  /*10550*/  ISETP.GT.U32.AND P4, PT, R10, R16, PT ;  /* 0x000000100a00720c */ /* 0x000fc60003f84070 */
[----:B------:R-:W-:-:S04]  /*10560*/  IMAD.HI.U32 R19, R11, R24, RZ ;  /* 0x000000180b137227 */ /* 0x000fc800078e00ff */
[----:B------:R-:W-:Y:S02]  /*10570*/  IMAD.MOV R8, RZ, RZ, -R8 ;  /* 0x000000ffff087224 */ /* 0x000fe400078e0a08 */
[----:B------:R-:W-:Y:S01]  /*10580*/  IMAD.MOV R21, RZ, RZ, -R19 ;  /* 0x000000ffff157224 */ /* 0x000fe200078e0a13 */
[----:B------:R-:W-:Y:S01]  /*10590*/  ISETP.GE.AND P0, PT, R20, RZ, PT ;  /* 0x000000ff1400720c */ /* 0x000fe20003f06270 */
[----:B------:R-:W-:Y:S02]  /*105a0*/  IMAD R15, R10, R8, R15 ;  /* 0x000000080a0f7224 */ /* 0x000fe400078e020f */
[----:B------:R-:W-:Y:S02]  /*105b0*/  IMAD.MOV.U32 R31, RZ, RZ, R17 ;  /* 0x000000ffff1f7224 */ /* 0x000fe400078e0011 */
[----:B------:R-:W-:-:S04]  /*105c0*/  IMAD.HI.U32 R18, R11, R14, RZ ;  /* 0x0000000e0b127227 */ /* 0x000fc800078e00ff */
[----:B------:R-:W-:Y:S01]  /*105d0*/  @!P5 IMAD.IADD R22, R22, 0x1, -R10 ;  /* 0x000000011616d824 */ /* 0x000fe200078e0a0a */
[----:B------:R-:W-:Y:S01]  /*105e0*/  ISETP.GE.AND P5, PT, R29, RZ, PT ;  /* 0x000000ff1d00720c */ /* 0x000fe20003fa6270 */
[C---:B------:R-:W-:Y:S02]  /*105f0*/  IMAD R24, R10.reuse, R21, R24 ;  /* 0x000000150a187224 */ /* 0x040fe400078e0218 */
[----:B------:R-:W-:Y:S01]  /*10600*/  @!P6 IMAD.MOV R31, RZ, RZ, -R31 ;  /* 0x000000ffff1fe224 */ /* 0x000fe200078e0a1f */
[----:B------:R-:W-:Y:S01]  /*10610*/  ISETP.GT.U32.AND P6, PT, R10, R15, PT ;  /* 0x0000000f0a00720c */ /* 0x000fe20003fc4070 */
[----:B------:R-:W-:Y:S02]  /*10620*/  IMAD.MOV R8, RZ, RZ, -R18 ;  /* 0x000000ffff087224 */ /* 0x000fe400078e0a12 */
[----:B------:R-:W-:Y:S01]  /*10630*/  @!P4 IMAD.IADD R16, R16, 0x1, -R10 ;  /* 0x000000011010c824 */ /* 0x000fe200078e0a0a */
[C---:B------:R-:W-:Y:S01]  /*10640*/  ISETP.GT.U32.AND P4, PT, R10.reuse, R24, PT ;  /* 0x000000180a00720c */ /* 0x040fe20003f84070 */
[----:B------:R-:W-:-:S02]  /*10650*/  IMAD R14, R10, R8, R14 ;  /* 0x000000080a0e7224 */ /* 0x000fc400078e020e */
[----:B------:R-:W-:Y:S02]  /*10660*/  IMAD.MOV.U32 R30, RZ, RZ, R16 ;  /* 0x000000ffff1e7224 */ /* 0x000fe400078e0010 */
[----:B------:R-:W-:Y:S02]  /*10670*/  VIADD R12, R0, 0x71 ;  /* 0x00000071000c7836 */ /* 0x000fe40000000000 */
[----:B------:R-:W-:Y:S01]  /*10680*/  @!P0 IMAD.MOV R30, RZ, RZ, -R30 ;  /* 0x000000ffff1e8224 */ /* 0x000fe200078e0a1e */
[----:B------:R-:W-:Y:S01]  /*10690*/  ISETP.GT.U32.AND P0, PT, R10, R14, PT ;  /* 0x0000000e0a00720c */ /* 0x000fe20003f04070 */
[----:B------:R-:W-:Y:S02]  /*106a0*/  VIADD R27, R0, 0x72 ;  /* 0x00000072001b7836 */ /* 0x000fe40000000000 */
[----:B------:R-:W-:Y:S01]  /*106b0*/  @!P5 IMAD.MOV R32, RZ, RZ, -R32 ;  /* 0x000000ffff20d224 */ /* 0x000fe200078e0a20 */
[----:B------:R-:W-:Y:S01]  /*106c0*/  ISETP.GE.AND P5, PT, R12, RZ, PT ;  /* 0x000000ff0c00720c */ /* 0x000fe20003fa6270 */
[--C-:B------:R-:W-:Y:S01]  /*106d0*/  @!P6 IMAD.IADD R15, R15, 0x1, -R10.reuse ;  /* 0x000000010f0fe824 */ /* 0x100fe200078e0a0a */
[----:B------:R-:W-:Y:S01]  /*106e0*/  IABS R12, R12 ;  /* 0x0000000c000c7213 */ /* 0x000fe20000000000 */
[----:B------:R-:W-:Y:S01]  /*106f0*/  @!P4 IMAD.IADD R24, R24, 0x1, -R10 ;  /* 0x000000011818c824 */ /* 0x000fe200078e0a0a */
[----:B------:R-:W-:Y:S01]  /*10700*/  IABS R9, R27 ;  /* 0x0000001b00097213 */ /* 0x000fe20000000000 */
[----:B------:R-:W-:Y:S01]  /*10710*/  VIADD R26, R0, 0x73 ;  /* 0x00000073001a7836 */ /* 0x000fe20000000000 */
[C---:B------:R-:W-:Y:S01]  /*10720*/  ISETP.GT.U32.AND P6, PT, R10.reuse, R15, PT ;  /* 0x0000000f0a00720c */ /* 0x040fe20003fc4070 */
[----:B------:R-:W-:Y:S01]  /*10730*/  IMAD.HI.U32 R20, R11, R12, RZ ;  /* 0x0000000c0b147227 */ /* 0x000fe200078e00ff */
[----:B------:R-:W-:-:S03]  /*10740*/  ISETP.GT.U32.AND P4, PT, R10, R24, PT ;  /* 0x000000180a00720c */ /* 0x000fc60003f84070 */
[----:B------:R-:W-:Y:S01]  /*10750*/  IMAD.HI.U32 R23, R11, R9, RZ ;  /* 0x000000090b177227 */ /* 0x000fe200078e00ff */
[----:B------:R-:W-:-:S03]  /*10760*/  IABS R8, R26 ;  /* 0x0000001a00087213 */ /* 0x000fc60000000000 */
[----:B------:R-:W-:Y:S02]  /*10770*/  IMAD.MOV R18, RZ, RZ, -R20 ;  /* 0x000000ffff127224 */ /* 0x000fe400078e0a14 */
[----:B------:R-:W-:Y:S02]  /*10780*/  @!P0 IMAD.IADD R14, R14, 0x1, -R10 ;  /* 0x000000010e0e8824 */ /* 0x000fe400078e0a0a */
[----:B------:R-:W-:Y:S02]  /*10790*/  IMAD.MOV R19, RZ, RZ, -R23 ;  /* 0x000000ffff137224 */ /* 0x000fe400078e0a17 */
[C---:B------:R-:W-:Y:S01]  /*107a0*/  IMAD R12, R10.reuse, R18, R12 ;  /* 0x000000120a0c7224 */ /* 0x040fe200078e020c */
[----:B------:R-:W-:Y:S01]  /*107b0*/  ISETP.GT.U32.AND P0, PT, R10, R14, PT ;  /* 0x0000000e0a00720c */ /* 0x000fe20003f04070 */
[----:B------:R-:W-:-:S04]  /*107c0*/  IMAD.HI.U32 R16, R11, R8, RZ ;  /* 0x000000080b107227 */ /* 0x000fc800078e00ff */
[C---:B------:R-:W-:Y:S02]  /*107d0*/  IMAD R9, R10.reuse, R19, R9 ;  /* 0x000000130a097224 */ /* 0x040fe400078e0209 */
[----:B------:R-:W-:Y:S01]  /*107e0*/  @!P6 IMAD.IADD R15, R15, 0x1, -R10 ;  /* 0x000000010f0fe824 */ /* 0x000fe200078e0a0a */
[----:B------:R-:W-:Y:S01]  /*107f0*/  ISETP.GT.U32.AND P6, PT, R10, R12, PT ;  /* 0x0000000c0a00720c */ /* 0x000fe20003fc4070 */
[----:B------:R-:W-:Y:S02]  /*10800*/  IMAD.MOV R16, RZ, RZ, -R16 ;  /* 0x000000ffff107224 */ /* 0x000fe400078e0a10 */
[----:B------:R-:W-:Y:S01]  /*10810*/  @!P4 IMAD.IADD R24, R24, 0x1, -R10 ;  /* 0x000000011818c824 */ /* 0x000fe200078e0a0a */
[C---:B------:R-:W-:Y:S01]  /*10820*/  ISETP.GT.U32.AND P4, PT, R10.reuse, R9, PT ;  /* 0x000000090a00720c */ /* 0x040fe20003f84070 */
[----:B------:R-:W-:Y:S02]  /*10830*/  IMAD R8, R10, R16, R8 ;  /* 0x000000100a087224 */ /* 0x000fe400078e0208 */
[----:B------:R-:W-:-:S02]  /*10840*/  VIADD R52, R0, 0x75 ;  /* 0x0000007500347836 */ /* 0x000fc40000000000 */
[----:B------:R-:W-:Y:S02]  /*10850*/  VIADD R48, R0, 0x74 ;  /* 0x0000007400307836 */ /* 0x000fe40000000000 */
[--C-:B------:R-:W-:Y:S01]  /*10860*/  @!P0 IMAD.IADD R14, R14, 0x1, -R10.reuse ;  /* 0x000000010e0e8824 */ /* 0x100fe200078e0a0a */
[----:B------:R-:W-:Y:S01]  /*10870*/  ISETP.GT.U32.AND P0, PT, R10, R8, PT ;  /* 0x000000080a00720c */ /* 0x000fe20003f04070 */
[--C-:B------:R-:W-:Y:S01]  /*10880*/  @!P6 IMAD.IADD R12, R12, 0x1, -R10.reuse ;  /* 0x000000010c0ce824 */ /* 0x100fe200078e0a0a */
[----:B------:R-:W-:Y:S01]  /*10890*/  IABS R17, R52 ;  /* 0x0000003400117213 */ /* 0x000fe20000000000 */
[----:B------:R-:W-:Y:S01]  /*108a0*/  STL.64 [R1+0x1328], R54 ;  /* 0x0013283601007387 */ /* 0x000fe20000100a00 */
[----:B------:R-:W-:Y:S01]  /*108b0*/  IABS R18, R48 ;  /* 0x0000003000127213 */ /* 0x000fe20000000000 */
[----:B------:R-:W-:Y:S02]  /*108c0*/  @!P4 IMAD.IADD R9, R9, 0x1, -R10 ;  /* 0x000000010909c824 */ /* 0x000fe400078e0a0a */
[----:B------:R1:W-:Y:S01]  /*108d0*/  STL [R1+0x128], R13 ;  /* 0x0001280d01007387 */ /* 0x0003e20000100800 */
[----:B------:R-:W-:Y:S01]  /*108e0*/  IMAD.HI.U32 R20, R11, R17, RZ ;  /* 0x000000110b147227 */ /* 0x000fe200078e00ff */
[----:B------:R-:W-:-:S03]  /*108f0*/  ISETP.GT.U32.AND P6, PT, R10, R12, PT ;  /* 0x0000000c0a00720c */ /* 0x000fc60003fc4070 */
[----:B------:R-:W-:-:S04]  /*10900*/  IMAD.HI.U32 R19, R11, R18, RZ ;  /* 0x000000120b137227 */ /* 0x000fc800078e00ff */
[C---:B-1----:R-:W-:Y:S02]  /*10910*/  VIADD R13, R0.reuse, 0x76 ;  /* 0x00000076000d7836 */ /* 0x042fe40000000000 */
[----:B------:R-:W-:Y:S01]  /*10920*/  VIADD R44, R0, 0x78 ;  /* 0x00000078002c7836 */ /* 0x000fe20000000000 */
[----:B------:R-:W-:Y:S01]  /*10930*/  ISETP.GT.U32.AND P4, PT, R10, R9, PT ;  /* 0x000000090a00720c */ /* 0x000fe20003f84070 */
[----:B------:R-:W-:Y:S01]  /*10940*/  IMAD.MOV R20, RZ, RZ, -R20 ;  /* 0x000000ffff147224 */ /* 0x000fe200078e0a14 */
[----:B------:R-:W-:Y:S01]  /*10950*/  IABS R23, R13 ;  /* 0x0000000d00177213 */ /* 0x000fe20000000000 */
[----:B------:R-:W-:Y:S01]  /*10960*/  VIADD R50, R0, 0x79 ;  /* 0x0000007900327836 */ /* 0x000fe20000000000 */
[----:B------:R-:W-:Y:S01]  /*10970*/  IABS R16, R44 ;  /* 0x0000002c00107213 */ /* 0x000fe20000000000 */
[----:B------:R-:W-:Y:S02]  /*10980*/  IMAD.MOV R19, RZ, RZ, -R19 ;  /* 0x000000ffff137224 */ /* 0x000fe400078e0a13 */
[----:B------:R-:W-:-:S02]  /*10990*/  @!P0 IMAD.IADD R8, R8, 0x1, -R10 ;  /* 0x0000000108088824 */ /* 0x000fc400078e0a0a */
[C---:B------:R-:W-:Y:S01]  /*109a0*/  IMAD R17, R10.reuse, R20, R17 ;  /* 0x000000140a117224 */ /* 0x040fe200078e0211 */
[----:B------:R-:W-:Y:S01]  /*109b0*/  IABS R20, R50 ;  /* 0x0000003200147213 */ /* 0x000fe20000000000 */
[----:B------:R-:W-:Y:S01]  /*109c0*/  IMAD.HI.U32 R21, R11, R23, RZ ;  /* 0x000000170b157227 */ /* 0x000fe200078e00ff */
[----:B------:R-:W-:-:S03]  /*109d0*/  ISETP.GT.U32.AND P0, PT, R10, R8, PT ;  /* 0x000000080a00720c */ /* 0x000fc60003f04070 */
[----:B------:R-:W-:Y:S02]  /*109e0*/  IMAD R18, R10, R19, R18 ;  /* 0x000000130a127224 */ /* 0x000fe400078e0212 */
[----:B------:R-:W-:Y:S02]  /*109f0*/  VIADD R59, R0, 0x7a ;  /* 0x0000007a003b7836 */ /* 0x000fe40000000000 */
[----:B------:R-:W-:-:S04]  /*10a00*/  IMAD.HI.U32 R19, R11, R16, RZ ;  /* 0x000000100b137227 */ /* 0x000fc800078e00ff */
[----:B------:R-:W-:Y:S02]  /*10a10*/  IMAD.MOV R21, RZ, RZ, -R21 ;  /* 0x000000ffff157224 */ /* 0x000fe400078e0a15 */
[----:B------:R-:W-:Y:S02]  /*10a20*/  VIADD R88, R0, 0x7b ;  /* 0x0000007b00587836 */ /* 0x000fe40000000000 */
[----:B------:R-:W-:Y:S01]  /*10a30*/  IMAD.HI.U32 R25, R11, R20, RZ ;  /* 0x000000140b197227 */ /* 0x000fe200078e00ff */
[----:B------:R-:W-:-:S03]  /*10a40*/  IABS R28, R59 ;  /* 0x0000003b001c7213 */ /* 0x000fc60000000000 */
[--C-:B------:R-:W-:Y:S01]  /*10a50*/  @!P6 IMAD.IADD R12, R12, 0x1, -R10.reuse ;  /* 0x000000010c0ce824 */ /* 0x100fe200078e0a0a */
[C---:B------:R-:W-:Y:S01]  /*10a60*/  ISETP.GT.U32.AND P6, PT, R10.reuse, R18, PT ;  /* 0x000000120a00720c */ /* 0x040fe20003fc4070 */
[----:B------:R-:W-:Y:S02]  /*10a70*/  IMAD.MOV R29, RZ, RZ, -R19 ;  /* 0x000000ffff1d7224 */ /* 0x000fe400078e0a13 */
[C---:B------:R-:W-:Y:S01]  /*10a80*/  IMAD R23, R10.reuse, R21, R23 ;  /* 0x000000150a177224 */ /* 0x040fe200078e0217 */
[----:B------:R-:W-:Y:S01]  /*10a90*/  IABS R21, R88 ;  /* 0x0000005800157213 */ /* 0x000fe20000000000 */
[----:B------:R-:W-:Y:S01]  /*10aa0*/  @!P4 IMAD.IADD R9, R9, 0x1, -R10 ;  /* 0x000000010909c824 */ /* 0x000fe200078e0a0a */
[C---:B------:R-:W-:Y:S01]  /*10ab0*/  ISETP.GT.U32.AND P4, PT, R10.reuse, R17, PT ;  /* 0x000000110a00720c */ /* 0x040fe20003f84070 */
[----:B------:R-:W-:Y:S02]  /*10ac0*/  IMAD.MOV R25, RZ, RZ, -R25 ;  /* 0x000000ffff197224 */ /* 0x000fe400078e0a19 */
[----:B------:R-:W-:-:S02]  /*10ad0*/  IMAD R16, R10, R29, R16 ;  /* 0x0000001d0a107224 */ /* 0x000fc400078e0210 */
[----:B------:R-:W-:Y:S02]  /*10ae0*/  IMAD.MOV.U32 R19, RZ, RZ, R28 ;  /* 0x000000ffff137224 */ /* 0x000fe400078e001c */
[----:B------:R-:W-:Y:S02]  /*10af0*/  IMAD R20, R10, R25, R20 ;  /* 0x000000190a147224 */ /* 0x000fe400078e0214 */
[----:B------:R-:W-:-:S04]  /*10b00*/  IMAD.HI.U32 R25, R11, R21, RZ ;  /* 0x000000150b197227 */ /* 0x000fc800078e00ff */
[----:B------:R-:W-:Y:S01]  /*10b10*/  @!P0 IMAD.IADD R8, R8, 0x1, -R10 ;  /* 0x0000000108088824 */ /* 0x000fe200078e0a0a */
[----:B------:R-:W-:Y:S01]  /*10b20*/  ISETP.GT.U32.AND P0, PT, R10, R16, PT ;  /* 0x000000100a00720c */ /* 0x000fe20003f04070 */
[----:B------:R-:W-:-:S04]  /*10b30*/  IMAD.HI.U32 R28, R11, R19, RZ ;  /* 0x000000130b1c7227 */ /* 0x000fc800078e00ff */
[----:B------:R-:W-:Y:S02]  /*10b40*/  VIADD R87, R0, 0x7c ;  /* 0x0000007c00577836 */ /* 0x000fe40000000000 */
[----:B------:R-:W-:Y:S02]  /*10b50*/  IMAD.MOV R25, RZ, RZ, -R25 ;  /* 0x000000ffff197224 */ /* 0x000fe400078e0a19 */
[----:B------:R-:W-:Y:S01]  /*10b60*/  @!P6 IMAD.IADD R18, R18, 0x1, -R10 ;  /* 0x000000011212e824 */ /* 0x000fe200078e0a0a */
[----:B------:R-:W-:Y:S01]  /*10b70*/  ISETP.GT.U32.AND P6, PT, R10, R20, PT ;  /* 0x000000140a00720c */ /* 0x000fe20003fc4070 */
[----:B------:R-:W-:Y:S02]  /*10b80*/  IMAD.MOV R28, RZ, RZ, -R28 ;  /* 0x000000ffff1c7224 */ /* 0x000fe400078e0a1c */
[----:B------:R-:W-:Y:S02]  /*10b90*/  VIADD R86, R0, 0x7d ;  /* 0x0000007d00567836 */ /* 0x000fe40000000000 */
[----:B------:R-:W-:Y:S01]  /*10ba0*/  IMAD R21, R10, R25, R21 ;  /* 0x000000190a157224 */ /* 0x000fe200078e0215 */
[----:B------:R-:W-:Y:S01]  /*10bb0*/  IABS R25, R87 ;  /* 0x0000005700197213 */ /* 0x000fe20000000000 */
[----:B------:R-:W-:-:S02]  /*10bc0*/  @!P4 IMAD.IADD R17, R17, 0x1, -R10 ;  /* 0x000000011111c824 */ /* 0x000fc400078e0a0a */
[C---:B------:R-:W-:Y:S01]  /*10bd0*/  IMAD R19, R10.reuse, R28, R19 ;  /* 0x0000001c0a137224 */ /* 0x040fe200078e0213 */
[----:B------:R-:W-:Y:S01]  /*10be0*/  IABS R28, R86 ;  /* 0x00000056001c7213 */ /* 0x000fe20000000000 */
[----:B------:R-:W-:Y:S01]  /*10bf0*/  IMAD.MOV.U32 R29, RZ, RZ, R15 ;  /* 0x000000ffff1d7224 */ /* 0x000fe200078e000f */
[----:B------:R-:W-:Y:S01]  /*10c00*/  ISETP.GT.U32.AND P4, PT, R10, R17, PT ;  /* 0x000000110a00720c */ /* 0x000fe20003f84070 */
[----:B------:R-:W-:Y:S02]  /*10c10*/  IMAD.MOV.U32 R15, RZ, RZ, R25 ;  /* 0x000000ffff0f7224 */ /* 0x000fe400078e0019 */
[----:B------:R-:W-:Y:S01]  /*10c20*/  @!P0 IMAD.IADD R16, R16, 0x1, -R10 ;  /* 0x0000000110108824 */ /* 0x000fe200078e0a0a */
[C---:B------:R-:W-:Y:S01]  /*10c30*/  ISETP.GT.U32.AND P0, PT, R10.reuse, R23, PT ;  /* 0x000000170a00720c */ /* 0x040fe20003f04070 */
[----:B------:R-:W-:Y:S02]  /*10c40*/  IMAD.MOV.U32 R25, RZ, RZ, R28 ;  /* 0x000000ffff197224 */ /* 0x000fe400078e001c */
[----:B------:R-:W-:Y:S01]  /*10c50*/  @!P3 IMAD.MOV R29, RZ, RZ, -R29 ;  /* 0x000000ffff1db224 */ /* 0x000fe200078e0a1d */
[----:B------:R-:W-:Y:S01]  /*10c60*/  ISETP.GT.U32.AND P3, PT, R10, R18, PT ;  /* 0x000000120a00720c */ /* 0x000fe20003f64070 */
[----:B------:R-:W-:-:S04]  /*10c70*/  IMAD.HI.U32 R84, R11, R15, RZ ;  /* 0x0000000f0b547227 */ /* 0x000fc800078e00ff */
[----:B------:R-:W-:Y:S02]  /*10c80*/  IMAD.MOV.U32 R28, RZ, RZ, R14 ;  /* 0x000000ffff1c7224 */ /* 0x000fe400078e000e */
[----:B------:R-:W-:Y:S01]  /*10c90*/  @!P6 IMAD.IADD R20, R20, 0x1, -R10 ;  /* 0x000000011414e824 */ /* 0x000fe200078e0a0a */
[----:B------:R-:W-:Y:S01]  /*10ca0*/  ISETP.GT.U32.AND P6, PT, R10, R16, PT ;  /* 0x000000100a00720c */ /* 0x000fe20003fc4070 */
[----:B------:R-:W-:-:S04]  /*10cb0*/  IMAD.HI.U32 R85, R11, R25, RZ ;  /* 0x000000190b557227 */ /* 0x000fc800078e00ff */
[----:B------:R-:W-:Y:S02]  /*10cc0*/  IMAD.MOV R14, RZ, RZ, -R84 ;  /* 0x000000ffff0e7224 */ /* 0x000fe400078e0a54 */
[----:B------:R-:W-:Y:S01]  /*10cd0*/  @!P1 IMAD.MOV R28, RZ, RZ, -R28 ;  /* 0x000000ffff1c9224 */ /* 0x000fe200078e0a1c */
[C---:B------:R-:W-:Y:S01]  /*10ce0*/  ISETP.GT.U32.AND P1, PT, R10.reuse, R20, PT ;  /* 0x000000140a00720c */ /* 0x040fe20003f24070 */
[----:B------:R-:W-:Y:S02]  /*10cf0*/  IMAD.MOV R84, RZ, RZ, -R85 ;  /* 0x000000ffff547224 */ /* 0x000fe400078e0a55 */
[C---:B------:R-:W-:Y:S02]  /*10d00*/  IMAD R15, R10.reuse, R14, R15 ;  /* 0x0000000e0a0f7224 */ /* 0x040fe400078e020f */
[----:B------:R-:W-:Y:S01]  /*10d10*/  @!P4 IMAD.IADD R17, R17, 0x1, -R10 ;  /* 0x000000011111c824 */ /* 0x000fe200078e0a0a */
[C---:B------:R-:W-:Y:S01]  /*10d20*/  ISETP.GT.U32.AND P4, PT, R10.reuse, R21, PT ;  /* 0x000000150a00720c */ /* 0x040fe20003f84070 */
        /* <DEDUP_REMOVED lines=8> */
[----:B------:R-:W-:-:S03]  /*10db0*/  ISETP.GE.AND P1, PT, R27, RZ, PT ;  /* 0x000000ff1b00720c */ /* 0x000fc60003f26270 */
[----:B------:R-:W-:-:S04]  /*10dc0*/  @!P4 IMAD.IADD R21, R21, 0x1, -R10 ;  /* 0x000000011515c824 */ /* 0x000fc800078e0a0a */
[--C-:B------:R-:W-:Y:S01]  /*10dd0*/  @!P0 IMAD.IADD R15, R15, 0x1, -R10.reuse ;  /* 0x000000010f0f8824 */ /* 0x100fe200078e0a0a */
[----:B------:R-:W-:Y:S01]  /*10de0*/  ISETP.GT.U32.AND P0, PT, R10, R21, PT ;  /* 0x000000150a00720c */ /* 0x000fe20003f04070 */
[--C-:B------:R-:W-:Y:S01]  /*10df0*/  @!P3 IMAD.IADD R19, R19, 0x1, -R10.reuse ;  /* 0x000000011313b824 */ /* 0x100fe200078e0a0a */
[----:B------:R-:W-:Y:S01]  /*10e00*/  ISETP.GE.AND P3, PT, R26, RZ, PT ;  /* 0x000000ff1a00720c */ /* 0x000fe20003f66270 */
[----:B------:R-:W-:Y:S01]  /*10e10*/  IMAD.MOV.U32 R26, RZ, RZ, R9 ;  /* 0x000000ffff1a7224 */ /* 0x000fe200078e0009 */
[----:B------:R-:W-:Y:S01]  /*10e20*/  IABS R25, R0 ;  /* 0x0000000000197213 */ /* 0x000fe20000000000 */
[----:B------:R-:W-:Y:S01]  /*10e30*/  @!P6 IMAD.IADD R14, R14, 0x1, -R10 ;  /* 0x000000010e0ee824 */ /* 0x000fe200078e0a0a */
[C---:B------:R-:W-:Y:S01]  /*10e40*/  ISETP.GT.U32.AND P6, PT, R10.reuse, R15, PT ;  /* 0x0000000f0a00720c */ /* 0x040fe20003fc4070 */
[----:B------:R-:W-:Y:S01]  /*10e50*/  @!P1 IMAD.MOV R26, RZ, RZ, -R26 ;  /* 0x000000ffff1a9224 */ /* 0x000fe200078e0a1a */
[----:B------:R-:W-:Y:S01]  /*10e60*/  STL.64 [R1+0x1338], R46 ;  /* 0x0013382e01007387 */ /* 0x000fe20000100a00 */
[----:B------:R-:W-:Y:S01]  /*10e70*/  IMAD.HI.U32 R84, R11, R25, RZ ;  /* 0x000000190b547227 */ /* 0x000fe200078e00ff */
[----:B------:R-:W-:-:S02]  /*10e80*/  ISETP.GT.U32.AND P1, PT, R10, R14, PT ;  /* 0x0000000e0a00720c */ /* 0x000fc40003f24070 */
[----:B------:R-:W-:Y:S01]  /*10e90*/  STL.64 [R1+0x1348], R42 ;  /* 0x0013482a01007387 */ /* 0x000fe20000100a00 */
[----:B0-----:R-:W-:Y:S02]  /*10ea0*/  VIADD R9, R93, 0xfffffffe ;  /* 0xfffffffe5d097836 */ /* 0x001fe40000000000 */
[----:B------:R-:W-:Y:S01]  /*10eb0*/  IMAD.MOV.U32 R27, RZ, RZ, R12 ;  /* 0x000000ffff1b7224 */ /* 0x000fe200078e000c */
[----:B------:R-:W-:Y:S01]  /*10ec0*/  STL [R1+0xfc8], R89 ;  /* 0x000fc85901007387 */ /* 0x000fe20000100800 */
[----:B------:R-:W-:Y:S02]  /*10ed0*/  IMAD.MOV R12, RZ, RZ, -R84 ;  /* 0x000000ffff0c7224 */ /* 0x000fe400078e0a54 */
[----:B------:R-:W-:Y:S01]  /*10ee0*/  @!P0 IMAD.IADD R21, R21, 0x1, -R10 ;  /* 0x0000000115158824 */ /* 0x000fe200078e0a0a */
[----:B------:R-:W-:Y:S01]  /*10ef0*/  STL.64 [R1+0x1358], R40 ;  /* 0x0013582801007387 */ /* 0x000fe20000100a00 */
[----:B------:R-:W-:-:S03]  /*10f00*/  ISETP.GE.U32.AND P0, PT, R9, 0x7fffff7f, PT ;  /* 0x7fffff7f0900780c */ /* 0x000fc60003f06070 */
[----:B------:R-:W-:Y:S01]  /*10f10*/  STL.64 [R1+0x1368], R38 ;  /* 0x0013682601007387 */ /* 0x000fe20000100a00 */
[----:B------:R-:W-:-:S03]  /*10f20*/  IMAD R12, R10, R12, R25 ;  /* 0x0000000c0a0c7224 */ /* 0x000fc600078e0219 */
[----:B------:R-:W-:Y:S01]  /*10f30*/  STL.64 [R1+0x1378], R36 ;  /* 0x0013782401007387 */ /* 0x000fe20000100a00 */
[----:B------:R-:W-:-:S03]  /*10f40*/  IMAD.MOV.U32 R25, RZ, RZ, R8 ;  /* 0x000000ffff197224 */ /* 0x000fc600078e0008 */
[----:B------:R-:W-:Y:S01]  /*10f50*/  STL [R1+0xfd4], R22 ;  /* 0x000fd41601007387 */ /* 0x000fe20000100800 */
[----:B------:R-:W-:Y:S01]  /*10f60*/  @!P6 IMAD.IADD R15, R15, 0x1, -R10 ;  /* 0x000000010f0fe824 */ /* 0x000fe200078e0a0a */
[----:B------:R-:W-:Y:S02]  /*10f70*/  SHF.R.S32.HI R8, RZ, 0x1f, R6 ;  /* 0x0000001fff087819 */ /* 0x000fe40000011406 */
[----:B------:R-:W-:Y:S01]  /*10f80*/  STL.64 [R1+0x1388], R34 ;  /* 0x0013882201007387 */ /* 0x000fe20000100a00 */
[----:B------:R-:W-:-:S03]  /*10f90*/  @!P1 IMAD.IADD R14, R14, 0x1, -R10 ;  /* 0x000000010e0e9824 */ /* 0x000fc600078e0a0a */
[----:B------:R0:W-:Y:S01]  /*10fa0*/  STL.64 [R1+0x1398], R32 ;  /* 0x0013982001007387 */ /* 0x0001e20000100a00 */
[-C--:B------:R-:W-:Y:S02]  /*10fb0*/  IADD3 R13, P1, PT, R4, R6.reuse, RZ ;  /* 0x00000006040d7210 */ /* 0x080fe40007f3e0ff */
[----:B------:R-:W-:Y:S02]  /*10fc0*/  PRMT R85, RZ, 0x7610, R85 ;  /* 0x00007610ff557816 */ /* 0x000fe40000000055 */
[----:B0-----:R-:W-:Y:S01]  /*10fd0*/  IADD3 R32, P6, PT, R2, R6, RZ ;  /* 0x0000000602207210 */ /* 0x001fe20007fde0ff */
[----:B------:R-:W-:-:S04]  /*10fe0*/  IMAD.X R22, R8, 0x1, R5, P1 ;  /* 0x0000000108167824 */ /* 0x000fc800008e0605 */
[----:B------:R-:W-:Y:S02]  /*10ff0*/  IMAD.X R33, R8, 0x1, R3, P6 ;  /* 0x0000000108217824 */ /* 0x000fe400030e0603 */
[----:B------:R-:W-:Y:S02]  /*11000*/  @!P0 IMAD.MOV.U32 R8, RZ, RZ, R32 ;  /* 0x000000ffff088224 */ /* 0x000fe400078e0020 */
[----:B------:R-:W-:Y:S01]  /*11010*/  @!P0 IMAD.MOV.U32 R9, RZ, RZ, R33 ;  /* 0x000000ffff098224 */ /* 0x000fe200078e0021 */
[----:B------:R-:W-:-:S04]  /*11020*/  PRMT R84, RZ, 0x7610, R84 ;  /* 0x00007610ff547816 */ /* 0x000fc80000000054 */
[----:B------:R0:W2:Y:S02]  /*11030*/  @!P0 LDG.E.U8 R85, desc[UR20][R8.64] ;  /* 0x0000001408558981 */ /* 0x0000a4000c1e1100 */
[----:B0-----:R-:W-:Y:S02]  /*11040*/  @!P0 IMAD.MOV.U32 R8, RZ, RZ, R13 ;  /* 0x000000ffff088224 */ /* 0x001fe400078e000d */
[----:B------:R-:W-:-:S05]  /*11050*/  @!P0 IMAD.MOV.U32 R9, RZ, RZ, R22 ;  /* 0x000000ffff098224 */ /* 0x000fca00078e0016 */
[----:B------:R0:W2:Y:S01]  /*11060*/  @!P0 LDG.E.U8 R84, desc[UR20][R8.64] ;  /* 0x0000001408548981 */ /* 0x0000a2000c1e1100 */
[----:B------:R-:W1:Y:S01]  /*11070*/  S2R R89, SR_TID.X ;  /* 0x0000000000597919 */ /* 0x000e620000002100 */
[----:B------:R-:W-:Y:S02]  /*11080*/  ISETP.GT.U32.AND P6, PT, R10, R12, PT ;  /* 0x0000000c0a00720c */ /* 0x000fe40003fc4070 */
[----:B------:R-:W-:Y:S01]  /*11090*/  ISETP.GE.AND P0, PT, R44, RZ, PT ;  /* 0x000000ff2c00720c */ /* 0x000fe20003f06270 */
[----:B------:R-:W-:Y:S01]  /*110a0*/  @!P3 IMAD.MOV R25, RZ, RZ, -R25 ;  /* 0x000000ffff19b224 */ /* 0x000fe200078e0a19 */
[----:B------:R-:W-:-:S09]  /*110b0*/  ISETP.GE.AND P3, PT, R48, RZ, PT ;  /* 0x000000ff3000720c */ /* 0x000fd20003f66270 */
[----:B------:R-:W-:-:S05]  /*110c0*/  @!P6 IMAD.IADD R12, R12, 0x1, -R10 ;  /* 0x000000010c0ce824 */ /* 0x000fca00078e0a0a */
[----:B------:R-:W-:Y:S01]  /*110d0*/  ISETP.GT.U32.AND P6, PT, R10, R12, PT ;  /* 0x0000000c0a00720c */ /* 0x000fe20003fc4070 */
[----:B------:R-:W-:Y:S01]  /*110e0*/  @!P0 IMAD.MOV R16, RZ, RZ, -R16 ;  /* 0x000000ffff108224 */ /* 0x000fe200078e0a10 */
[----:B------:R-:W-:Y:S01]  /*110f0*/  ISETP.GE.AND P0, PT, R0, RZ, PT ;  /* 0x000000ff0000720c */ /* 0x000fe20003f06270 */
[----:B------:R-:W-:Y:S01]  /*11100*/  @!P3 IMAD.MOV R18, RZ, RZ, -R18 ;  /* 0x000000ffff12b224 */ /* 0x000fe200078e0a12 */
[----:B------:R-:W-:Y:S02]  /*11110*/  ISETP.GE.AND P1, PT, R52, RZ, PT ;  /* 0x000000ff3400720c */ /* 0x000fe40003f26270 */
[----:B-1----:R-:W-:-:S05]  /*11120*/  LOP3.LUT R89, R89, 0x7f, RZ, 0xc0, !PT ;  /* 0x0000007f59597812 */ /* 0x002fca00078ec0ff */
[----:B0-----:R-:W-:Y:S02]  /*11130*/  IMAD R8, R89, R7, RZ ;  /* 0x0000000759087224 */ /* 0x001fe400078e02ff */
[----:B------:R-:W-:Y:S02]  /*11140*/  VIADD R44, R93, 0xffffff97 ;  /* 0xffffff975d2c7836 */ /* 0x000fe40000000000 */
[----:B------:R-:W-:Y:S01]  /*11150*/  IMAD R48, R6, 0x68, RZ ;  /* 0x0000006806307824 */ /* 0x000fe200078e02ff */
[----:B------:R-:W-:Y:S01]  /*11160*/  IADD3 R9, P3, PT, R8, UR14, RZ ;  /* 0x0000000e08097c10 */ /* 0x000fe2000ff7e0ff */
[----:B------:R-:W-:Y:S01]  /*11170*/  STL.64 [R1+0x13a8], R30 ;  /* 0x0013a81e01007387 */ /* 0x000fe20000100a00 */
[----:B------:R-:W-:Y:S01]  /*11180*/  @!P5 IMAD.MOV R27, RZ, RZ, -R27 ;  /* 0x000000ffff1bd224 */ /* 0x000fe200078e0a1b */
[----:B------:R-:W-:Y:S01]  /*11190*/  ISETP.GT.U32.AND P4, PT, R10, R19, PT ;  /* 0x000000130a00720c */ /* 0x000fe20003f84070 */
[----:B------:R-:W-:Y:S01]  /*111a0*/  @!P6 IMAD.IADD R12, R12, 0x1, -R10 ;  /* 0x000000010c0ce824 */ /* 0x000fe200078e0a0a */
[----:B------:R-:W-:Y:S01]  /*111b0*/  STL [R1+0xfcc], R24 ;  /* 0x000fcc1801007387 */ /* 0x000fe20000100800 */
[----:B------:R-:W-:Y:S01]  /*111c0*/  LEA.HI.X.SX32 R8, R8, UR15, 0x1, P3 ;  /* 0x0000000f08087c11 */ /* 0x000fe200098f0eff */
[----:B------:R-:W-:Y:S01]  /*111d0*/  IMAD R52, R6, 0x70, RZ ;  /* 0x0000007006347824 */ /* 0x000fe200078e02ff */
[----:B------:R-:W-:Y:S01]  /*111e0*/  ISETP.GE.U32.AND P3, PT, R44, 0x7fffff18, PT ;  /* 0x7fffff182c00780c */ /* 0x000fe20003f66070 */
[----:B------:R0:W-:Y:S01]  /*111f0*/  STL.64 [R1+0x13b8], R28 ;  /* 0x0013b81c01007387 */ /* 0x0001e20000100a00 */
[----:B------:R-:W-:Y:S01]  /*11200*/  SHF.R.S32.HI R44, RZ, 0x1f, R48 ;  /* 0x0000001fff2c7819 */ /* 0x000fe20000011430 */
[----:B------:R-:W-:-:S02]  /*11210*/  @!P0 IMAD.MOV R12, RZ, RZ, -R12 ;  /* 0x000000ffff0c8224 */ /* 0x000fc400078e0a0c */
[----:B------:R-:W-:Y:S01]  /*11220*/  @!P1 IMAD.MOV R17, RZ, RZ, -R17 ;  /* 0x000000ffff119224 */ /* 0x000fe200078e0a11 */
[----:B------:R-:W-:Y:S01]  /*11230*/  STL [R1+0xfd0], R23 ;  /* 0x000fd01701007387 */ /* 0x000fe20000100800 */
[----:B------:R-:W-:Y:S01]  /*11240*/  ISETP.GE.AND P1, PT, R50, RZ, PT ;  /* 0x000000ff3200720c */ /* 0x000fe20003f26270 */
[----:B------:R-:W-:Y:S02]  /*11250*/  @!P4 IMAD.IADD R19, R19, 0x1, -R10 ;  /* 0x000000011313c824 */ /* 0x000fe400078e0a0a */
[C---:B------:R-:W-:Y:S02]  /*11260*/  IMAD R61, R6.reuse, 0x65, RZ ;  /* 0x00000065063d7824 */ /* 0x040fe400078e02ff */
[----:B------:R-:W-:Y:S01]  /*11270*/  IMAD R36, R6, 0x6b, RZ ;  /* 0x0000006b06247824 */ /* 0x000fe200078e02ff */
[----:B0-----:R-:W-:Y:S01]  /*11280*/  IADD3 R29, P6, PT, R48, R2, RZ ;  /* 0x00000002301d7210 */ /* 0x001fe20007fde0ff */
[----:B------:R-:W-:Y:S01]  /*11290*/  STL [R1+0x1190], R11 ;  /* 0x0011900b01007387 */ /* 0x000fe20000100800 */
[----:B------:R-:W-:-:S02]  /*112a0*/  IMAD R50, R6, 0x78, RZ ;  /* 0x0000007806327824 */ /* 0x000fc400078e02ff */
[----:B------:R-:W-:Y:S01]  /*112b0*/  IMAD R64, R6, 0x6c, RZ ;  /* 0x0000006c06407824 */ /* 0x000fe200078e02ff */
[----:B------:R0:W-:Y:S01]  /*112c0*/  STL.64 [R1+0x13c8], R26 ;  /* 0x0013c81a01007387 */ /* 0x0001e20000100a00 */
[----:B------:R-:W-:Y:S01]  /*112d0*/  IMAD.X R30, R44, 0x1, R3, P6 ;  /* 0x000000012c1e7824 */ /* 0x000fe200030e0603 */
[----:B------:R-:W-:Y:S01]  /*112e0*/  IADD3 R24, P6, PT, R52, R2, RZ ;  /* 0x0000000234187210 */ /* 0x000fe20007fde0ff */
[C---:B------:R-:W-:Y:S01]  /*112f0*/  IMAD R40, R6.reuse, 0x73, RZ ;  /* 0x0000007306287824 */ /* 0x040fe200078e02ff */
[----:B------:R1:W-:Y:S01]  /*11300*/  STL.64 [R1+0x13d8], R14 ;  /* 0x0013d80e01007387 */ /* 0x0003e20000100a00 */
[C---:B------:R-:W-:Y:S01]  /*11310*/  IMAD R70, R6.reuse, 0x74, RZ ;  /* 0x0000007406467824 */ /* 0x040fe200078e02ff */
[----:B------:R-:W-:Y:S01]  /*11320*/  ISETP.GE.AND P5, PT, R67, RZ, PT ;  /* 0x000000ff4300720c */ /* 0x000fe20003fa6270 */
[C---:B------:R-:W-:Y:S01]  /*11330*/  IMAD R46, R6.reuse, 0x7b, RZ ;  /* 0x0000007b062e7824 */ /* 0x040fe200078e02ff */
[----:B------:R-:W-:Y:S01]  /*11340*/  STL [R1+0x2c8], R32 ;  /* 0x0002c82001007387 */ /* 0x000fe20000100800 */
[----:B------:R-:W-:Y:S01]  /*11350*/  IMAD R76, R6, 0x7c, RZ ;  /* 0x0000007c064c7824 */ /* 0x000fe200078e02ff */
[----:B------:R-:W-:Y:S01]  /*11360*/  PRMT R66, RZ, 0x7610, R66 ;  /* 0x00007610ff427816 */ /* 0x000fe20000000042 */
[----:B------:R-:W3:Y:S01]  /*11370*/  LDCU UR15, c[0x0][0x3b0] ;  /* 0x00007600ff0f77ac */ /* 0x000ee20008000800 */
[----:B0-----:R-:W-:-:S02]  /*11380*/  IADD3 R27, P0, PT, R48, R4, RZ ;  /* 0x00000004301b7210 */ /* 0x001fc40007f1e0ff */
[----:B------:R-:W-:Y:S01]  /*11390*/  SHF.R.S32.HI R48, RZ, 0x1f, R52 ;  /* 0x0000001fff307819 */ /* 0x000fe20000011434 */
[----:B------:R-:W-:Y:S01]  /*113a0*/  STL [R1+0x2d8], R13 ;  /* 0x0002d80d01007387 */ /* 0x000fe20000100800 */
[----:B------:R-:W-:Y:S01]  /*113b0*/  PRMT R75, RZ, 0x7610, R75 ;  /* 0x00007610ff4b7816 */ /* 0x000fe2000000004b */
[----:B------:R-:W-:Y:S01]  /*113c0*/  IMAD.X R28, R44, 0x1, R5, P0 ;  /* 0x000000012c1c7824 */ /* 0x000fe200000e0605 */
[----:B------:R-:W-:Y:S01]  /*113d0*/  SHF.R.S32.HI R44, RZ, 0x1f, R50 ;  /* 0x0000001fff2c7819 */ /* 0x000fe20000011432 */
[----:B------:R-:W-:Y:S01]  /*113e0*/  STL [R1+0x2c4], R33 ;  /* 0x0002c42101007387 */ /* 0x000fe20000100800 */
[--C-:B------:R-:W-:Y:S01]  /*113f0*/  IMAD.X R26, R48, 0x1, R3.reuse, P6 ;  /* 0x00000001301a7824 */ /* 0x100fe200030e0603 */
[----:B-1----:R-:W-:Y:S01]  /*11400*/  IADD3 R14, P6, PT, R50, R2, RZ ;  /* 0x00000002320e7210 */ /* 0x002fe20007fde0ff */
[----:B------:R-:W0:Y:S01]  /*11410*/  LDCU UR14, c[0x0][0x3b0] ;  /* 0x00007600ff0e77ac */ /* 0x000e220008000800 */
[----:B------:R1:W-:Y:S03]  /*11420*/  STL [R1+0x2cc], R22 ;  /* 0x0002cc1601007387 */ /* 0x0003e60000100800 */
[----:B------:R-:W-:Y:S01]  /*11430*/  IMAD.X R15, R44, 0x1, R3, P6 ;  /* 0x000000012c0f7824 */ /* 0x000fe200030e0603 */
[----:B------:R-:W-:-:S02]  /*11440*/  IADD3 R11, P6, PT, R50, R4, RZ ;  /* 0x00000004320b7210 */ /* 0x000fc40007fde0ff */
[----:B-1----:R-:W-:-:S05]  /*11450*/  IADD3 R22, P0, PT, R52, R4, RZ ;  /* 0x0000000434167210 */ /* 0x002fca0007f1e0ff */
[--C-:B------:R-:W-:Y:S02]  /*11460*/  IMAD.X R23, R48, 0x1, R5.reuse, P0 ;  /* 0x0000000130177824 */ /* 0x100fe400000e0605 */
[----:B------:R-:W-:Y:S01]  /*11470*/  VIADD R48, R93, 0xffffff8f ;  /* 0xffffff8f5d307836 */ /* 0x000fe20000000000 */
[----:B------:R-:W-:Y:S01]  /*11480*/  ISETP.GE.AND P0, PT, R59, RZ, PT ;  /* 0x000000ff3b00720c */ /* 0x000fe20003f06270 */
[----:B------:R-:W-:Y:S01]  /*11490*/  IMAD.X R13, R44, 0x1, R5, P6 ;  /* 0x000000012c0d7824 */ /* 0x000fe200030e0605 */
[----:B------:R-:W-:Y:S02]  /*114a0*/  PRMT R59, RZ, 0x7610, R59 ;  /* 0x00007610ff3b7816 */ /* 0x000fe4000000003b */
[----:B------:R-:W-:Y:S02]  /*114b0*/  ISETP.GE.U32.AND P6, PT, R48, 0x7fffff10, PT ;  /* 0x7fffff103000780c */ /* 0x000fe40003fc6070 */
[----:B------:R-:W-:Y:S02]  /*114c0*/  ISETP.GE.AND P4, PT, R57, RZ, PT ;  /* 0x000000ff3900720c */ /* 0x000fe40003f86270 */
[----:B------:R-:W-:-:S02]  /*114d0*/  PRMT R57, RZ, 0x7610, R57 ;  /* 0x00007610ff397816 */ /* 0x000fc40000000039 */
[----:B------:R-:W-:Y:S02]  /*114e0*/  PRMT R52, RZ, 0x7610, R52 ;  /* 0x00007610ff347816 */ /* 0x000fe40000000034 */
[----:B------:R-:W-:Y:S01]  /*114f0*/  PRMT R50, RZ, 0x7610, R50 ;  /* 0x00007610ff327816 */ /* 0x000fe20000000032 */
[----:B--2---:R-:W-:Y:S04]  /*11500*/  STL.64 [R1+0x13e8], R84 ;  /* 0x0013e85401007387 */ /* 0x004fe80000100a00 */
[----:B------:R-:W-:Y:S04]  /*11510*/  STL [R1+0xf5c], R7 ;  /* 0x000f5c0701007387 */ /* 0x000fe80000100800 */
[----:B------:R-:W-:Y:S04]  /*11520*/  STL [R1+0xfdc], R7 ;  /* 0x000fdc0701007387 */ /* 0x000fe80000100800 */
[----:B------:R-:W-:Y:S04]  /*11530*/  STL.64 [R1+0x13f8], R16 ;  /* 0x0013f81001007387 */ /* 0x000fe80000100a00 */
[----:B------:R-:W-:Y:S04]  /*11540*/  STL [R1+0x1198], R0 ;  /* 0x0011980001007387 */ /* 0x000fe80000100800 */
[----:B------:R-:W-:Y:S04]  /*11550*/  STL [R1+0x11b8], R0 ;  /* 0x0011b80001007387 */ /* 0x000fe80000100800 */
[----:B------:R-:W-:Y:S04]  /*11560*/  STL [R1+0x11cc], R0 ;  /* 0x0011cc0001007387 */ /* 0x000fe80000100800 */
[----:B------:R-:W-:Y:S04]  /*11570*/  STL [R1+0x11e0], R0 ;  /* 0x0011e00001007387 */ /* 0x000fe80000100800 */
[----:B------:R-:W-:Y:S04]  /*11580*/  STL [R1+0x11f4], R0 ;  /* 0x0011f40001007387 */ /* 0x000fe80000100800 */
[----:B------:R-:W-:Y:S04]  /*11590*/  STL [R1+0x1204], R0 ;  /* 0x0012040001007387 */ /* 0x000fe80000100800 */
[----:B------:R1:W-:Y:S02]  /*115a0*/  STL.64 [R1+0x1408], R8 ;  /* 0x0014080801007387 */ /* 0x0003e40000100a00 */
[----:B-1----:R-:W-:-:S02]  /*115b0*/  @!P3 IMAD.MOV.U32 R8, RZ, RZ, R29 ;  /* 0x000000ffff08b224 */ /* 0x002fc400078e001d */
[----:B------:R-:W-:-:S05]  /*115c0*/  @!P3 IMAD.MOV.U32 R9, RZ, RZ, R30 ;  /* 0x000000ffff09b224 */ /* 0x000fca00078e001e */
[----:B------:R1:W2:Y:S02]  /*115d0*/  @!P3 LDG.E.U8 R59, desc[UR20][R8.64] ;  /* 0x00000014083bb981 */ /* 0x0002a4000c1e1100 */
[----:B-1----:R-:W-:Y:S02]  /*115e0*/  @!P3 IMAD.MOV.U32 R8, RZ, RZ, R27 ;  /* 0x000000ffff08b224 */ /* 0x002fe400078e001b */
[----:B------:R-:W-:-:S05]  /*115f0*/  @!P3 IMAD.MOV.U32 R9, RZ, RZ, R28 ;  /* 0x000000ffff09b224 */ /* 0x000fca00078e001c */
[----:B------:R1:W4:Y:S02]  /*11600*/  @!P3 LDG.E.U8 R57, desc[UR20][R8.64] ;  /* 0x000000140839b981 */ /* 0x000324000c1e1100 */
[----:B-1----:R-:W-:Y:S02]  /*11610*/  @!P6 IMAD.MOV.U32 R8, RZ, RZ, R24 ;  /* 0x000000ffff08e224 */ /* 0x002fe400078e0018 */
[----:B------:R-:W-:-:S05]  /*11620*/  @!P6 IMAD.MOV.U32 R9, RZ, RZ, R26 ;  /* 0x000000ffff09e224 */ /* 0x000fca00078e001a */
[----:B------:R1:W3:Y:S02]  /*11630*/  @!P6 LDG.E.U8 R52, desc[UR20][R8.64] ;  /* 0x000000140834e981 */ /* 0x0002e4000c1e1100 */
[----:B-1----:R-:W-:Y:S02]  /*11640*/  @!P6 IMAD.MOV.U32 R8, RZ, RZ, R22 ;  /* 0x000000ffff08e224 */ /* 0x002fe400078e0016 */
[----:B------:R-:W-:-:S05]  /*11650*/  @!P6 IMAD.MOV.U32 R9, RZ, RZ, R23 ;  /* 0x000000ffff09e224 */ /* 0x000fca00078e0017 */
[----:B------:R1:W3:Y:S01]  /*11660*/  @!P6 LDG.E.U8 R50, desc[UR20][R8.64] ;  /* 0x000000140832e981 */ /* 0x0002e2000c1e1100 */
[----:B------:R-:W-:-:S05]  /*11670*/  VIADD R44, R93, 0xffffff87 ;  /* 0xffffff875d2c7836 */ /* 0x000fca0000000000 */
[----:B------:R-:W-:Y:S01]  /*11680*/  ISETP.GE.U32.AND P3, PT, R44, 0x7fffff08, PT ;  /* 0x7fffff082c00780c */ /* 0x000fe20003f66070 */
[----:B------:R-:W-:Y:S04]  /*11690*/  STL [R1+0x1178], R10 ;  /* 0x0011780a01007387 */ /* 0x000fe80000100800 */
[----:B------:R-:W-:Y:S04]  /*116a0*/  STL [R1+0x1194], R10 ;  /* 0x0011940a01007387 */ /* 0x000fe80000100800 */
[----:B------:R-:W-:Y:S01]  /*116b0*/  STL [R1+0xd28], R29 ;  /* 0x000d281d01007387 */ /* 0x000fe20000100800 */
[----:B------:R-:W-:-:S03]  /*116c0*/  PRMT R48, RZ, 0x7610, R48 ;  /* 0x00007610ff307816 */ /* 0x000fc60000000030 */
[----:B------:R-:W-:Y:S01]  /*116d0*/  STL [R1+0xd30], R27 ;  /* 0x000d301b01007387 */ /* 0x000fe20000100800 */
[----:B-1----:R-:W-:-:S03]  /*116e0*/  @!P3 IMAD.MOV.U32 R8, RZ, RZ, R14 ;  /* 0x000000ffff08b224 */ /* 0x002fc600078e000e */
[----:B------:R-:W-:Y:S01]  /*116f0*/  STL [R1+0xd24], R30 ;  /* 0x000d241e01007387 */ /* 0x000fe20000100800 */
[----:B------:R-:W-:-:S03]  /*11700*/  @!P3 IMAD.MOV.U32 R9, RZ, RZ, R15 ;  /* 0x000000ffff09b224 */ /* 0x000fc600078e000f */
[----:B------:R-:W-:Y:S04]  /*11710*/  STL [R1+0xd88], R24 ;  /* 0x000d881801007387 */ /* 0x000fe80000100800 */
[----:B------:R-:W-:Y:S04]  /*11720*/  STL [R1+0xd2c], R28 ;  /* 0x000d2c1c01007387 */ /* 0x000fe80000100800 */
[----:B------:R-:W-:Y:S04]  /*11730*/  STL [R1+0xd90], R22 ;  /* 0x000d901601007387 */ /* 0x000fe80000100800 */
[----:B------:R-:W-:Y:S04]  /*11740*/  STL [R1+0xd84], R26 ;  /* 0x000d841a01007387 */ /* 0x000fe80000100800 */
[----:B------:R-:W-:Y:S01]  /*11750*/  STL [R1+0xde8], R14 ;  /* 0x000de80e01007387 */ /* 0x000fe20000100800 */
[----:B------:R-:W-:-:S03]  /*11760*/  VIADD R44, R93, 0xffffff96 ;  /* 0xffffff965d2c7836 */ /* 0x000fc60000000000 */
[----:B------:R-:W-:Y:S04]  /*11770*/  STL [R1+0xd8c], R23 ;  /* 0x000d8c1701007387 */ /* 0x000fe80000100800 */
[----:B------:R-:W-:Y:S04]  /*11780*/  STL [R1+0xde4], R15 ;  /* 0x000de40f01007387 */ /* 0x000fe80000100800 */
[----:B------:R-:W-:Y:S04]  /*11790*/  STL [R1+0xdf0], R11 ;  /* 0x000df00b01007387 */ /* 0x000fe80000100800 */
[----:B------:R1:W3:Y:S04]  /*117a0*/  @!P3 LDG.E.U8 R48, desc[UR20][R8.64] ;  /* 0x000000140830b981 */ /* 0x0002e8000c1e1100 */
[----:B------:R0:W-:Y:S01]  /*117b0*/  STL [R1+0xdec], R13 ;  /* 0x000dec0d01007387 */ /* 0x0001e20000100800 */
[----:B------:R-:W-:Y:S01]  /*117c0*/  ISETP.GE.U32.AND P6, PT, R44, 0x7fffff17, PT ;  /* 0x7fffff172c00780c */ /* 0x000fe20003fc6070 */
[----:B-1----:R-:W-:-:S02]  /*117d0*/  @!P3 IMAD.MOV.U32 R9, RZ, RZ, R13 ;  /* 0x000000ffff09b224 */ /* 0x002fc400078e000d */
[C---:B0-----:R-:W-:Y:S02]  /*117e0*/  IMAD R13, R6.reuse, 0x64, RZ ;  /* 0x00000064060d7824 */ /* 0x041fe400078e02ff */
[----:B------:R-:W-:Y:S01]  /*117f0*/  @!P1 IMAD.MOV R20, RZ, RZ, -R20 ;  /* 0x000000ffff149224 */ /* 0x000fe200078e0a14 */
[----:B------:R-:W-:Y:S01]  /*11800*/  SHF.R.S32.HI R81, RZ, 0x1f, R61 ;  /* 0x0000001fff517819 */ /* 0x000fe2000001143d */
[----:B------:R-:W-:Y:S01]  /*11810*/  @!P0 IMAD.MOV R19, RZ, RZ, -R19 ;  /* 0x000000ffff138224 */ /* 0x000fe200078e0a13 */
[----:B------:R-:W-:Y:S02]  /*11820*/  SHF.R.S32.HI R44, RZ, 0x1f, R13 ;  /* 0x0000001fff2c7819 */ /* 0x000fe4000001140d */
[-C--:B------:R-:W-:Y:S01]  /*11830*/  IADD3 R54, P1, PT, R13, R2.reuse, RZ ;  /* 0x000000020d367210 */ /* 0x080fe20007f3e0ff */
[----:B------:R-:W-:Y:S01]  /*11840*/  IMAD R14, R6, 0x6a, RZ ;  /* 0x0000006a060e7824 */ /* 0x000fe200078e02ff */
[----:B------:R-:W-:-:S03]  /*11850*/  IADD3 R78, P0, PT, R61, R2, RZ ;  /* 0x000000023d4e7210 */ /* 0x000fc60007f1e0ff */
[--C-:B------:R-:W-:Y:S01]  /*11860*/  IMAD.X R55, R44, 0x1, R3.reuse, P1 ;  /* 0x000000012c377824 */ /* 0x100fe200008e0603 */
[----:B------:R-:W-:Y:S01]  /*11870*/  SHF.R.S32.HI R15, RZ, 0x1f, R14 ;  /* 0x0000001fff0f7819 */ /* 0x000fe2000001140e */
[----:B------:R-:W-:Y:S01]  /*11880*/  IMAD.X R79, R81, 0x1, R3, P0 ;  /* 0x00000001514f7824 */ /* 0x000fe200000e0603 */
[-C--:B------:R-:W-:Y:S01]  /*11890*/  IADD3 R84, P0, PT, R14, R2.reuse, RZ ;  /* 0x000000020e547210 */ /* 0x080fe20007f1e0ff */
[----:B------:R-:W-:Y:S01]  /*118a0*/  @!P3 IMAD.MOV.U32 R8, RZ, RZ, R11 ;  /* 0x000000ffff08b224 */ /* 0x000fe200078e000b */
[----:B------:R-:W-:Y:S01]  /*118b0*/  SHF.R.S32.HI R37, RZ, 0x1f, R36 ;  /* 0x0000001fff257819 */ /* 0x000fe20000011424 */
[----:B------:R-:W-:Y:S01]  /*118c0*/  IMAD R11, R6, 0x6d, RZ ;  /* 0x0000006d060b7824 */ /* 0x000fe200078e02ff */
[----:B------:R-:W-:Y:S01]  /*118d0*/  SHF.R.S32.HI R65, RZ, 0x1f, R64 ;  /* 0x0000001fff417819 */ /* 0x000fe20000011440 */
[----:B------:R-:W-:Y:S01]  /*118e0*/  IMAD.X R85, R15, 0x1, R3, P0 ;  /* 0x000000010f557824 */ /* 0x000fe200000e0603 */
[----:B------:R-:W-:Y:S01]  /*118f0*/  IADD3 R62, P0, PT, R64, R2, RZ ;  /* 0x00000002403e7210 */ /* 0x000fe20007f1e0ff */
[----:B------:R-:W-:Y:S01]  /*11900*/  IMAD R28, R6, 0x72, RZ ;  /* 0x00000072061c7824 */ /* 0x000fe200078e02ff */
[----:B------:R-:W-:-:S03]  /*11910*/  SHF.R.S32.HI R91, RZ, 0x1f, R11 ;  /* 0x0000001fff5b7819 */ /* 0x000fc6000001140b */
[----:B------:R-:W-:Y:S01]  /*11920*/  IMAD.X R63, R65, 0x1, R3, P0 ;  /* 0x00000001413f7824 */ /* 0x000fe200000e0603 */
[----:B------:R-:W-:Y:S01]  /*11930*/  SHF.R.S32.HI R29, RZ, 0x1f, R28 ;  /* 0x0000001fff1d7819 */ /* 0x000fe2000001141c */
[C---:B------:R-:W-:Y:S01]  /*11940*/  IMAD R10, R6.reuse, 0x75, RZ ;  /* 0x00000075060a7824 */ /* 0x040fe200078e02ff */
[----:B------:R-:W-:Y:S02]  /*11950*/  SHF.R.S32.HI R41, RZ, 0x1f, R40 ;  /* 0x0000001fff297819 */ /* 0x000fe40000011428 */
[----:B------:R-:W-:Y:S01]  /*11960*/  PRMT R67, RZ, 0x7610, R67 ;  /* 0x00007610ff437816 */ /* 0x000fe20000000043 */
[C---:B------:R-:W-:Y:S01]  /*11970*/  IMAD R16, R6.reuse, 0x79, RZ ;  /* 0x0000007906107824 */ /* 0x040fe200078e02ff */
[----:B------:R-:W-:Y:S01]  /*11980*/  SHF.R.S32.HI R71, RZ, 0x1f, R70 ;  /* 0x0000001fff477819 */ /* 0x000fe20000011446 */
[----:B------:R-:W-:Y:S01]  /*11990*/  IMAD R32, R6, 0x7a, RZ ;  /* 0x0000007a06207824 */ /* 0x000fe200078e02ff */
[----:B------:R-:W-:Y:S02]  /*119a0*/  SHF.R.S32.HI R22, RZ, 0x1f, R10 ;  /* 0x0000001fff167819 */ /* 0x000fe4000001140a */
[----:B------:R0:W3:Y:S01]  /*119b0*/  @!P3 LDG.E.U8 R67, desc[UR20][R8.64] ;  /* 0x000000140843b981 */ /* 0x0000e2000c1e1100 */
[----:B------:R-:W-:-:S02]  /*119c0*/  SHF.R.S32.HI R17, RZ, 0x1f, R16 ;  /* 0x0000001fff117819 */ /* 0x000fc40000011410 */
[----:B------:R-:W-:Y:S01]  /*119d0*/  SHF.R.S32.HI R33, RZ, 0x1f, R32 ;  /* 0x0000001fff217819 */ /* 0x000fe20000011420 */
[C---:B------:R-:W-:Y:S01]  /*119e0*/  IMAD R24, R6.reuse, 0x7d, RZ ;  /* 0x0000007d06187824 */ /* 0x040fe200078e02ff */
[----:B------:R-:W-:Y:S02]  /*119f0*/  SHF.R.S32.HI R47, RZ, 0x1f, R46 ;  /* 0x0000001fff2f7819 */ /* 0x000fe4000001142e */
[----:B------:R-:W-:Y:S02]  /*11a00*/  SHF.R.S32.HI R77, RZ, 0x1f, R76 ;  /* 0x0000001fff4d7819 */ /* 0x000fe4000001144c */
[----:B------:R-:W-:Y:S01]  /*11a10*/  SHF.R.S32.HI R92, RZ, 0x1f, R24 ;  /* 0x0000001fff5c7819 */ /* 0x000fe20000011418 */
[----:B--2---:R1:W-:Y:S04]  /*11a20*/  STL.64 [R1+0x1418], R58 ;  /* 0x0014183a01007387 */ /* 0x0043e80000100a00 */
[----:B----4-:R-:W-:Y:S01]  /*11a30*/  STL.64 [R1+0x1428], R56 ;  /* 0x0014283801007387 */ /* 0x010fe20000100a00 */
[----:B-1----:R-:W-:-:S03]  /*11a40*/  IMAD R58, R6, 0x71, RZ ;  /* 0x00000071063a7824 */ /* 0x002fc600078e02ff */
[----:B---3--:R1:W-:Y:S02]  /*11a50*/  STL.64 [R1+0x1438], R52 ;  /* 0x0014383401007387 */ /* 0x0083e40000100a00 */
[----:B-1----:R-:W-:Y:S02]  /*11a60*/  IMAD R52, R6, 0x69, RZ ;  /* 0x0000006906347824 */ /* 0x002fe400078e02ff */
[----:B------:R1:W-:Y:S03]  /*11a70*/  STL.64 [R1+0x1448], R50 ;  /* 0x0014483201007387 */ /* 0x0003e60000100a00 */
[----:B------:R-:W-:Y:S02]  /*11a80*/  SHF.R.S32.HI R53, RZ, 0x1f, R52 ;  /* 0x0000001fff357819 */ /* 0x000fe40000011434 */
[----:B-1----:R-:W-:-:S05]  /*11a90*/  IADD3 R50, P1, PT, R52, R2, RZ ;  /* 0x0000000234327210 */ /* 0x002fca0007f3e0ff */
[--C-:B------:R-:W-:Y:S01]  /*11aa0*/  IMAD.X R51, R53, 0x1, R3.reuse, P1 ;  /* 0x0000000135337824 */ /* 0x100fe200008e0603 */
[-C--:B------:R-:W-:Y:S02]  /*11ab0*/  IADD3 R34, P1, PT, R36, R2.reuse, RZ ;  /* 0x0000000224227210 */ /* 0x080fe40007f3e0ff */
[----:B------:R-:W-:Y:S02]  /*11ac0*/  SHF.R.S32.HI R59, RZ, 0x1f, R58 ;  /* 0x0000001fff3b7819 */ /* 0x000fe4000001143a */
[-C--:B------:R-:W-:Y:S01]  /*11ad0*/  IADD3 R56, P0, PT, R58, R2.reuse, RZ ;  /* 0x000000023a387210 */ /* 0x080fe20007f1e0ff */
[--C-:B------:R-:W-:Y:S01]  /*11ae0*/  IMAD.X R35, R37, 0x1, R3.reuse, P1 ;  /* 0x0000000125237824 */ /* 0x100fe200008e0603 */
[----:B------:R-:W-:Y:S01]  /*11af0*/  IADD3 R82, P1, PT, R11, R2, RZ ;  /* 0x000000020b527210 */ /* 0x000fe20007f3e0ff */
[----:B------:R-:W2:Y:S02]  /*11b00*/  @!P6 LDG.E.U8 R66, desc[UR20][R50.64] ;  /* 0x000000143242e981 */ /* 0x000ea4000c1e1100 */
[----:B------:R-:W-:-:S02]  /*11b10*/  IMAD.X R57, R59, 0x1, R3, P0 ;  /* 0x000000013b397824 */ /* 0x000fc400000e0603 */
[----:B------:R-:W-:Y:S01]  /*11b20*/  IMAD.X R83, R91, 0x1, R3, P1 ;  /* 0x000000015b537824 */ /* 0x000fe200008e0603 */
[-C--:B------:R-:W-:Y:S02]  /*11b30*/  IADD3 R26, P1, PT, R28, R2.reuse, RZ ;  /* 0x000000021c1a7210 */ /* 0x080fe40007f3e0ff */
[----:B------:R-:W-:-:S03]  /*11b40*/  IADD3 R38, P0, PT, R40, R2, RZ ;  /* 0x0000000228267210 */ /* 0x000fc60007f1e0ff */
[--C-:B------:R-:W-:Y:S01]  /*11b50*/  IMAD.X R27, R29, 0x1, R3.reuse, P1 ;  /* 0x000000011d1b7824 */ /* 0x100fe200008e0603 */
[-C--:B------:R-:W-:Y:S01]  /*11b60*/  IADD3 R68, P1, PT, R70, R2.reuse, RZ ;  /* 0x0000000246447210 */ /* 0x080fe20007f3e0ff */
[----:B------:R-:W-:Y:S01]  /*11b70*/  IMAD.X R39, R41, 0x1, R3, P0 ;  /* 0x0000000129277824 */ /* 0x000fe200000e0603 */
[----:B------:R-:W-:-:S03]  /*11b80*/  IADD3 R23, P0, PT, R10, R2, RZ ;  /* 0x000000020a177210 */ /* 0x000fc60007f1e0ff */
[--C-:B------:R-:W-:Y:S01]  /*11b90*/  IMAD.X R69, R71, 0x1, R3.reuse, P1 ;  /* 0x0000000147457824 */ /* 0x100fe200008e0603 */
[-C--:B0-----:R-:W-:Y:S01]  /*11ba0*/  IADD3 R8, P1, PT, R16, R2.reuse, RZ ;  /* 0x0000000210087210 */ /* 0x081fe20007f3e0ff */
[----:B------:R-:W-:Y:S01]  /*11bb0*/  IMAD.X R90, R22, 0x1, R3, P0 ;  /* 0x00000001165a7824 */ /* 0x000fe200000e0603 */
[----:B------:R-:W-:-:S03]  /*11bc0*/  IADD3 R30, P0, PT, R32, R2, RZ ;  /* 0x00000002201e7210 */ /* 0x000fc60007f1e0ff */
[--C-:B------:R-:W-:Y:S01]  /*11bd0*/  IMAD.X R9, R17, 0x1, R3.reuse, P1 ;  /* 0x0000000111097824 */ /* 0x100fe200008e0603 */
[-C--:B------:R-:W-:Y:S01]  /*11be0*/  IADD3 R42, P1, PT, R46, R2.reuse, RZ ;  /* 0x000000022e2a7210 */ /* 0x080fe20007f3e0ff */
[----:B------:R-:W-:Y:S01]  /*11bf0*/  IMAD.X R31, R33, 0x1, R3, P0 ;  /* 0x00000001211f7824 */ /* 0x000fe200000e0603 */
[----:B------:R-:W-:-:S03]  /*11c00*/  IADD3 R72, P0, PT, R76, R2, RZ ;  /* 0x000000024c487210 */ /* 0x000fc60007f1e0ff */
[--C-:B------:R-:W-:Y:S01]  /*11c10*/  IMAD.X R43, R47, 0x1, R3.reuse, P1 ;  /* 0x000000012f2b7824 */ /* 0x100fe200008e0603 */
[----:B------:R-:W-:Y:S01]  /*11c20*/  IADD3 R24, P1, PT, R24, R2, RZ ;  /* 0x0000000218187210 */ /* 0x000fe20007f3e0ff */
[----:B------:R-:W-:Y:S01]  /*11c30*/  IMAD.X R73, R77, 0x1, R3, P0 ;  /* 0x000000014d497824 */ /* 0x000fe200000e0603 */
[----:B------:R-:W-:-:S03]  /*11c40*/  IADD3 R60, P0, PT, R13, R4, RZ ;  /* 0x000000040d3c7210 */ /* 0x000fc60007f1e0ff */
[----:B------:R-:W-:Y:S01]  /*11c50*/  IMAD.X R13, R92, 0x1, R3, P1 ;  /* 0x000000015c0d7824 */ /* 0x000fe200008e0603 */
[-C--:B------:R-:W-:Y:S01]  /*11c60*/  IADD3 R80, P1, PT, R61, R4.reuse, RZ ;  /* 0x000000043d507210 */ /* 0x080fe20007f3e0ff */
[----:B------:R-:W-:Y:S01]  /*11c70*/  IMAD.X R61, R44, 0x1, R5, P0 ;  /* 0x000000012c3d7824 */ /* 0x000fe200000e0605 */
[----:B------:R-:W-:-:S05]  /*11c80*/  IADD3 R52, P0, PT, R52, R4, RZ ;  /* 0x0000000434347210 */ /* 0x000fca0007f1e0ff */
[----:B------:R-:W-:-:S05]  /*11c90*/  IMAD.X R53, R53, 0x1, R5, P0 ;  /* 0x0000000135357824 */ /* 0x000fca00000e0605 */
[----:B------:R-:W3:Y:S04]  /*11ca0*/  @!P6 LDG.E.U8 R75, desc[UR20][R52.64] ;  /* 0x00000014344be981 */ /* 0x000ee8000c1e1100 */
        /* <DEDUP_REMOVED lines=18> */
[----:B------:R-:W-:Y:S01]  /*11dd0*/  STL [R1+0xda4], R27 ;  /* 0x000da41b01007387 */ /* 0x000fe20000100800 */
[----:B------:R-:W-:-:S03]  /*11de0*/  IMAD.X R81, R81, 0x1, R5, P1 ;  /* 0x0000000151517824 */ /* 0x000fc600008e0605 */
[----:B------:R-:W-:Y:S01]  /*11df0*/  STL [R1+0xdc8], R68 ;  /* 0x000dc84401007387 */ /* 0x000fe20000100800 */
[----:B------:R-:W-:-:S03]  /*11e00*/  IADD3 R14, P1, PT, R14, R4, RZ ;  /* 0x000000040e0e7210 */ /* 0x000fc60007f3e0ff */
[----:B------:R-:W-:Y:S04]  /*11e10*/  STL [R1+0xdb4], R39 ;  /* 0x000db42701007387 */ /* 0x000fe80000100800 */
[----:B------:R-:W-:Y:S01]  /*11e20*/  STL [R1+0xdd8], R23 ;  /* 0x000dd81701007387 */ /* 0x000fe20000100800 */
[----:B------:R-:W-:-:S03]  /*11e30*/  IADD3 R36, P0, PT, R36, R4, RZ ;  /* 0x0000000424247210 */ /* 0x000fc60007f1e0ff */
[----:B------:R-:W-:Y:S04]  /*11e40*/  STL [R1+0xdc4], R69 ;  /* 0x000dc44501007387 */ /* 0x000fe80000100800 */
[----:B------:R-:W-:Y:S04]  /*11e50*/  STL [R1+0xdf8], R8 ;  /* 0x000df80801007387 */ /* 0x000fe80000100800 */
[----:B------:R-:W-:Y:S01]  /*11e60*/  STL [R1+0xdd4], R90 ;  /* 0x000dd45a01007387 */ /* 0x000fe20000100800 */
[----:B------:R-:W-:-:S03]  /*11e70*/  IMAD.X R15, R15, 0x1, R5, P1 ;  /* 0x000000010f0f7824 */ /* 0x000fc600008e0605 */
[----:B------:R-:W-:Y:S01]  /*11e80*/  STL [R1+0xe08], R30 ;  /* 0x000e081e01007387 */ /* 0x000fe20000100800 */
[----:B------:R-:W-:-:S03]  /*11e90*/  IADD3 R64, P1, PT, R64, R4, RZ ;  /* 0x0000000440407210 */ /* 0x000fc60007f3e0ff */
[----:B------:R-:W-:Y:S01]  /*11ea0*/  STL [R1+0xdf4], R9 ;  /* 0x000df40901007387 */ /* 0x000fe20000100800 */
[----:B------:R-:W-:-:S03]  /*11eb0*/  IMAD.X R37, R37, 0x1, R5, P0 ;  /* 0x0000000125257824 */ /* 0x000fc600000e0605 */
        /* <DEDUP_REMOVED lines=12> */
[----:B------:R0:W-:Y:S04]  /*11f80*/  STL [R1+0x126c], R3 ;  /* 0x00126c0301007387 */ /* 0x0001e80000100800 */
        /* <DEDUP_REMOVED lines=29> */
[----:B------:R-:W-:Y:S01]  /*12160*/  STL [R1+0xd9c], R59 ;  /* 0x000d9c3b01007387 */ /* 0x000fe20000100800 */
[----:B0-----:R-:W-:-:S03]  /*12170*/  IMAD R3, R6, 0x7d, RZ ;  /* 0x0000007d06037824 */ /* 0x001fc600078e02ff */
        /* <DEDUP_REMOVED lines=13> */
[----:B------:R-:W-:Y:S04]  /*12250*/  STL [R1+0xe10], R32 ;  /* 0x000e102001007387 */ /* 0x000fe80000100800 */
[----:B------:R-:W-:Y:S01]  /*12260*/  STL [R1+0xdfc], R17 ;  /* 0x000dfc1101007387 */ /* 0x000fe20000100800 */
[----:B------:R-:W-:-:S03]  /*12270*/  IMAD.X R92, R92, 0x1, R5, P0 ;  /* 0x000000015c5c7824 */ /* 0x000fc600000e0605 */
        /* <DEDUP_REMOVED lines=9> */
[----:B------:R-:W4:Y:S04]  /*12310*/  LDL.LU.64 R50, [R1+0x1448] ;  /* 0x0014480001327983 */ /* 0x000f280000300a00 */
[----:B--2---:R0:W-:Y:S04]  /*12320*/  STL [R1+0x100], R66 ;  /* 0x0001004201007387 */ /* 0x0041e80000100800 */
[----:B0-----:R-:W2:Y:S04]  /*12330*/  LDL.LU R66, [R1+0x1440] ;  /* 0x0014400001427983 */ /* 0x001ea80000300800 */
[----:B------:R-:W2:Y:S04]  /*12340*/  LDL.LU.64 R52, [R1+0x1438] ;  /* 0x0014380001347983 */ /* 0x000ea80000300a00 */
[----:B---3--:R0:W-:Y:S04]  /*12350*/  STL [R1+0xfc], R75 ;  /* 0x0000fc4b01007387 */ /* 0x0081e80000100800 */
[----:B0-----:R-:W3:Y:S01]  /*12360*/  LDL.LU R75, [R1+0x1430] ;  /* 0x00143000014b7983 */ /* 0x001ee20000300800 */
[----:B------:R-:W-:-:S05]  /*12370*/  VIADD R44, R93, 0xffffff8e ;  /* 0xffffff8e5d2c7836 */ /* 0x000fca0000000000 */
[----:B------:R-:W-:Y:S02]  /*12380*/  ISETP.GE.U32.AND P1, PT, R44, 0x7fffff0f, PT ;  /* 0x7fffff0f2c00780c */ /* 0x000fe40003f26070 */
[----:B------:R-:W-:-:S11]  /*12390*/  PRMT R74, RZ, 0x7610, R74 ;  /* 0x00007610ff4a7816 */ /* 0x000fd6000000004a */
[----:B------:R-:W2:Y:S04]  /*123a0*/  @!P1 LDG.E.U8 R74, desc[UR20][R56.64] ;  /* 0x00000014384a9981 */ /* 0x000ea8000c1e1100 */
[----:B------:R-:W4:Y:S01]  /*123b0*/  LDL.LU.64 R56, [R1+0x1428] ;  /* 0x0014280001387983 */ /* 0x000f220000300a00 */
[----:B---3--:R-:W-:-:S06]  /*123c0*/  PRMT R75, RZ, 0x7610, R75 ;  /* 0x00007610ff4b7816 */ /* 0x008fcc000000004b */
[----:B------:R-:W3:Y:S04]  /*123d0*/  @!P1 LDG.E.U8 R75, desc[UR20][R58.64] ;  /* 0x000000143a4b9981 */ /* 0x000ee8000c1e1100 */
        /* <DEDUP_REMOVED lines=126> */
[----:B------:R-:W-:Y:S01]  /*12bc0*/  ISETP.GE.U32.AND P6, PT, R44, 0x7fffff04, PT ;  /* 0x7fffff042c00780c */ /* 0x000fe20003fc6070 */
[----:B------:R-:W-:Y:S01]  /*12bd0*/  VIADD R44, R93, 0xffffff9a ;  /* 0xffffff9a5d2c7836 */ /* 0x000fe20000000000 */
[----:B------:R-:W-:-:S04]  /*12be0*/  PRMT R0, RZ, 0x7610, R0 ;  /* 0x00007610ff007816 */ /* 0x000fc80000000000 */
[----:B------:R-:W-:Y:S01]  /*12bf0*/  ISETP.GE.U32.AND P1, PT, R44, 0x7fffff1b, PT ;  /* 0x7fffff1b2c00780c */ /* 0x000fe20003f26070 */
[----:B------:R-:W-:-:S06]  /*12c00*/  VIADD R44, R93, 0xffffff92 ;  /* 0xffffff925d2c7836 */ /* 0x000fcc0000000000 */
[----:B------:R-:W2:Y:S01]  /*12c10*/  @!P6 LDG.E.U8 R0, desc[UR20][R76.64] ;  /* 0x000000144c00e981 */ /* 0x000ea2000c1e1100 */
[----:B------:R-:W-:Y:S02]  /*12c20*/  PRMT R4, RZ, 0x7610, R4 ;  /* 0x00007610ff047816 */ /* 0x000fe40000000004 */
[----:B------:R-:W-:-:S06]  /*12c30*/  PRMT R5, RZ, 0x7610, R5 ;  /* 0x00007610ff057816 */ /* 0x000fcc0000000005 */
[----:B------:R-:W2:Y:S01]  /*12c40*/  @!P1 LDG.E.U8 R5, desc[UR20][R80.64] ;  /* 0x0000001450059981 */ /* 0x000ea2000c1e1100 */
[----:B---3--:R-:W-:-:S06]  /*12c50*/  PRMT R75, RZ, 0x7610, R75 ;  /* 0x00007610ff4b7816 */ /* 0x008fcc000000004b */
[----:B------:R-:W3:Y:S01]  /*12c60*/  @!P6 LDG.E.U8 R75, desc[UR20][R72.64] ;  /* 0x00000014484be981 */ /* 0x000ee2000c1e1100 */
[----:B------:R-:W-:Y:S02]  /*12c70*/  ISETP.GE.U32.AND P6, PT, R44, 0x7fffff13, PT ;  /* 0x7fffff132c00780c */ /* 0x000fe40003fc6070 */
[----:B------:R-:W-:Y:S01]  /*12c80*/  ISETP.GE.AND P0, PT, R87, RZ, PT ;  /* 0x000000ff5700720c */ /* 0x000fe20003f06270 */
[----:B------:R-:W2:Y:S10]  /*12c90*/  LDL.LU.64 R72, [R1+0x12c8] ;  /* 0x0012c80001487983 */ /* 0x000eb40000300a00 */
[----:B------:R-:W2:Y:S01]  /*12ca0*/  @!P6 LDG.E.U8 R4, desc[UR20][R82.64] ;  /* 0x000000145204e981 */ /* 0x000ea2000c1e1100 */
[----:B------:R-:W-:Y:S01]  /*12cb0*/  PRMT R87, RZ, 0x7610, R87 ;  /* 0x00007610ff577816 */ /* 0x000fe20000000057 */
[----:B------:R-:W-:-:S05]  /*12cc0*/  VIADD R44, R93, 0xffffff8a ;  /* 0xffffff8a5d2c7836 */ /* 0x000fca0000000000 */
[----:B------:R-:W4:Y:S01]  /*12cd0*/  @!P1 LDG.E.U8 R87, desc[UR20][R78.64] ;  /* 0x000000144e579981 */ /* 0x000f22000c1e1100 */
[----:B------:R-:W-:Y:S02]  /*12ce0*/  ISETP.GE.U32.AND P1, PT, R44, 0x7fffff0b, PT ;  /* 0x7fffff0b2c00780c */ /* 0x000fe40003f26070 */
[----:B------:R-:W-:Y:S02]  /*12cf0*/  PRMT R2, RZ, 0x7610, R2 ;  /* 0x00007610ff027816 */ /* 0x000fe40000000002 */
[----:B------:R-:W-:Y:S01]  /*12d00*/  PRMT R7, RZ, 0x7610, R7 ;  /* 0x00007610ff077816 */ /* 0x000fe20000000007 */
[----:B---3--:R0:W-:Y:S04]  /*12d10*/  STL [R1+0x2c], R75 ;  /* 0x00002c4b01007387 */ /* 0x0081e80000100800 */
[----:B0-----:R-:W3:Y:S04]  /*12d20*/  LDL.LU R75, [R1+0x12c0] ;  /* 0x0012c000014b7983 */ /* 0x001ee80000300800 */
[----:B------:R-:W3:Y:S04]  /*12d30*/  LDL.LU.64 R76, [R1+0x12b8] ;  /* 0x0012b800014c7983 */ /* 0x000ee80000300a00 */
[----:B--2---:R0:W-:Y:S04]  /*12d40*/  STL [R1+0x1278], R0 ;  /* 0x0012780001007387 */ /* 0x0041e80000100800 */
[----:B------:R-:W2:Y:S04]  /*12d50*/  LDL.LU.64 R78, [R1+0x12b0] ;  /* 0x0012b000014e7983 */ /* 0x000ea80000300a00 */
[----:B------:R-:W2:Y:S01]  /*12d60*/  LDL.LU.64 R80, [R1+0x12a8] ;  /* 0x0012a80001507983 */ /* 0x000ea20000300a00 */
[----:B0-----:R-:W-:-:S03]  /*12d70*/  PRMT R0, RZ, 0x7610, R0 ;  /* 0x00007610ff007816 */ /* 0x001fc60000000000 */
[----:B------:R-:W2:Y:S04]  /*12d80*/  LDL.LU.64 R82, [R1+0x12a0] ;  /* 0x0012a00001527983 */ /* 0x000ea80000300a00 */
[----:B------:R0:W-:Y:S04]  /*12d90*/  STL [R1+0x1c], R4 ;  /* 0x00001c0401007387 */ /* 0x0001e80000100800 */
[----:B------:R1:W-:Y:S01]  /*12da0*/  STL [R1+0x20], R5 ;  /* 0x0000200501007387 */ /* 0x0003e20000100800 */
[----:B0-----:R-:W-:Y:S02]  /*12db0*/  @!P6 IMAD.MOV.U32 R4, RZ, RZ, R11 ;  /* 0x000000ffff04e224 */ /* 0x001fe400078e000b */
[----:B-1----:R-:W-:-:S05]  /*12dc0*/  @!P6 IMAD.MOV.U32 R5, RZ, RZ, R91 ;  /* 0x000000ffff05e224 */ /* 0x002fca00078e005b */
[----:B------:R0:W2:Y:S02]  /*12dd0*/  @!P6 LDG.E.U8 R0, desc[UR20][R4.64] ;  /* 0x000000140400e981 */ /* 0x0000a4000c1e1100 */
[----:B0-----:R-:W-:Y:S02]  /*12de0*/  @!P1 IMAD.MOV.U32 R4, RZ, RZ, R23 ;  /* 0x000000ffff049224 */ /* 0x001fe400078e0017 */
[----:B------:R-:W-:-:S05]  /*12df0*/  @!P1 IMAD.MOV.U32 R5, RZ, RZ, R90 ;  /* 0x000000ffff059224 */ /* 0x000fca00078e005a */
[----:B------:R-:W3:Y:S01]  /*12e00*/  @!P1 LDG.E.U8 R2, desc[UR20][R4.64] ;  /* 0x0000001404029981 */ /* 0x000ee2000c1e1100 */
[----:B------:R-:W-:Y:S02]  /*12e10*/  @!P1 IMAD.MOV.U32 R90, RZ, RZ, R10 ;  /* 0x000000ffff5a9224 */ /* 0x000fe400078e000a */
[----:B------:R-:W-:-:S05]  /*12e20*/  @!P1 IMAD.MOV.U32 R91, RZ, RZ, R22 ;  /* 0x000000ffff5b9224 */ /* 0x000fca00078e0016 */
[----:B------:R-:W4:Y:S01]  /*12e30*/  @!P1 LDG.E.U8 R7, desc[UR20][R90.64] ;  /* 0x000000145a079981 */ /* 0x000f22000c1e1100 */
[----:B------:R-:W-:-:S05]  /*12e40*/  VIADD R44, R93, 0xffffff82 ;  /* 0xffffff825d2c7836 */ /* 0x000fca0000000000 */
[----:B------:R-:W-:Y:S02]  /*12e50*/  ISETP.GE.U32.AND P6, PT, R44, 0x7fffff03, PT ;  /* 0x7fffff032c00780c */ /* 0x000fe40003fc6070 */
[----:B------:R-:W-:Y:S02]  /*12e60*/  ISETP.GE.AND P1, PT, R86, RZ, PT ;  /* 0x000000ff5600720c */ /* 0x000fe40003f26270 */
[----:B------:R-:W-:Y:S02]  /*12e70*/  PRMT R44, RZ, 0x7610, R44 ;  /* 0x00007610ff2c7816 */ /* 0x000fe4000000002c */
[----:B------:R-:W-:Y:S02]  /*12e80*/  ISETP.GE.AND P3, PT, R88, RZ, PT ;  /* 0x000000ff5800720c */ /* 0x000fe40003f66270 */
[----:B------:R-:W-:-:S05]  /*12e90*/  PRMT R88, RZ, 0x7610, R88 ;  /* 0x00007610ff587816 */ /* 0x000fca0000000058 */
[----:B------:R-:W-:Y:S01]  /*12ea0*/  @!P6 IMAD.MOV.U32 R86, RZ, RZ, R24 ;  /* 0x000000ffff56e224 */ /* 0x000fe200078e0018 */
[----:B--2---:R0:W-:Y:S04]  /*12eb0*/  STL [R1+0x18], R0 ;  /* 0x0000180001007387 */ /* 0x0041e80000100800 */
[----:B0-----:R-:W2:Y:S04]  /*12ec0*/  LDL.LU R0, [R1+0x234] ;  /* 0x0002340001007983 */ /* 0x001ea80000300800 */
[----:B------:R-:W2:Y:S04]  /*12ed0*/  LDL.LU R11, [R1+0x230] ;  /* 0x00023000010b7983 */ /* 0x000ea80000300800 */
[----:B------:R-:W2:Y:S04]  /*12ee0*/  LDL.LU R5, [R1+0x218] ;  /* 0x0002180001057983 */ /* 0x000ea80000300800 */
[----:B---3--:R0:W-:Y:S04]  /*12ef0*/  STL [R1+0x14], R2 ;  /* 0x0000140201007387 */ /* 0x0081e80000100800 */
[----:B0-----:R-:W3:Y:S04]  /*12f00*/  LDL.LU R2, [R1+0x210] ;  /* 0x0002100001027983 */ /* 0x001ee80000300800 */
[----:B------:R-:W3:Y:S04]  /*12f10*/  LDL.LU R93, [R1+0x1ec] ;  /* 0x0001ec00015d7983 */ /* 0x000ee80000300800 */
[----:B----4-:R0:W-:Y:S04]  /*12f20*/  STL [R1+0x24], R87 ;  /* 0x0000245701007387 */ /* 0x0101e80000100800 */
[----:B------:R-:W4:Y:S04]  /*12f30*/  LDL.LU R4, [R1+0x1e0] ;  /* 0x0001e00001047983 */ /* 0x000f280000300800 */
[----:B------:R-:W4:Y:S01]  /*12f40*/  LDL.LU R23, [R1+0x1bc] ;  /* 0x0001bc0001177983 */ /* 0x000f220000300800 */
[----:B0-----:R-:W-:-:S03]  /*12f50*/  @!P6 IMAD.MOV.U32 R87, RZ, RZ, R13 ;  /* 0x000000ffff57e224 */ /* 0x001fc600078e000d */
[----:B------:R-:W4:Y:S04]  /*12f60*/  LDL.LU.64 R90, [R1+0x1298] ;  /* 0x00129800015a7983 */ /* 0x000f280000300a00 */
[----:B------:R0:W4:Y:S04]  /*12f70*/  @!P6 LDG.E.U8 R44, desc[UR20][R86.64] ;  /* 0x00000014562ce981 */ /* 0x000128000c1e1100 */
[----:B------:R-:W4:Y:S04]  /*12f80*/  LDL.LU R10, [R1+0x1b8] ;  /* 0x0001b800010a7983 */ /* 0x000f280000300800 */
[----:B------:R-:W4:Y:S01]  /*12f90*/  LDL.LU R22, [R1+0x1ac] ;  /* 0x0001ac0001167983 */ /* 0x000f220000300800 */
[----:B0-----:R-:W-:-:S02]  /*12fa0*/  @!P6 IMAD.MOV.U32 R86, RZ, RZ, R3 ;  /* 0x000000ffff56e224 */ /* 0x001fc400078e0003 */
[----:B------:R-:W-:-:S05]  /*12fb0*/  @!P6 IMAD.MOV.U32 R87, RZ, RZ, R92 ;  /* 0x000000ffff57e224 */ /* 0x000fca00078e005c */
[----:B------:R-:W4:Y:S04]  /*12fc0*/  @!P6 LDG.E.U8 R88, desc[UR20][R86.64] ;  /* 0x000000145658e981 */ /* 0x000f28000c1e1100 */
[----:B------:R0:W-:Y:S04]  /*12fd0*/  STL [R1+0x10], R7 ;  /* 0x0000100701007387 */ /* 0x0001e80000100800 */
[----:B0-----:R-:W4:Y:S04]  /*12fe0*/  LDL.LU R7, [R1+0x19c] ;  /* 0x00019c0001077983 */ /* 0x001f280000300800 */
[----:B------:R-:W4:Y:S04]  /*12ff0*/  LDL.LU R13, [R1+0x1294] ;  /* 0x00129400010d7983 */ /* 0x000f280000300800 */
[----:B------:R-:W4:Y:S04]  /*13000*/  LDL.LU R24, [R1+0x198] ;  /* 0x0001980001187983 */ /* 0x000f280000300800 */
[----:B------:R-:W4:Y:S04]  /*13010*/  LDL.LU R3, [R1+0x18c] ;  /* 0x00018c0001037983 */ /* 0x000f280000300800 */
[----:B------:R-:W4:Y:S04]  /*13020*/  LDL.LU R92, [R1+0x188] ;  /* 0x00018800015c7983 */ /* 0x000f280000300800 */
[----:B--2---:R-:W-:Y:S04]  /*13030*/  STS.U8 [R89+UR9+0x3000], R0 ;  /* 0x0030000059007988 */ /* 0x004fe80008000009 */
[----:B------:R0:W-:Y:S04]  /*13040*/  STS.U8 [R89+UR9+0x7000], R11 ;  /* 0x0070000b59007988 */ /* 0x0001e80008000009 */
[----:B------:R-:W-:Y:S04]  /*13050*/  STS.U8 [R89+UR9+0x2c00], R5 ;  /* 0x002c000559007988 */ /* 0x000fe80008000009 */
[----:B---3--:R1:W-:Y:S04]  /*13060*/  STS.U8 [R89+UR9+0x6c00], R2 ;  /* 0x006c000259007988 */ /* 0x0083e80008000009 */
[----:B------:R2:W-:Y:S04]  /*13070*/  STS.U8 [R89+UR9+0x2800], R93 ;  /* 0x0028005d59007988 */ /* 0x0005e80008000009 */
[----:B----4-:R-:W-:Y:S04]  /*13080*/  STS.U8 [R89+UR9+0x6800], R4 ;  /* 0x0068000459007988 */ /* 0x010fe80008000009 */
[----:B------:R3:W-:Y:S04]  /*13090*/  STS.U8 [R89+UR9+0x2400], R23 ;  /* 0x0024001759007988 */ /* 0x0007e80008000009 */
[----:B------:R-:W-:Y:S04]  /*130a0*/  STS.U8 [R89+UR9+0x6400], R10 ;  /* 0x0064000a59007988 */ /* 0x000fe80008000009 */
[----:B------:R-:W-:Y:S04]  /*130b0*/  STS.U8 [R89+UR9+0x2000], R22 ;  /* 0x0020001659007988 */ /* 0x000fe80008000009 */
[----:B------:R-:W-:Y:S04]  /*130c0*/  STL [R1+0x1220], R88 ;  /* 0x0012205801007387 */ /* 0x000fe80000100800 */
[----:B0-----:R-:W4:Y:S04]  /*130d0*/  LDL.LU R11, [R1+0x178] ;  /* 0x00017800010b7983 */ /* 0x001f280000300800 */
[----:B-1----:R-:W4:Y:S04]  /*130e0*/  LDL.LU R2, [R1+0x174] ;  /* 0x0001740001027983 */ /* 0x002f280000300800 */
[----:B--2---:R-:W2:Y:S04]  /*130f0*/  LDL.LU R93, [R1+0x168] ;  /* 0x00016800015d7983 */ /* 0x004ea80000300800 */
[----:B---3--:R-:W3:Y:S04]  /*13100*/  LDL.LU R23, [R1+0x114] ;  /* 0x0001140001177983 */ /* 0x008ee80000300800 */
[----:B------:R0:W-:Y:S04]  /*13110*/  STS.U8 [R89+UR9+0x6000], R13 ;  /* 0x0060000d59007988 */ /* 0x0001e80008000009 */
[----:B0-----:R-:W3:Y:S04]  /*13120*/  LDL.LU R13, [R1+0x1290] ;  /* 0x00129000010d7983 */ /* 0x001ee80000300800 */
[----:B------:R-:W3:Y:S04]  /*13130*/  LDL.LU R10, [R1+0x164] ;  /* 0x00016400010a7983 */ /* 0x000ee80000300800 */
[----:B------:R-:W3:Y:S04]  /*13140*/  LDL.LU R22, [R1+0x110] ;  /* 0x0001100001167983 */ /* 0x000ee80000300800 */
[----:B------:R0:W-:Y:S04]  /*13150*/  STS.U8 [R89+UR9+0x1c00], R7 ;  /* 0x001c000759007988 */ /* 0x0001e80008000009 */
[----:B------:R-:W-:Y:S04]  /*13160*/  STL [R1], R44 ;  /* 0x0000002c01007387 */ /* 0x000fe80000100800 */
[----:B------:R1:W-:Y:S04]  /*13170*/  STS.U8 [R89+UR9+0x5c00], R24 ;  /* 0x005c001859007988 */ /* 0x0003e80008000009 */
[----:B0-----:R-:W3:Y:S04]  /*13180*/  LDL.LU R7, [R1+0x160] ;  /* 0x0001600001077983 */ /* 0x001ee80000300800 */
[----:B-1----:R-:W3:Y:S04]  /*13190*/  LDL.LU R24, [R1+0x10c] ;  /* 0x00010c0001187983 */ /* 0x002ee80000300800 */
[----:B------:R-:W-:Y:S04]  /*131a0*/  STS.U8 [R89+UR9+0x1800], R3 ;  /* 0x0018000359007988 */ /* 0x000fe80008000009 */
[----:B------:R0:W-:Y:S04]  /*131b0*/  STS.U8 [R89+UR9+0x5800], R92 ;  /* 0x0058005c59007988 */ /* 0x0001e80008000009 */
[----:B------:R-:W3:Y:S04]  /*131c0*/  LDL.LU R88, [R1+0x15c] ;  /* 0x00015c0001587983 */ /* 0x000ee80000300800 */
[----:B0-----:R-:W3:Y:S04]  /*131d0*/  LDL.LU R92, [R1+0x108] ;  /* 0x00010800015c7983 */ /* 0x001ee80000300800 */
[----:B------:R-:W3:Y:S01]  /*131e0*/  LDL.LU R0, [R1+0x150] ;  /* 0x0001500001007983 */ /* 0x000ee20000300800 */
[----:B------:R-:W-:-:S03]  /*131f0*/  @!P3 IMAD.MOV R21, RZ, RZ, -R21 ;  /* 0x000000ffff15b224 */ /* 0x000fc600078e0a15 */
[----:B----4-:R0:W-:Y:S04]  /*13200*/  STS.U8 [R89+UR9+0x1400], R11 ;  /* 0x0014000b59007988 */ /* 0x0101e80008000009 */
[----:B------:R-:W-:Y:S04]  /*13210*/  STS.U8 [R89+UR9+0x5400], R2 ;  /* 0x0054000259007988 */ /* 0x000fe80008000009 */
[----:B0-----:R-:W4:Y:S04]  /*13220*/  LDL.LU R11, [R1+0x104] ;  /* 0x00010400010b7983 */ /* 0x001f280000300800 */
[----:B--2---:R0:W-:Y:S04]  /*13230*/  STS.U8 [R89+UR9+0x1000], R93 ;  /* 0x0010005d59007988 */ /* 0x0041e80008000009 */
[----:B------:R-:W2:Y:S04]  /*13240*/  LDL.LU R5, [R1+0x14c] ;  /* 0x00014c0001057983 */ /* 0x000ea80000300800 */
[----:B0-----:R-:W4:Y:S01]  /*13250*/  LDL.LU R93, [R1+0xe8] ;  /* 0x0000e800015d7983 */ /* 0x001f220000300800 */
[----:B---3--:R-:W-:-:S02]  /*13260*/  ISETP.NE.AND P3, PT, R13, RZ, PT ;  /* 0x000000ff0d00720c */ /* 0x008fc40003f65270 */
[----:B------:R-:W-:Y:S01]  /*13270*/  LOP3.LUT R44, RZ, R13, RZ, 0x33, !PT ;  /* 0x0000000dff2c7212 */ /* 0x000fe200078e33ff */
[----:B------:R-:W3:Y:S03]  /*13280*/  LDL.LU R4, [R1+0x13c] ;  /* 0x00013c0001047983 */ /* 0x000ee60000300800 */
[C---:B------:R-:W-:Y:S02]  /*13290*/  SEL R12, R44.reuse, R12, !P3 ;  /* 0x0000000c2c0c7207 */ /* 0x040fe40005800000 */
[----:B------:R-:W-:Y:S02]  /*132a0*/  SEL R13, R44, R23, !P3 ;  /* 0x000000172c0d7207 */ /* 0x000fe40005800000 */
[----:B------:R-:W3:Y:S01]  /*132b0*/  LDL.LU R23, [R1+0xe4] ;  /* 0x0000e40001177983 */ /* 0x000ee20000300800 */
[----:B------:R-:W-:Y:S01]  /*132c0*/  IMAD R87, R12, UR48, RZ ;  /* 0x000000300c577c24 */ /* 0x000fe2000f8e02ff */
[----:B------:R-:W-:Y:S01]  /*132d0*/  SEL R12, R44, R22, !P3 ;  /* 0x000000162c0c7207 */ /* 0x000fe20005800000 */
[----:B------:R-:W-:Y:S01]  /*132e0*/  IMAD R86, R13, UR47, RZ ;  /* 0x0000002f0d567c24 */ /* 0x000fe2000f8e02ff */
[----:B------:R-:W3:Y:S04]  /*132f0*/  LDL.LU R3, [R1+0x120] ;  /* 0x0001200001037983 */ /* 0x000ee80000300800 */
[----:B------:R0:W-:Y:S01]  /*13300*/  STS.U8 [R89+UR9+0x5000], R10 ;  /* 0x0050000a59007988 */ /* 0x0001e20008000009 */
[----:B------:R-:W-:-:S02]  /*13310*/  IMAD R12, R12, UR46, RZ ;  /* 0x0000002e0c0c7c24 */ /* 0x000fc4000f8e02ff */
[----:B------:R-:W-:Y:S01]  /*13320*/  @!P0 IMAD.MOV R15, RZ, RZ, -R15 ;  /* 0x000000ffff0f8224 */ /* 0x000fe200078e0a0f */
[----:B------:R-:W3:Y:S01]  /*13330*/  LDL.LU R22, [R1+0xe0] ;  /* 0x0000e00001167983 */ /* 0x000ee20000300800 */
[----:B------:R-:W-:Y:S01]  /*13340*/  @!P1 IMAD.MOV R14, RZ, RZ, -R14 ;  /* 0x000000ffff0e9224 */ /* 0x000fe200078e0a0e */
[C---:B------:R-:W-:Y:S01]  /*13350*/  SEL R91, R44.reuse, R91, !P3 ;  /* 0x0000005b2c5b7207 */ /* 0x040fe20005800000 */
[----:B------:R-:W1:Y:S01]  /*13360*/  LDCU UR48, c[0x0][0x3b0] ;  /* 0x00007600ff3077ac */ /* 0x000e620008000800 */
[----:B------:R-:W3:Y:S01]  /*13370*/  LDL.LU R2, [R1+0x118] ;  /* 0x0001180001027983 */ /* 0x000ee20000300800 */
[C---:B------:R-:W-:Y:S02]  /*13380*/  SEL R90, R44.reuse, R90, !P3 ;  /* 0x0000005a2c5a7207 */ /* 0x040fe40005800000 */
[C---:B------:R-:W-:Y:S01]  /*13390*/  SEL R83, R44.reuse, R83, !P3 ;  /* 0x000000532c537207 */ /* 0x040fe20005800000 */
[----:B------:R1:W-:Y:S01]  /*133a0*/  STS.U8 [R89+UR9+0xc00], R7 ;  /* 0x000c000759007988 */ /* 0x0003e20008000009 */
[C---:B------:R-:W-:Y:S01]  /*133b0*/  SEL R13, R44.reuse, R24, !P3 ;  /* 0x000000182c0d7207 */ /* 0x040fe20005800000 */
[----:B------:R-:W2:Y:S02]  /*133c0*/  LDCU UR47, c[0x0][0x3b0] ;  /* 0x00007600ff2f77ac */ /* 0x000ea40008000800 */
[----:B0-----:R-:W3:Y:S01]  /*133d0*/  LDL.LU R10, [R1+0xcc] ;  /* 0x0000cc00010a7983 */ /* 0x001ee20000300800 */
[C---:B------:R-:W-:Y:S01]  /*133e0*/  SEL R82, R44.reuse, R82, !P3 ;  /* 0x000000522c527207 */ /* 0x040fe20005800000 */
[----:B------:R-:W0:Y:S02]  /*133f0*/  LDCU UR46, c[0x0][0x3b0] ;  /* 0x00007600ff2e77ac */ /* 0x000e240008000800 */
[----:B-1----:R-:W3:Y:S04]  /*13400*/  LDL.LU R7, [R1+0x11c] ;  /* 0x00011c0001077983 */ /* 0x002ee80000300800 */
[----:B------:R-:W3:Y:S01]  /*13410*/  LDL.LU R24, [R1+0xc8] ;  /* 0x0000c80001187983 */ /* 0x000ee20000300800 */
[----:B------:R-:W-:Y:S01]  /*13420*/  IMAD R13, R13, UR45, RZ ;  /* 0x0000002d0d0d7c24 */ /* 0x000fe2000f8e02ff */
[----:B------:R-:W-:-:S02]  /*13430*/  SEL R81, R44, R81, !P3 ;  /* 0x000000512c517207 */ /* 0x000fc40005800000 */
[----:B------:R-:W-:Y:S01]  /*13440*/  STS.U8 [R89+UR9+0x4c00], R88 ;  /* 0x004c005859007988 */ /* 0x000fe20008000009 */
[C---:B------:R-:W-:Y:S02]  /*13450*/  SEL R80, R44.reuse, R80, !P3 ;  /* 0x000000502c507207 */ /* 0x040fe40005800000 */
[C---:B------:R-:W-:Y:S01]  /*13460*/  SEL R79, R44.reuse, R79, !P3 ;  /* 0x0000004f2c4f7207 */ /* 0x040fe20005800000 */
[----:B------:R1:W-:Y:S01]  /*13470*/  STL [R1+0x10c], R12 ;  /* 0x00010c0c01007387 */ /* 0x0003e20000100800 */
[C---:B------:R-:W-:Y:S02]  /*13480*/  SEL R78, R44.reuse, R78, !P3 ;  /* 0x0000004e2c4e7207 */ /* 0x040fe40005800000 */
[C---:B------:R-:W-:Y:S01]  /*13490*/  SEL R77, R44.reuse, R77, !P3 ;  /* 0x0000004d2c4d7207 */ /* 0x040fe20005800000 */
[----:B------:R0:W-:Y:S01]  /*134a0*/  STS.U8 [R89+UR9+0x800], R0 ;  /* 0x0008000059007988 */ /* 0x0001e20008000009 */
[C---:B------:R-:W-:Y:S02]  /*134b0*/  SEL R76, R44.reuse, R76, !P3 ;  /* 0x0000004c2c4c7207 */ /* 0x040fe40005800000 */
[----:B------:R-:W-:-:S02]  /*134c0*/  SEL R75, R44, R75, !P3 ;  /* 0x0000004b2c4b7207 */ /* 0x000fc40005800000 */
[C---:B------:R-:W-:Y:S02]  /*134d0*/  SEL R74, R44.reuse, R74, !P3 ;  /* 0x0000004a2c4a7207 */ /* 0x040fe40005800000 */
[C---:B------:R-:W-:Y:S02]  /*134e0*/  SEL R73, R44.reuse, R73, !P3 ;  /* 0x000000492c497207 */ /* 0x040fe40005800000 */
[C---:B------:R-:W-:Y:S02]  /*134f0*/  SEL R72, R44.reuse, R72, !P3 ;  /* 0x000000482c487207 */ /* 0x040fe40005800000 */
[C---:B------:R-:W-:Y:S02]  /*13500*/  SEL R71, R44.reuse, R71, !P3 ;  /* 0x000000472c477207 */ /* 0x040fe40005800000 */
        /* <DEDUP_REMOVED lines=36> */
[C---:B------:R-:W-:Y:S01]  /*13750*/  SEL R27, R44.reuse, R27, !P3 ;  /* 0x0000001b2c1b7207 */ /* 0x040fe20005800000 */
[----:B------:R-:W-:Y:S01]  /*13760*/  IMAD R91, R91, UR69, RZ ;  /* 0x000000455b5b7c24 */ /* 0x000fe2000f8e02ff */
[----:B-1----:R-:W-:Y:S01]  /*13770*/  SEL R12, R44, R92, !P3 ;  /* 0x0000005c2c0c7207 */ /* 0x002fe20005800000 */
[----:B------:R-:W-:Y:S01]  /*13780*/  IMAD R90, R90, UR68, RZ ;  /* 0x000000445a5a7c24 */ /* 0x000fe2000f8e02ff */
[----:B------:R-:W3:Y:S01]  /*13790*/  LDL.LU R92, [R1+0xc4] ;  /* 0x0000c400015c7983 */ /* 0x000ee20000300800 */
[----:B------:R-:W-:Y:S01]  /*137a0*/  IMAD R83, R83, UR67, RZ ;  /* 0x0000004353537c24 */ /* 0x000fe2000f8e02ff */
[----:B------:R-:W1:Y:S01]  /*137b0*/  LDCU UR45, c[0x0][0x3b0] ;  /* 0x00007600ff2d77ac */ /* 0x000e620008000800 */
[----:B0-----:R-:W-:Y:S01]  /*137c0*/  IMAD R0, R12, UR44, RZ ;  /* 0x0000002c0c007c24 */ /* 0x001fe2000f8e02ff */
[----:B------:R4:W-:Y:S04]  /*137d0*/  STL [R1+0x4], R13 ;  /* 0x0000040d01007387 */ /* 0x0009e80000100800 */
[----:B--2---:R-:W-:Y:S01]  /*137e0*/  STS.U8 [R89+UR9+0x4800], R5 ;  /* 0x0048000559007988 */ /* 0x004fe20008000009 */
[----:B----4-:R-:W-:Y:S01]  /*137f0*/  SEL R13, R44, R11, !P3 ;  /* 0x0000000b2c0d7207 */ /* 0x010fe20005800000 */
[----:B------:R-:W-:Y:S01]  /*13800*/  IMAD R82, R82, UR66, RZ ;  /* 0x0000004252527c24 */ /* 0x000fe2000f8e02ff */
[----:B------:R-:W0:Y:S01]  /*13810*/  LDCU UR44, c[0x0][0x3b0] ;  /* 0x00007600ff2c77ac */ /* 0x000e220008000800 */
[----:B------:R-:W2:Y:S01]  /*13820*/  LDL.LU R11, [R1+0xc0] ;  /* 0x0000c000010b7983 */ /* 0x000ea20000300800 */
[----:B------:R-:W-:-:S03]  /*13830*/  SEL R12, R44, R93, !P3 ;  /* 0x0000005d2c0c7207 */ /* 0x000fc60005800000 */
[----:B------:R4:W-:Y:S04]  /*13840*/  STL [R1+0x108], R0 ;  /* 0x0001080001007387 */ /* 0x0009e80000100800 */
[----:B------:R-:W2:Y:S01]  /*13850*/  LDL.LU R93, [R1+0x9c] ;  /* 0x00009c00015d7983 */ /* 0x000ea20000300800 */
[----:B----4-:R-:W-:Y:S01]  /*13860*/  IMAD R0, R13, UR43, RZ ;  /* 0x0000002b0d007c24 */ /* 0x010fe2000f8e02ff */
[----:B---3--:R-:W-:Y:S02]  /*13870*/  SEL R13, R44, R23, !P3 ;  /* 0x000000172c0d7207 */ /* 0x008fe40005800000 */
[----:B------:R-:W-:Y:S01]  /*13880*/  STS.U8 [R89+UR9+0x400], R4 ;  /* 0x0004000459007988 */ /* 0x000fe20008000009 */
[----:B------:R-:W-:Y:S01]  /*13890*/  IMAD R81, R81, UR65, RZ ;  /* 0x0000004151517c24 */ /* 0x000fe2000f8e02ff */
[----:B------:R-:W3:Y:S02]  /*138a0*/  LDCU UR43, c[0x0][0x3b0] ;  /* 0x00007600ff2b77ac */ /* 0x000ee40008000800 */
[----:B------:R4:W-:Y:S04]  /*138b0*/  STL [R1+0xe8], R0 ;  /* 0x0000e80001007387 */ /* 0x0009e80000100800 */
[----:B------:R-:W3:Y:S01]  /*138c0*/  LDL.LU R23, [R1+0x90] ;  /* 0x0000900001177983 */ /* 0x000ee20000300800 */
[----:B----4-:R-:W-:Y:S01]  /*138d0*/  IMAD R0, R12, UR42, RZ ;  /* 0x0000002a0c007c24 */ /* 0x010fe2000f8e02ff */
[----:B------:R-:W-:-:S02]  /*138e0*/  SEL R12, R44, R22, !P3 ;  /* 0x000000162c0c7207 */ /* 0x000fc40005800000 */
[----:B------:R-:W-:Y:S01]  /*138f0*/  STS.U8 [R89+UR9+0x4400], R3 ;  /* 0x0044000359007988 */ /* 0x000fe20008000009 */
[----:B------:R-:W-:Y:S01]  /*13900*/  IMAD R80, R80, UR64, RZ ;  /* 0x0000004050507c24 */ /* 0x000fe2000f8e02ff */
[----:B------:R-:W4:Y:S02]  /*13910*/  LDCU UR42, c[0x0][0x3b0] ;  /* 0x00007600ff2a77ac */ /* 0x000f240008000800 */
[----:B------:R0:W-:Y:S04]  /*13920*/  STL [R1+0xe4], R0 ;  /* 0x0000e40001007387 */ /* 0x0001e80000100800 */
[----:B------:R-:W4:Y:S01]  /*13930*/  LDL.LU R22, [R1+0x8c] ;  /* 0x00008c0001167983 */ /* 0x000f220000300800 */
[----:B0-----:R-:W-:Y:S01]  /*13940*/  IMAD R0, R13, UR41, RZ ;  /* 0x000000290d007c24 */ /* 0x001fe2000f8e02ff */
[----:B------:R-:W-:-:S02]  /*13950*/  SEL R13, R44, R10, !P3 ;  /* 0x0000000a2c0d7207 */ /* 0x000fc40005800000 */
[----:B------:R-:W-:Y:S01]  /*13960*/  STS.U8 [R89+UR9], R2 ;  /* 0x0000000259007988 */ /* 0x000fe20008000009 */
[----:B------:R-:W-:Y:S01]  /*13970*/  IMAD R79, R79, UR63, RZ ;  /* 0x0000003f4f4f7c24 */ /* 0x000fe2000f8e02ff */
[----:B------:R-:W0:Y:S02]  /*13980*/  LDCU UR41, c[0x0][0x3b0] ;  /* 0x00007600ff2977ac */ /* 0x000e240008000800 */
[----:B------:R1:W-:Y:S02]  /*13990*/  STL [R1+0xe0], R0 ;  /* 0x0000e00001007387 */ /* 0x0003e40000100800 */
[----:B-1----:R-:W-:Y:S01]  /*139a0*/  IMAD R0, R12, UR40, RZ ;  /* 0x000000280c007c24 */ /* 0x002fe2000f8e02ff */
[----:B------:R-:W-:Y:S01]  /*139b0*/  SEL R12, R44, R24, !P3 ;  /* 0x000000182c0c7207 */ /* 0x000fe20005800000 */
[----:B------:R-:W-:Y:S01]  /*139c0*/  STS.U8 [R89+UR9+0x4000], R7 ;  /* 0x0040000759007988 */ /* 0x000fe20008000009 */
[----:B------:R-:W-:Y:S01]  /*139d0*/  IMAD R78, R78, UR62, RZ ;  /* 0x0000003e4e4e7c24 */ /* 0x000fe2000f8e02ff */
[----:B------:R-:W1:Y:S02]  /*139e0*/  LDCU UR40, c[0x0][0x3b0] ;  /* 0x00007600ff2877ac */ /* 0x000e640008000800 */
[----:B------:R0:W-:Y:S04]  /*139f0*/  STL [R1+0xcc], R0 ;  /* 0x0000cc0001007387 */ /* 0x0001e80000100800 */
[----:B------:R-:W4:Y:S01]  /*13a00*/  LDL.LU R24, [R1+0x98] ;  /* 0x0000980001187983 */ /* 0x000f220000300800 */
[----:B0-----:R-:W-:-:S03]  /*13a10*/  IMAD R0, R13, UR39, RZ ;  /* 0x000000270d007c24 */ /* 0x001fc6000f8e02ff */
[----:B------:R-:W-:Y:S01]  /*13a20*/  STS.U8 [R89+UR9+0x3400], R59 ;  /* 0x0034003b59007988 */ /* 0x000fe20008000009 */
[----:B------:R-:W-:Y:S01]  /*13a30*/  IMAD R77, R77, UR61, RZ ;  /* 0x0000003d4d4d7c24 */ /* 0x000fe2000f8e02ff */
[----:B------:R-:W0:Y:S02]  /*13a40*/  LDCU UR39, c[0x0][0x3b0] ;  /* 0x00007600ff2777ac */ /* 0x000e240008000800 */
[----:B------:R1:W-:Y:S02]  /*13a50*/  STL [R1+0xc8], R0 ;  /* 0x0000c80001007387 */ /* 0x0003e40000100800 */
[----:B-1----:R-:W-:Y:S02]  /*13a60*/  IMAD R0, R12, UR38, RZ ;  /* 0x000000260c007c24 */ /* 0x002fe4000f8e02ff */
[----:B------:R-:W-:Y:S01]  /*13a70*/  STS.U8 [R89+UR9+0x7400], R57 ;  /* 0x0074003959007988 */ /* 0x000fe20008000009 */
[----:B------:R-:W-:Y:S01]  /*13a80*/  IMAD R76, R76, UR60, RZ ;  /* 0x0000003c4c4c7c24 */ /* 0x000fe2000f8e02ff */
[----:B------:R-:W1:Y:S02]  /*13a90*/  LDCU UR38, c[0x0][0x3b0] ;  /* 0x00007600ff2677ac */ /* 0x000e640008000800 */
[----:B------:R-:W-:Y:S04]  /*13aa0*/  STS.U8 [R89+UR9+0x3800], R52 ;  /* 0x0038003459007988 */ /* 0x000fe80008000009 */
[----:B------:R-:W-:Y:S04]  /*13ab0*/  STS.U8 [R89+UR9+0x7800], R50 ;  /* 0x0078003259007988 */ /* 0x000fe80008000009 */
[----:B------:R-:W-:Y:S04]  /*13ac0*/  STS.U8 [R89+UR9+0x3c00], R48 ;  /* 0x003c003059007988 */ /* 0x000fe80008000009 */
[----:B------:R-:W-:Y:S01]  /*13ad0*/  STS.U8 [R89+UR9+0x7c00], R67 ;  /* 0x007c004359007988 */ /* 0x000fe20008000009 */
[----:B------:R-:W-:-:S03]  /*13ae0*/  SEL R13, R44, R92, !P3 ;  /* 0x0000005c2c0d7207 */ /* 0x000fc60005800000 */
[----:B------:R-:W4:Y:S04]  /*13af0*/  LDL.LU R92, [R1+0x94] ;  /* 0x00009400015c7983 */ /* 0x000f280000300800 */
[----:B------:R0:W-:Y:S02]  /*13b00*/  STL [R1+0xc4], R0 ;  /* 0x0000c40001007387 */ /* 0x0001e40000100800 */
[----:B0-----:R-:W-:Y:S01]  /*13b10*/  IMAD R0, R13, UR37, RZ ;  /* 0x000000250d007c24 */ /* 0x001fe2000f8e02ff */
[----:B------:R-:W0:Y:S04]  /*13b20*/  LDCU UR37, c[0x0][0x3b0] ;  /* 0x00007600ff2577ac */ /* 0x000e280008000800 */
[----:B------:R0:W-:Y:S01]  /*13b30*/  STL [R1+0xc0], R0 ;  /* 0x0000c00001007387 */ /* 0x0001e20000100800 */
[----:B--2---:R-:W-:-:S05]  /*13b40*/  SEL R12, R44, R11, !P3 ;  /* 0x0000000b2c0c7207 */ /* 0x004fca0005800000 */
[----:B0-----:R-:W-:Y:S01]  /*13b50*/  IMAD R0, R12, UR36, RZ ;  /* 0x000000240c007c24 */ /* 0x001fe2000f8e02ff */
[----:B------:R-:W0:Y:S01]  /*13b60*/  LDCU UR36, c[0x0][0x3b0] ;  /* 0x00007600ff2477ac */ /* 0x000e220008000800 */
[C---:B------:R-:W-:Y:S02]  /*13b70*/  SEL R13, R44.reuse, R93, !P3 ;  /* 0x0000005d2c0d7207 */ /* 0x040fe40005800000 */
[----:B------:R-:W2:Y:S04]  /*13b80*/  LDL.LU R93, [R1+0x88] ;  /* 0x00008800015d7983 */ /* 0x000ea80000300800 */
[----:B------:R0:W-:Y:S04]  /*13b90*/  STL [R1+0x9c], R0 ;  /* 0x00009c0001007387 */ /* 0x0001e80000100800 */
[----:B------:R-:W2:Y:S04]  /*13ba0*/  LDL.LU R3, [R1+0x148] ;  /* 0x0001480001037983 */ /* 0x000ea80000300800 */
[----:B------:R-:W2:Y:S01]  /*13bb0*/  LDL.LU R2, [R1+0x84] ;  /* 0x0000840001027983 */ /* 0x000ea20000300800 */
[----:B---3--:R-:W-:-:S03]  /*13bc0*/  SEL R12, R44, R23, !P3 ;  /* 0x000000172c0c7207 */ /* 0x008fc60005800000 */
[----:B------:R-:W3:Y:S01]  /*13bd0*/  LDL.LU R11, [R1+0x144] ;  /* 0x00014400010b7983 */ /* 0x000ee20000300800 */
[----:B0-----:R-:W-:-:S03]  /*13be0*/  LOP3.LUT R0, R89, 0x10, RZ, 0x3c, !PT ;  /* 0x0000001059007812 */ /* 0x001fc600078e3cff */
[----:B------:R-:W3:Y:S04]  /*13bf0*/  LDL.LU R23, [R1+0x80] ;  /* 0x0000800001177983 */ /* 0x000ee80000300800 */
[----:B------:R-:W3:Y:S04]  /*13c00*/  LDL.LU R89, [R1+0x158] ;  /* 0x0001580001597983 */ /* 0x000ee80000300800 */
[----:B------:R-:W3:Y:S01]  /*13c10*/  LDL.LU R10, [R1+0x7c] ;  /* 0x00007c00010a7983 */ /* 0x000ee20000300800 */
[----:B------:R-:W-:Y:S01]  /*13c20*/  IMAD R7, R13, UR35, RZ ;  /* 0x000000230d077c24 */ /* 0x000fe2000f8e02ff */
[----:B----4-:R-:W-:Y:S01]  /*13c30*/  SEL R13, R44, R22, !P3 ;  /* 0x000000162c0d7207 */ /* 0x010fe20005800000 */
[----:B------:R-:W-:Y:S01]  /*13c40*/  IMAD R22, R12, UR34, RZ ;  /* 0x000000220c167c24 */ /* 0x000fe2000f8e02ff */
[----:B------:R-:W4:Y:S01]  /*13c50*/  LDL.LU R88, [R1+0x154] ;  /* 0x0001540001587983 */ /* 0x000f220000300800 */
[----:B------:R-:W-:Y:S01]  /*13c60*/  IMAD R75, R75, UR59, RZ ;  /* 0x0000003b4b4b7c24 */ /* 0x000fe2000f8e02ff */
[----:B------:R-:W0:Y:S01]  /*13c70*/  LDCU UR35, c[0x0][0x3b0] ;  /* 0x00007600ff2377ac */ /* 0x000e220008000800 */
[----:B------:R-:W-:Y:S01]  /*13c80*/  IMAD R59, R13, UR33, RZ ;  /* 0x000000210d3b7c24 */ /* 0x000fe2000f8e02ff */
[----:B------:R-:W-:Y:S01]  /*13c90*/  STS.U8 [R0+UR9+0x80], R85 ;  /* 0x0000805500007988 */ /* 0x000fe20008000009 */
[----:B------:R-:W-:Y:S01]  /*13ca0*/  IMAD R74, R74, UR58, RZ ;  /* 0x0000003a4a4a7c24 */ /* 0x000fe2000f8e02ff */
[----:B------:R-:W0:Y:S01]  /*13cb0*/  LDCU UR33, c[0x0][0x3b0] ;  /* 0x00007600ff2177ac */ /* 0x000e220008000800 */
[----:B------:R-:W-:Y:S01]  /*13cc0*/  SEL R12, R44, R24, !P3 ;  /* 0x000000182c0c7207 */ /* 0x000fe20005800000 */
[----:B------:R-:W-:Y:S01]  /*13cd0*/  IMAD R73, R73, UR57, RZ ;  /* 0x0000003949497c24 */ /* 0x000fe2000f8e02ff */
[----:B------:R-:W4:Y:S01]  /*13ce0*/  LDL.LU R24, [R1+0x78] ;  /* 0x0000780001187983 */ /* 0x000f220000300800 */
[----:B------:R-:W-:Y:S01]  /*13cf0*/  IMAD R72, R72, UR56, RZ ;  /* 0x0000003848487c24 */ /* 0x000fe2000f8e02ff */
[----:B------:R-:W0:Y:S01]  /*13d00*/  LDCU UR34, c[0x0][0x3b0] ;  /* 0x00007600ff2277ac */ /* 0x000e220008000800 */
[----:B------:R-:W-:Y:S01]  /*13d10*/  IMAD R57, R12, UR32, RZ ;  /* 0x000000200c397c24 */ /* 0x000fe2000f8e02ff */
[----:B------:R-:W4:Y:S01]  /*13d20*/  LDL.LU R5, [R1+0x170] ;  /* 0x0001700001057983 */ /* 0x000f220000300800 */
[----:B------:R-:W-:Y:S01]  /*13d30*/  IMAD R71, R71, UR55, RZ ;  /* 0x0000003747477c24 */ /* 0x000fe2000f8e02ff */
[----:B------:R-:W0:Y:S02]  /*13d40*/  LDCU UR32, c[0x0][0x3b0] ;  /* 0x00007600ff2077ac */ /* 0x000e240008000800 */
[----:B------:R-:W4:Y:S04]  /*13d50*/  LDL.LU R4, [R1+0x74] ;  /* 0x0000740001047983 */ /* 0x000f280000300800 */
[----:B------:R-:W-:Y:S01]  /*13d60*/  STS.U8 [R0+UR9+0x4080], R84 ;  /* 0x0040805400007988 */ /* 0x000fe20008000009 */
[----:B------:R-:W-:-:S03]  /*13d70*/  SEL R13, R44, R92, !P3 ;  /* 0x0000005c2c0d7207 */ /* 0x000fc60005800000 */
[----:B------:R-:W4:Y:S02]  /*13d80*/  LDL.LU R92, [R1+0x16c] ;  /* 0x00016c00015c7983 */ /* 0x000f240000300800 */
[----:B------:R-:W-:Y:S01]  /*13d90*/  IMAD R48, R13, UR31, RZ ;  /* 0x0000001f0d307c24 */ /* 0x000fe2000f8e02ff */
[----:B------:R-:W0:Y:S01]  /*13da0*/  LDCU UR31, c[0x0][0x3b0] ;  /* 0x00007600ff1f77ac */ /* 0x000e220008000800 */
[C---:B--2---:R-:W-:Y:S02]  /*13db0*/  SEL R12, R44.reuse, R93, !P3 ;  /* 0x0000005d2c0c7207 */ /* 0x044fe40005800000 */
[----:B------:R-:W2:Y:S04]  /*13dc0*/  LDL.LU R93, [R1+0x70] ;  /* 0x00007000015d7983 */ /* 0x000ea80000300800 */
[----:B------:R0:W-:Y:S01]  /*13dd0*/  STS.U8 [R0+UR9+0x480], R3 ;  /* 0x0004800300007988 */ /* 0x0001e20008000009 */
[----:B------:R-:W-:Y:S01]  /*13de0*/  SEL R13, R44, R2, !P3 ;  /* 0x000000022c0d7207 */ /* 0x000fe20005800000 */
[----:B------:R-:W-:Y:S01]  /*13df0*/  IMAD R52, R12, UR30, RZ ;  /* 0x0000001e0c347c24 */ /* 0x000fe2000f8e02ff */
[----:B------:R-:W1:Y:S01]  /*13e00*/  LDCU UR30, c[0x0][0x3b0] ;  /* 0x00007600ff1e77ac */ /* 0x000e620008000800 */
[----:B0-----:R-:W2:Y:S04]  /*13e10*/  LDL.LU R3, [R1+0x180] ;  /* 0x0001800001037983 */ /* 0x001ea80000300800 */
[----:B------:R-:W2:Y:S01]  /*13e20*/  LDL.LU R2, [R1+0x6c] ;  /* 0x00006c0001027983 */ /* 0x000ea20000300800 */
[----:B---3--:R-:W-:-:S03]  /*13e30*/  SEL R12, R44, R23, !P3 ;  /* 0x000000172c0c7207 */ /* 0x008fc60005800000 */
[----:B------:R0:W-:Y:S01]  /*13e40*/  STS.U8 [R0+UR9+0x4480], R11 ;  /* 0x0044800b00007988 */ /* 0x0001e20008000009 */
[----:B------:R-:W-:Y:S01]  /*13e50*/  IMAD R50, R13, UR29, RZ ;  /* 0x0000001d0d327c24 */ /* 0x000fe2000f8e02ff */
[----:B------:R-:W-:Y:S01]  /*13e60*/  SEL R13, R44, R10, !P3 ;  /* 0x0000000a2c0d7207 */ /* 0x000fe20005800000 */
[----:B------:R-:W-:Y:S01]  /*13e70*/  IMAD R84, R12, UR28, RZ ;  /* 0x0000001c0c547c24 */ /* 0x000fe2000f8e02ff */
[----:B------:R3:W-:Y:S01]  /*13e80*/  STS.U8 [R0+UR9+0x880], R89 ;  /* 0x0008805900007988 */ /* 0x0007e20008000009 */
[----:B------:R-:W-:Y:S01]  /*13e90*/  IMAD R70, R70, UR54, RZ ;  /* 0x0000003646467c24 */ /* 0x000fe2000f8e02ff */
[----:B------:R-:W1:Y:S02]  /*13ea0*/  LDCU UR29, c[0x0][0x3b0] ;  /* 0x00007600ff1d77ac */ /* 0x000e640008000800 */
[----:B0-----:R-:W2:Y:S01]  /*13eb0*/  LDL.LU R11, [R1+0x17c] ;  /* 0x00017c00010b7983 */ /* 0x001ea20000300800 */
[----:B------:R-:W-:Y:S01]  /*13ec0*/  IMAD R67, R13, UR27, RZ ;  /* 0x0000001b0d437c24 */ /* 0x000fe2000f8e02ff */
[----:B------:R-:W0:Y:S02]  /*13ed0*/  LDCU UR27, c[0x0][0x3b0] ;  /* 0x00007600ff1b77ac */ /* 0x000e240008000800 */
[----:B------:R-:W2:Y:S01]  /*13ee0*/  LDL.LU R23, [R1+0x68] ;  /* 0x0000680001177983 */ /* 0x000ea20000300800 */
[----:B------:R-:W-:Y:S01]  /*13ef0*/  IMAD R69, R69, UR53, RZ ;  /* 0x0000003545457c24 */ /* 0x000fe2000f8e02ff */
[----:B------:R-:W0:Y:S02]  /*13f00*/  LDCU UR28, c[0x0][0x3b0] ;  /* 0x00007600ff1c77ac */ /* 0x000e240008000800 */
[----:B---3--:R-:W3:Y:S04]  /*13f10*/  LDL.LU R89, [R1+0x194] ;  /* 0x0001940001597983 */ /* 0x008ee80000300800 */
[----:B------:R-:W3:Y:S01]  /*13f20*/  LDL.LU R10, [R1+0x64] ;  /* 0x00006400010a7983 */ /* 0x000ee20000300800 */
[----:B----4-:R-:W-:-:S03]  /*13f30*/  SEL R12, R44, R24, !P3 ;  /* 0x000000182c0c7207 */ /* 0x010fc60005800000 */
[----:B------:R-:W4:Y:S01]  /*13f40*/  LDL.LU R24, [R1+0x190] ;  /* 0x0001900001187983 */ /* 0x000f220000300800 */
[----:B------:R-:W-:Y:S01]  /*13f50*/  SEL R13, R44, R4, !P3 ;  /* 0x000000042c0d7207 */ /* 0x000fe20005800000 */
[----:B------:R-:W-:Y:S02]  /*13f60*/  IMAD R4, R12, UR26, RZ ;  /* 0x0000001a0c047c24 */ /* 0x000fe4000f8e02ff */
[----:B------:R-:W-:Y:S01]  /*13f70*/  STS.U8 [R0+UR9+0x4880], R88 ;  /* 0x0048805800007988 */ /* 0x000fe20008000009 */
[----:B------:R-:W-:Y:S01]  /*13f80*/  IMAD R68, R68, UR52, RZ ;  /* 0x0000003444447c24 */ /* 0x000fe2000f8e02ff */
[----:B------:R-:W0:Y:S01]  /*13f90*/  LDCU UR26, c[0x0][0x3b0] ;  /* 0x00007600ff1a77ac */ /* 0x000e220008000800 */
[----:B------:R-:W-:Y:S01]  /*13fa0*/  IMAD R85, R13, UR25, RZ ;  /* 0x000000190d557c24 */ /* 0x000fe2000f8e02ff */
[----:B------:R-:W-:Y:S01]  /*13fb0*/  STS.U8 [R0+UR9+0xc80], R5 ;  /* 0x000c800500007988 */ /* 0x000fe20008000009 */
[----:B------:R-:W-:Y:S01]  /*13fc0*/  IMAD R66, R66, UR71, RZ ;  /* 0x0000004742427c24 */ /* 0x000fe2000f8e02ff */
[----:B------:R-:W0:Y:S02]  /*13fd0*/  LDCU UR25, c[0x0][0x3b0] ;  /* 0x00007600ff1977ac */ /* 0x000e240008000800 */
[----:B------:R-:W-:Y:S04]  /*13fe0*/  STL [R1+0x74], R4 ;  /* 0x0000740401007387 */ /* 0x000fe80000100800 */
[----:B------:R0:W-:Y:S04]  /*13ff0*/  STS.U8 [R0+UR9+0x4c80], R92 ;  /* 0x004c805c00007988 */ /* 0x0001e80008000009 */
[----:B0-----:R-:W4:Y:S01]  /*14000*/  LDL.LU R92, [R1+0x1a4] ;  /* 0x0001a400015c7983 */ /* 0x001f220000300800 */
[----:B--2---:R-:W-:-:S03]  /*14010*/  SEL R12, R44, R93, !P3 ;  /* 0x0000005d2c0c7207 */ /* 0x004fc60005800000 */
[----:B------:R-:W2:Y:S04]  /*14020*/  LDL.LU R93, [R1+0x1a0] ;  /* 0x0001a000015d7983 */ /* 0x000ea80000300800 */
[----:B------:R-:W2:Y:S01]  /*14030*/  LDL.LU R88, [R1+0x4c] ;  /* 0x00004c0001587983 */ /* 0x000ea20000300800 */
[----:B------:R-:W-:Y:S01]  /*14040*/  SEL R13, R44, R2, !P3 ;  /* 0x000000022c0d7207 */ /* 0x000fe20005800000 */
[----:B------:R-:W-:Y:S02]  /*14050*/  IMAD R2, R12, UR24, RZ ;  /* 0x000000180c027c24 */ /* 0x000fe4000f8e02ff */
[----:B------:R-:W-:Y:S01]  /*14060*/  STS.U8 [R0+UR9+0x1080], R3 ;  /* 0x0010800300007988 */ /* 0x000fe20008000009 */
[----:B------:R-:W-:Y:S01]  /*14070*/  IMAD R65, R65, UR70, RZ ;  /* 0x0000004641417c24 */ /* 0x000fe2000f8e02ff */
[----:B------:R-:W0:Y:S02]  /*14080*/  LDCU UR24, c[0x0][0x3b0] ;  /* 0x00007600ff1877ac */ /* 0x000e240008000800 */
[----:B------:R1:W-:Y:S04]  /*14090*/  STL [R1+0x6c], R2 ;  /* 0x00006c0201007387 */ /* 0x0003e80000100800 */
[----:B------:R0:W-:Y:S01]  /*140a0*/  STS.U8 [R0+UR9+0x5080], R11 ;  /* 0x0050800b00007988 */ /* 0x0001e20008000009 */
[----:B------:R-:W-:-:S03]  /*140b0*/  SEL R12, R44, R23, !P3 ;  /* 0x000000172c0c7207 */ /* 0x000fc60005800000 */
[----:B-1----:R-:W2:Y:S01]  /*140c0*/  LDL.LU R2, [R1+0x1b0] ;  /* 0x0001b00001027983 */ /* 0x002ea20000300800 */
[----:B------:R-:W-:Y:S01]  /*140d0*/  IMAD R23, R13, UR23, RZ ;  /* 0x000000170d177c24 */ /* 0x000fe2000f8e02ff */
[----:B------:R-:W1:Y:S02]  /*140e0*/  LDCU UR23, c[0x0][0x3b0] ;  /* 0x00007600ff1777ac */ /* 0x000e640008000800 */
[----:B---3--:R3:W-:Y:S01]  /*140f0*/  STS.U8 [R0+UR9+0x1480], R89 ;  /* 0x0014805900007988 */ /* 0x0087e20008000009 */
[----:B------:R-:W-:Y:S01]  /*14100*/  IMAD R3, R12, UR22, RZ ;  /* 0x000000160c037c24 */ /* 0x000fe2000f8e02ff */
[----:B------:R-:W1:Y:S01]  /*14110*/  LDCU UR22, c[0x0][0x3b0] ;  /* 0x00007600ff1677ac */ /* 0x000e620008000800 */
[C---:B------:R-:W-:Y:S01]  /*14120*/  SEL R13, R44.reuse, R10, !P3 ;  /* 0x0000000a2c0d7207 */ /* 0x040fe20005800000 */
[----:B0-----:R-:W2:Y:S04]  /*14130*/  LDL.LU R11, [R1+0x44] ;  /* 0x00004400010b7983 */ /* 0x001ea80000300800 */
[----:B------:R-:W2:Y:S04]  /*14140*/  LDL.LU R5, [R1+0x1c8] ;  /* 0x0001c80001057983 */ /* 0x000ea80000300800 */
[----:B---3--:R-:W3:Y:S01]  /*14150*/  LDL.LU R89, [R1+0x40] ;  /* 0x0000400001597983 */ /* 0x008ee20000300800 */
[----:B------:R-:W-:Y:S01]  /*14160*/  IMAD R13, R13, UR19, RZ ;  /* 0x000000130d0d7c24 */ /* 0x000fe2000f8e02ff */
[----:B------:R-:W0:Y:S02]  /*14170*/  LDCU UR19, c[0x0][0x3b0] ;  /* 0x00007600ff1377ac */ /* 0x000e240008000800 */
[----:B------:R-:W3:Y:S04]  /*14180*/  LDL.LU R12, [R1+0x58] ;  /* 0x00005800010c7983 */ /* 0x000ee80000300800 */
[----:B------:R-:W3:Y:S04]  /*14190*/  LDL.LU R4, [R1+0x1c0] ;  /* 0x0001c00001047983 */ /* 0x000ee80000300800 */
[----:B------:R0:W-:Y:S04]  /*141a0*/  STL [R1+0x64], R3 ;  /* 0x0000640301007387 */ /* 0x0001e80000100800 */
[----:B----4-:R4:W-:Y:S04]  /*141b0*/  STS.U8 [R0+UR9+0x5480], R24 ;  /* 0x0054801800007988 */ /* 0x0109e80008000009 */
[----:B0-----:R-:W3:Y:S04]  /*141c0*/  LDL.LU R3, [R1+0x3c] ;  /* 0x00003c0001037983 */ /* 0x001ee80000300800 */
[----:B------:R-:W3:Y:S04]  /*141d0*/  LDL.LU R10, [R1+0x208] ;  /* 0x00020800010a7983 */ /* 0x000ee80000300800 */
[----:B----4-:R-:W4:Y:S04]  /*141e0*/  LDL.LU R24, [R1+0x1fc] ;  /* 0x0001fc0001187983 */ /* 0x010f280000300800 */
[----:B------:R0:W-:Y:S04]  /*141f0*/  STL [R1+0x58], R13 ;  /* 0x0000580d01007387 */ /* 0x0001e80000100800 */
[----:B0-----:R-:W4:Y:S04]  /*14200*/  LDL.LU R13, [R1+0x54] ;  /* 0x00005400010d7983 */ /* 0x001f280000300800 */
[----:B------:R0:W-:Y:S04]  /*14210*/  STS.U8 [R0+UR9+0x1880], R92 ;  /* 0x0018805c00007988 */ /* 0x0001e80008000009 */
[----:B0-----:R-:W4:Y:S04]  /*14220*/  LDL.LU R92, [R1+0x128c] ;  /* 0x00128c00015c7983 */ /* 0x001f280000300800 */
[----:B--2---:R-:W-:Y:S01]  /*14230*/  STS.U8 [R0+UR9+0x5880], R93 ;  /* 0x0058805d00007988 */ /* 0x004fe20008000009 */
[----:B---3--:R-:W-:-:S05]  /*14240*/  SEL R12, R44, R12, !P3 ;  /* 0x0000000c2c0c7207 */ /* 0x008fca0005800000 */
[----:B------:R-:W-:Y:S01]  /*14250*/  IMAD R12, R12, UR18, RZ ;  /* 0x000000120c0c7c24 */ /* 0x000fe2000f8e02ff */
[----:B------:R-:W0:Y:S04]  /*14260*/  LDCU UR18, c[0x0][0x3b0] ;  /* 0x00007600ff1277ac */ /* 0x000e280008000800 */
[----:B------:R2:W-:Y:S04]  /*14270*/  STL [R1+0x54], R12 ;  /* 0x0000540c01007387 */ /* 0x0005e80000100800 */
[----:B--2---:R-:W2:Y:S04]  /*14280*/  LDL.LU R12, [R1+0x50] ;  /* 0x00005000010c7983 */ /* 0x004ea80000300800 */
[----:B------:R-:W3:Y:S01]  /*14290*/  LDL.LU R93, [R1+0x1288] ;  /* 0x00128800015d7983 */ /* 0x000ee20000300800 */
[----:B----4-:R-:W-:-:S05]  /*142a0*/  SEL R13, R44, R13, !P3 ;  /* 0x0000000d2c0d7207 */ /* 0x010fca0005800000 */
[----:B------:R-:W-:Y:S01]  /*142b0*/  IMAD R13, R13, UR17, RZ ;  /* 0x000000110d0d7c24 */ /* 0x000fe2000f8e02ff */
[----:B------:R-:W4:Y:S04]  /*142c0*/  LDCU UR17, c[0x0][0x3b0] ;  /* 0x00007600ff1177ac */ /* 0x000f280008000800 */
[----:B------:R0:W-:Y:S04]  /*142d0*/  STL [R1+0x50], R13 ;  /* 0x0000500d01007387 */ /* 0x0001e80000100800 */
[----:B0-----:R-:W4:Y:S01]  /*142e0*/  LDL.LU R13, [R1+0x1b4] ;  /* 0x0001b400010d7983 */ /* 0x001f220000300800 */
[----:B--2---:R-:W-:-:S05]  /*142f0*/  SEL R12, R44, R12, !P3 ;  /* 0x0000000c2c0c7207 */ /* 0x004fca0005800000 */
[----:B------:R-:W-:Y:S01]  /*14300*/  IMAD R12, R12, UR16, RZ ;  /* 0x000000100c0c7c24 */ /* 0x000fe2000f8e02ff */
[----:B---3--:R-:W-:Y:S01]  /*14310*/  SEL R93, R44, R93, !P3 ;  /* 0x0000005d2c5d7207 */ /* 0x008fe20005800000 */
[----:B------:R-:W-:Y:S01]  /*14320*/  IMAD R64, R64, UR76, RZ ;  /* 0x0000004c40407c24 */ /* 0x000fe2000f8e02ff */
[----:B------:R-:W-:Y:S01]  /*14330*/  SEL R92, R44, R92, !P3 ;  /* 0x0000005c2c5c7207 */ /* 0x000fe20005800000 */
[----:B------:R-:W-:Y:S01]  /*14340*/  IMAD R63, R63, UR75, RZ ;  /* 0x0000004b3f3f7c24 */ /* 0x000fe2000f8e02ff */
[----:B------:R0:W-:Y:S01]  /*14350*/  STL [R1+0x4c], R12 ;  /* 0x00004c0c01007387 */ /* 0x0001e20000100800 */
[----:B------:R-:W-:Y:S01]  /*14360*/  IMAD R62, R62, UR74, RZ ;  /* 0x0000004a3e3e7c24 */ /* 0x000fe2000f8e02ff */
[----:B------:R-:W2:Y:S01]  /*14370*/  LDCU UR16, c[0x0][0x3b0] ;  /* 0x00007600ff1077ac */ /* 0x000ea20008000800 */
[C---:B0-----:R-:W-:Y:S01]  /*14380*/  SEL R12, R44.reuse, R11, !P3 ;  /* 0x0000000b2c0c7207 */ /* 0x041fe20005800000 */
[----:B----4-:R-:W-:Y:S04]  /*14390*/  STS.U8 [R0+UR9+0x1c80], R13 ;  /* 0x001c800d00007988 */ /* 0x010fe80008000009 */
[----:B------:R0:W-:Y:S04]  /*143a0*/  STS.U8 [R0+UR9+0x5c80], R2 ;  /* 0x005c800200007988 */ /* 0x0001e80008000009 */
[----:B0-----:R-:W3:Y:S04]  /*143b0*/  LDL.LU R2, [R1+0xc] ;  /* 0x00000c0001027983 */ /* 0x001ee80000300800 */
[----:B------:R-:W4:Y:S01]  /*143c0*/  LDL.LU R11, [R1+0x8] ;  /* 0x00000800010b7983 */ /* 0x000f220000300800 */
[----:B------:R-:W-:-:S05]  /*143d0*/  SEL R13, R44, R88, !P3 ;  /* 0x000000582c0d7207 */ /* 0x000fca0005800000 */
[----:B------:R-:W-:Y:S01]  /*143e0*/  IMAD R13, R13, UR15, RZ ;  /* 0x0000000f0d0d7c24 */ /* 0x000fe2000f8e02ff */
[----:B------:R-:W-:Y:S01]  /*143f0*/  STS.U8 [R0+UR9+0x2080], R5 ;  /* 0x0020800500007988 */ /* 0x000fe20008000009 */
[----:B------:R-:W-:Y:S01]  /*14400*/  IMAD R88, R6, 0x67, RZ ;  /* 0x0000006706587824 */ /* 0x000fe200078e02ff */
[----:B------:R-:W0:Y:S02]  /*14410*/  LDCU UR15, c[0x0][0x3b0] ;  /* 0x00007600ff0f77ac */ /* 0x000e240008000800 */
[----:B------:R1:W-:Y:S04]  /*14420*/  STL [R1+0x44], R13 ;  /* 0x0000440d01007387 */ /* 0x0003e80000100800 */
[----:B------:R0:W-:Y:S01]  /*14430*/  STS.U8 [R0+UR9+0x6080], R4 ;  /* 0x0060800400007988 */ /* 0x0001e20008000009 */
[----:B-1----:R-:W-:Y:S01]  /*14440*/  SEL R13, R44, R89, !P3 ;  /* 0x000000592c0d7207 */ /* 0x002fe20005800000 */
[----:B------:R-:W-:Y:S01]  /*14450*/  IMAD R89, R12, UR14, RZ ;  /* 0x0000000e0c597c24 */ /* 0x000fe2000f8e02ff */
[C---:B------:R-:W-:Y:S01]  /*14460*/  SEL R12, R44.reuse, R3, !P3 ;  /* 0x000000032c0c7207 */ /* 0x040fe20005800000 */
[----:B------:R1:W-:Y:S01]  /*14470*/  STS.U8 [R0+UR9+0x2480], R10 ;  /* 0x0024800a00007988 */ /* 0x0003e20008000009 */
[C---:B------:R-:W-:Y:S01]  /*14480*/  SEL R5, R44.reuse, R20, !P3 ;  /* 0x000000142c057207 */ /* 0x040fe20005800000 */
[----:B------:R-:W-:Y:S01]  /*14490*/  IMAD R3, R13, UR13, RZ ;  /* 0x0000000d0d037c24 */ /* 0x000fe2000f8e02ff */
[----:B0-----:R-:W-:Y:S01]  /*144a0*/  SEL R4, R44, R19, !P3 ;  /* 0x000000132c047207 */ /* 0x001fe20005800000 */
[----:B------:R0:W-:Y:S01]  /*144b0*/  STS.U8 [R0+UR9+0x6480], R24 ;  /* 0x0064801800007988 */ /* 0x0001e20008000009 */
[----:B------:R-:W-:Y:S01]  /*144c0*/  IMAD R93, R93, UR50, RZ ;  /* 0x000000325d5d7c24 */ /* 0x000fe2000f8e02ff */
[----:B------:R-:W2:Y:S01]  /*144d0*/  LDCU UR14, c[0x0][0x3b0] ;  /* 0x00007600ff0e77ac */ /* 0x000ea20008000800 */
[----:B-1----:R-:W-:Y:S01]  /*144e0*/  IMAD R10, R6, 0x66, RZ ;  /* 0x00000066060a7824 */ /* 0x002fe200078e02ff */
[----:B------:R-:W-:Y:S01]  /*144f0*/  STL [R1+0x3c], R3 ;  /* 0x00003c0301007387 */ /* 0x000fe20000100800 */
[----:B------:R-:W-:Y:S01]  /*14500*/  IMAD R92, R92, UR51, RZ ;  /* 0x000000335c5c7c24 */ /* 0x000fe2000f8e02ff */
[----:B------:R-:W1:Y:S01]  /*14510*/  LDCU UR13, c[0x0][0x3b0] ;  /* 0x00007600ff0d77ac */ /* 0x000e620008000800 */
[C---:B0-----:R-:W-:Y:S01]  /*14520*/  SEL R0, R44.reuse, R26, !P3 ;  /* 0x0000001a2c007207 */ /* 0x041fe20005800000 */
[----:B------:R0:W-:Y:S04]  /*14530*/  STL [R1+0x127c], R6 ;  /* 0x00127c0601007387 */ /* 0x0001e80000100800 */
[----:B------:R1:W-:Y:S04]  /*14540*/  STL [R1+0x1280], R10 ;  /* 0x0012800a01007387 */ /* 0x0003e80000100800 */
[----:B------:R1:W-:Y:S01]  /*14550*/  STL [R1+0x1284], R88 ;  /* 0x0012845801007387 */ /* 0x0003e20000100800 */
[----:B0-----:R-:W-:-:S03]  /*14560*/  SEL R6, R44, R17, !P3 ;  /* 0x000000112c067207 */ /* 0x001fc60005800000 */
[----:B------:R0:W-:Y:S01]  /*14570*/  STL [R1+0x8], R0 ;  /* 0x0000080001007387 */ /* 0x0001e20000100800 */
[----:B------:R-:W-:Y:S01]  /*14580*/  IMAD R24, R12, UR12, RZ ;  /* 0x0000000c0c187c24 */ /* 0x000fe2000f8e02ff */
[C---:B------:R-:W-:Y:S01]  /*14590*/  SEL R3, R44.reuse, R21, !P3 ;  /* 0x000000152c037207 */ /* 0x040fe20005800000 */
[----:B------:R-:W-:Y:S01]  /*145a0*/  IMAD R61, R61, UR73, RZ ;  /* 0x000000493d3d7c24 */ /* 0x000fe2000f8e02ff */
[----:B------:R-:W2:Y:S01]  /*145b0*/  LDL.LU R17, [R1+0xc8] ;  /* 0x0000c80001117983 */ /* 0x000ea20000300800 */
[----:B-1----:R-:W-:Y:S01]  /*145c0*/  SEL R10, R44, R18, !P3 ;  /* 0x000000122c0a7207 */ /* 0x002fe20005800000 */
[----:B------:R-:W-:Y:S01]  /*145d0*/  IMAD R60, R60, UR72, RZ ;  /* 0x000000483c3c7c24 */ /* 0x000fe2000f8e02ff */
[----:B------:R-:W-:Y:S01]  /*145e0*/  SEL R88, R44, R25, !P3 ;  /* 0x000000192c587207 */ /* 0x000fe20005800000 */
[----:B------:R-:W-:Y:S01]  /*145f0*/  IMAD R56, R56, UR4, RZ ;  /* 0x0000000438387c24 */ /* 0x000fe2000f8e02ff */
[----:B0-----:R-:W-:Y:S01]  /*14600*/  SEL R0, R44, R16, !P3 ;  /* 0x000000102c007207 */ /* 0x001fe20005800000 */
[----:B------:R-:W-:Y:S01]  /*14610*/  IMAD R58, R58, UR5, RZ ;  /* 0x000000053a3a7c24 */ /* 0x000fe2000f8e02ff */
[----:B------:R-:W2:Y:S01]  /*14620*/  LDL.LU R16, [R1+0xcc] ;  /* 0x0000cc0001107983 */ /* 0x000ea20000300800 */
[-C--:B------:R-:W-:Y:S01]  /*14630*/  IADD3 R25, P0, PT, R87, R9.reuse, RZ ;  /* 0x0000000957197210 */ /* 0x080fe20007f1e0ff */
[----:B------:R-:W-:Y:S01]  /*14640*/  IMAD R55, R55, UR48, RZ ;  /* 0x0000003037377c24 */ /* 0x000fe2000f8e02ff */
[----:B------:R-:W-:Y:S01]  /*14650*/  IADD3 R26, P1, PT, R86, R9, RZ ;  /* 0x00000009561a7210 */ /* 0x000fe20007f3e0ff */
[----:B------:R-:W2:Y:S01]  /*14660*/  LDL.LU R20, [R1+0xe0] ;  /* 0x0000e00001147983 */ /* 0x000ea20000300800 */
[----:B------:R-:W-:Y:S01]  /*14670*/  IMAD R54, R54, UR47, RZ ;  /* 0x0000002f36367c24 */ /* 0x000fe2000f8e02ff */
[----:B------:R-:W0:Y:S02]  /*14680*/  LDCU UR12, c[0x0][0x3b0] ;  /* 0x00007600ff0c77ac */ /* 0x000e240008000800 */
[----:B------:R-:W2:Y:S01]  /*14690*/  LDL.LU R19, [R1+0xe4] ;  /* 0x0000e40001137983 */ /* 0x000ea20000300800 */
[----:B------:R-:W-:Y:S01]  /*146a0*/  IMAD R53, R53, UR46, RZ ;  /* 0x0000002e35357c24 */ /* 0x000fe2000f8e02ff */
[----:B------:R-:W1:Y:S02]  /*146b0*/  LDCU UR4, c[0x0][0x3b0] ;  /* 0x00007600ff0477ac */ /* 0x000e640008000800 */
[----:B------:R-:W2:Y:S01]  /*146c0*/  LDL.LU R21, [R1+0xe8] ;  /* 0x0000e80001157983 */ /* 0x000ea20000300800 */
[----:B------:R-:W-:Y:S01]  /*146d0*/  IMAD R51, R51, UR45, RZ ;  /* 0x0000002d33337c24 */ /* 0x000fe2000f8e02ff */
[----:B------:R-:W0:Y:S01]  /*146e0*/  LDCU UR5, c[0x0][0x3b0] ;  /* 0x00007600ff0577ac */ /* 0x000e220008000800 */
[----:B---3--:R-:W-:-:S02]  /*146f0*/  SEL R13, R44, R2, !P3 ;  /* 0x000000022c0d7207 */ /* 0x008fc40005800000 */
[C---:B------:R-:W-:Y:S02]  /*14700*/  SEL R2, R44.reuse, R15, !P3 ;  /* 0x0000000f2c027207 */ /* 0x040fe40005800000 */
[C---:B----4-:R-:W-:Y:S01]  /*14710*/  SEL R12, R44.reuse, R11, !P3 ;  /* 0x0000000b2c0c7207 */ /* 0x050fe20005800000 */
[----:B------:R-:W3:Y:S01]  /*14720*/  LDL.LU R15, [R1+0x108] ;  /* 0x00010800010f7983 */ /* 0x000ee20000300800 */
[----:B------:R-:W-:-:S03]  /*14730*/  SEL R11, R44, R14, !P3 ;  /* 0x0000000e2c0b7207 */ /* 0x000fc60005800000 */
[----:B------:R-:W4:Y:S04]  /*14740*/  LDL.LU R14, [R1+0x4] ;  /* 0x00000400010e7983 */ /* 0x000f280000300800 */
[----:B------:R0:W-:Y:S04]  /*14750*/  STL [R1+0xfd8], R44 ;  /* 0x000fd82c01007387 */ /* 0x0001e80000100800 */
[----:B0-----:R-:W2:Y:S04]  /*14760*/  LDL.LU R44, [R1+0x10c] ;  /* 0x00010c00012c7983 */ /* 0x001ea80000300800 */
[----:B------:R-:W3:Y:S04]  /*14770*/  LDL.LU R18, [R1+0xc4] ;  /* 0x0000c40001127983 */ /* 0x000ee80000300800 */
[----:B------:R0:W-:Y:S04]  /*14780*/  STL [R1+0x3d0], R25 ;  /* 0x0003d01901007387 */ /* 0x0001e80000100800 */
[----:B0-----:R-:W3:Y:S04]  /*14790*/  LDL.LU R25, [R1+0xc0] ;  /* 0x0000c00001197983 */ /* 0x001ee80000300800 */
[----:B------:R0:W-:Y:S02]  /*147a0*/  STL [R1+0x3d8], R26 ;  /* 0x0003d81a01007387 */ /* 0x0001e40000100800 */
[----:B0-----:R-:W-:-:S05]  /*147b0*/  LEA.HI.X.SX32 R26, R87, R8, 0x1, P0 ;  /* 0x00000008571a7211 */ /* 0x001fca00000f0eff */
[----:B------:R0:W-:Y:S04]  /*147c0*/  STL [R1+0x3cc], R26 ;  /* 0x0003cc1a01007387 */ /* 0x0001e80000100800 */
[----:B0-----:R-:W3:Y:S04]  /*147d0*/  LDL.LU R26, [R1+0x9c] ;  /* 0x00009c00011a7983 */ /* 0x001ee80000300800 */
[----:B------:R-:W-:Y:S04]  /*147e0*/  STL [R1+0x1080], R87 ;  /* 0x0010805701007387 */ /* 0x000fe80000100800 */
[----:B------:R-:W-:Y:S04]  /*147f0*/  STL [R1+0x1088], R87 ;  /* 0x0010885701007387 */ /* 0x000fe80000100800 */
[----:B------:R-:W-:Y:S04]  /*14800*/  STL [R1+0x1090], R87 ;  /* 0x0010905701007387 */ /* 0x000fe80000100800 */
[----:B------:R2:W-:Y:S02]  /*14810*/  STL [R1+0x10a4], R87 ;  /* 0x0010a45701007387 */ /* 0x0005e40000100800 */
[----:B--2---:R-:W-:-:S05]  /*14820*/  IADD3 R87, P0, PT, R44, R9, RZ ;  /* 0x000000092c577210 */ /* 0x004fca0007f1e0ff */
[----:B------:R0:W-:Y:S04]  /*14830*/  STL [R1+0x3e0], R87 ;  /* 0x0003e05701007387 */ /* 0x0001e80000100800 */
[----:B------:R4:W-:Y:S01]  /*14840*/  STL [R1+0x1044], R86 ;  /* 0x0010445601007387 */ /* 0x0009e20000100800 */
[-C--:B------:R-:W-:Y:S02]  /*14850*/  LEA.HI.X.SX32 R44, R44, R8.reuse, 0x1, P0 ;  /* 0x000000082c2c7211 */ /* 0x080fe400000f0eff */
[----:B0-----:R-:W-:Y:S02]  /*14860*/  LEA.HI.X.SX32 R87, R86, R8, 0x1, P1 ;  /* 0x0000000856577211 */ /* 0x001fe400008f0eff */
[----:B----4-:R-:W-:-:S03]  /*14870*/  IADD3 R86, P1, PT, R14, R9, RZ ;  /* 0x000000090e567210 */ /* 0x010fc60007f3e0ff */
[----:B------:R-:W-:Y:S04]  /*14880*/  STL [R1+0x3d4], R87 ;  /* 0x0003d45701007387 */ /* 0x000fe80000100800 */
[----:B------:R3:W-:Y:S01]  /*14890*/  STL [R1+0x3e8], R86 ;  /* 0x0003e85601007387 */ /* 0x0007e20000100800 */
[----:B------:R-:W-:-:S03]  /*148a0*/  LEA.HI.X.SX32 R14, R14, R8, 0x1, P1 ;  /* 0x000000080e0e7211 */ /* 0x000fc600008f0eff */
[----:B------:R0:W-:Y:S01]  /*148b0*/  STL [R1+0x3dc], R44 ;  /* 0x0003dc2c01007387 */ /* 0x0001e20000100800 */
[-C--:B---3--:R-:W-:Y:S02]  /*148c0*/  IADD3 R86, P0, PT, R15, R9.reuse, RZ ;  /* 0x000000090f567210 */ /* 0x088fe40007f1e0ff */
[----:B0-----:R-:W-:-:S03]  /*148d0*/  IADD3 R44, P1, PT, R21, R9, RZ ;  /* 0x00000009152c7210 */ /* 0x001fc60007f3e0ff */
[----:B------:R-:W-:Y:S04]  /*148e0*/  STL [R1+0x410], R86 ;  /* 0x0004105601007387 */ /* 0x000fe80000100800 */
[----:B------:R0:W-:Y:S04]  /*148f0*/  STL [R1+0x3e4], R14 ;  /* 0x0003e40e01007387 */ /* 0x0001e80000100800 */
[----:B------:R2:W-:Y:S01]  /*14900*/  STL [R1+0x418], R44 ;  /* 0x0004182c01007387 */ /* 0x0005e20000100800 */
[-C--:B0-----:R-:W-:Y:S02]  /*14910*/  LEA.HI.X.SX32 R14, R15, R8.reuse, 0x1, P0 ;  /* 0x000000080f0e7211 */ /* 0x081fe400000f0eff */
[----:B------:R-:W-:-:S02]  /*14920*/  LEA.HI.X.SX32 R15, R21, R8, 0x1, P1 ;  /* 0x00000008150f7211 */ /* 0x000fc400008f0eff */
[-C--:B--2---:R-:W-:Y:S01]  /*14930*/  IADD3 R44, P0, PT, R19, R9.reuse, RZ ;  /* 0x00000009132c7210 */ /* 0x084fe20007f1e0ff */
[----:B------:R0:W-:Y:S04]  /*14940*/  STL [R1+0x3ec], R14 ;  /* 0x0003ec0e01007387 */ /* 0x0001e80000100800 */
[----:B------:R-:W-:Y:S04]  /*14950*/  STL [R1+0x420], R44 ;  /* 0x0004202c01007387 */ /* 0x000fe80000100800 */
[----:B------:R2:W-:Y:S01]  /*14960*/  STL [R1+0x414], R15 ;  /* 0x0004140f01007387 */ /* 0x0005e20000100800 */
[----:B0-----:R-:W-:-:S05]  /*14970*/  IADD3 R14, P1, PT, R20, R9, RZ ;  /* 0x00000009140e7210 */ /* 0x001fca0007f3e0ff */
[----:B------:R0:W-:Y:S01]  /*14980*/  STL [R1+0x430], R14 ;  /* 0x0004300e01007387 */ /* 0x0001e20000100800 */
[----:B--2---:R-:W-:Y:S02]  /*14990*/  LEA.HI.X.SX32 R15, R19, R8, 0x1, P0 ;  /* 0x00000008130f7211 */ /* 0x004fe400000f0eff */
[----:B------:R-:W-:-:S03]  /*149a0*/  IADD3 R19, P0, PT, R16, R9, RZ ;  /* 0x0000000910137210 */ /* 0x000fc60007f1e0ff */
[----:B------:R2:W-:Y:S01]  /*149b0*/  STL [R1+0x41c], R15 ;  /* 0x00041c0f01007387 */ /* 0x0005e20000100800 */
[----:B0-----:R-:W-:-:S03]  /*149c0*/  LEA.HI.X.SX32 R14, R20, R8, 0x1, P1 ;  /* 0x00000008140e7211 */ /* 0x001fc600008f0eff */
[----:B------:R-:W-:Y:S04]  /*149d0*/  STL [R1+0x438], R19 ;  /* 0x0004381301007387 */ /* 0x000fe80000100800 */
[----:B------:R0:W-:Y:S01]  /*149e0*/  STL [R1+0x42c], R14 ;  /* 0x00042c0e01007387 */ /* 0x0001e20000100800 */
[----:B--2---:R-:W-:-:S05]  /*149f0*/  IADD3 R15, P1, PT, R17, R9, RZ ;  /* 0x00000009110f7210 */ /* 0x004fca0007f3e0ff */
[----:B------:R2:W-:Y:S01]  /*14a00*/  STL [R1+0x440], R15 ;  /* 0x0004400f01007387 */ /* 0x0005e20000100800 */
[----:B0-----:R-:W-:Y:S02]  /*14a10*/  LEA.HI.X.SX32 R14, R16, R8, 0x1, P0 ;  /* 0x00000008100e7211 */ /* 0x001fe400000f0eff */
[----:B------:R-:W-:-:S03]  /*14a20*/  IADD3 R16, P0, PT, R18, R9, RZ ;  /* 0x0000000912107210 */ /* 0x000fc60007f1e0ff */
[----:B------:R0:W-:Y:S01]  /*14a30*/  STL [R1+0x434], R14 ;  /* 0x0004340e01007387 */ /* 0x0001e20000100800 */
[----:B--2---:R-:W-:-:S03]  /*14a40*/  LEA.HI.X.SX32 R15, R17, R8, 0x1, P1 ;  /* 0x00000008110f7211 */ /* 0x004fc600008f0eff */
[----:B------:R2:W-:Y:S04]  /*14a50*/  STL [R1+0x448], R16 ;  /* 0x0004481001007387 */ /* 0x0005e80000100800 */
[----:B------:R3:W-:Y:S01]  /*14a60*/  STL [R1+0x43c], R15 ;  /* 0x00043c0f01007387 */ /* 0x0007e20000100800 */
[----:B0-----:R-:W-:Y:S02]  /*14a70*/  IADD3 R14, P1, PT, R25, R9, RZ ;  /* 0x00000009190e7210 */ /* 0x001fe40007f3e0ff */
[----:B--2---:R-:W-:-:S03]  /*14a80*/  LEA.HI.X.SX32 R16, R18, R8, 0x1, P0 ;  /* 0x0000000812107211 */ /* 0x004fc600000f0eff */
[----:B------:R0:W-:Y:S01]  /*14a90*/  STL [R1+0x450], R14 ;  /* 0x0004500e01007387 */ /* 0x0001e20000100800 */
[----:B---3--:R-:W-:-:S03]  /*14aa0*/  IADD3 R15, P0, PT, R26, R9, RZ ;  /* 0x000000091a0f7210 */ /* 0x008fc60007f1e0ff */
[----:B------:R-:W-:Y:S04]  /*14ab0*/  STL [R1+0x444], R16 ;  /* 0x0004441001007387 */ /* 0x000fe80000100800 */
[----:B------:R2:W-:Y:S01]  /*14ac0*/  STL [R1+0x458], R15 ;  /* 0x0004580f01007387 */ /* 0x0005e20000100800 */
[----:B0-----:R-:W-:Y:S02]  /*14ad0*/  LEA.HI.X.SX32 R14, R25, R8, 0x1, P1 ;  /* 0x00000008190e7211 */ /* 0x001fe400008f0eff */
[----:B------:R-:W-:-:S03]  /*14ae0*/  IADD3 R44, P1, PT, R7, R9, RZ ;  /* 0x00000009072c7210 */ /* 0x000fc60007f3e0ff */
[----:B------:R0:W-:Y:S01]  /*14af0*/  STL [R1+0x44c], R14 ;  /* 0x00044c0e01007387 */ /* 0x0001e20000100800 */
[----:B--2---:R-:W-:-:S03]  /*14b00*/  LEA.HI.X.SX32 R15, R26, R8, 0x1, P0 ;  /* 0x000000081a0f7211 */ /* 0x004fc600000f0eff */
[----:B------:R-:W-:Y:S01]  /*14b10*/  STL [R1+0x460], R44 ;  /* 0x0004602c01007387 */ /* 0x000fe20000100800 */
[----:B------:R-:W-:-:S03]  /*14b20*/  LEA.HI.X.SX32 R7, R7, R8, 0x1, P1 ;  /* 0x0000000807077211 */ /* 0x000fc600008f0eff */
[----:B------:R2:W-:Y:S01]  /*14b30*/  STL [R1+0x454], R15 ;  /* 0x0004540f01007387 */ /* 0x0005e20000100800 */
[----:B0-----:R-:W-:-:S03]  /*14b40*/  IADD3 R14, P0, PT, R22, R9, RZ ;  /* 0x00000009160e7210 */ /* 0x001fc60007f1e0ff */
[----:B------:R-:W-:Y:S04]  /*14b50*/  STL [R1+0xfe4], R44 ;  /* 0x000fe42c01007387 */ /* 0x000fe80000100800 */
[----:B------:R0:W-:Y:S01]  /*14b60*/  STL [R1+0x470], R14 ;  /* 0x0004700e01007387 */ /* 0x0001e20000100800 */
[----:B--2---:R-:W-:-:S05]  /*14b70*/  IADD3 R15, P1, PT, R59, R9, RZ ;  /* 0x000000093b0f7210 */ /* 0x004fca0007f3e0ff */
[----:B------:R-:W-:Y:S01]  /*14b80*/  STL [R1+0x478], R15 ;  /* 0x0004780f01007387 */ /* 0x000fe20000100800 */
[----:B0-----:R-:W-:-:S03]  /*14b90*/  LEA.HI.X.SX32 R14, R22, R8, 0x1, P0 ;  /* 0x00000008160e7211 */ /* 0x001fc600000f0eff */
[----:B------:R-:W-:Y:S04]  /*14ba0*/  STL [R1+0x45c], R7 ;  /* 0x00045c0701007387 */ /* 0x000fe80000100800 */
[----:B------:R0:W-:Y:S04]  /*14bb0*/  STL [R1+0xfe8], R7 ;  /* 0x000fe80701007387 */ /* 0x0001e80000100800 */
[----:B------:R2:W-:Y:S01]  /*14bc0*/  STL [R1+0x46c], R14 ;  /* 0x00046c0e01007387 */ /* 0x0005e20000100800 */
[----:B0-----:R-:W-:-:S03]  /*14bd0*/  IADD3 R7, P0, PT, R57, R9, RZ ;  /* 0x0000000939077210 */ /* 0x001fc60007f1e0ff */
[----:B------:R-:W-:Y:S01]  /*14be0*/  STL [R1+0x10f4], R59 ;  /* 0x0010f43b01007387 */ /* 0x000fe20000100800 */
[----:B--2---:R-:W-:-:S03]  /*14bf0*/  LEA.HI.X.SX32 R14, R59, R8, 0x1, P1 ;  /* 0x000000083b0e7211 */ /* 0x004fc600008f0eff */
[----:B------:R0:W-:Y:S04]  /*14c00*/  STL [R1+0x480], R7 ;  /* 0x0004800701007387 */ /* 0x0001e80000100800 */
[----:B------:R2:W-:Y:S04]  /*14c10*/  STL [R1+0x474], R14 ;  /* 0x0004740e01007387 */ /* 0x0005e80000100800 */
[----:B------:R-:W3:Y:S01]  /*14c20*/  LDL.LU R26, [R1+0x74] ;  /* 0x00007400011a7983 */ /* 0x000ee20000300800 */
[----:B0-----:R-:W-:Y:S02]  /*14c30*/  IADD3 R7, P1, PT, R48, R9, RZ ;  /* 0x0000000930077210 */ /* 0x001fe40007f3e0ff */
[----:B--2---:R-:W-:-:S03]  /*14c40*/  LEA.HI.X.SX32 R14, R57, R8, 0x1, P0 ;  /* 0x00000008390e7211 */ /* 0x004fc600000f0eff */
[----:B------:R0:W-:Y:S04]  /*14c50*/  STL [R1+0x488], R7 ;  /* 0x0004880701007387 */ /* 0x0001e80000100800 */
[----:B------:R-:W-:Y:S01]  /*14c60*/  STL [R1+0x107c], R57 ;  /* 0x00107c3901007387 */ /* 0x000fe20000100800 */
[----:B0-----:R-:W-:-:S03]  /*14c70*/  IADD3 R7, P0, PT, R52, R9, RZ ;  /* 0x0000000934077210 */ /* 0x001fc60007f1e0ff */
[----:B------:R0:W-:Y:S04]  /*14c80*/  STL [R1+0x47c], R14 ;  /* 0x00047c0e01007387 */ /* 0x0001e80000100800 */
[----:B------:R-:W-:Y:S04]  /*14c90*/  STL [R1+0x1130], R48 ;  /* 0x0011303001007387 */ /* 0x000fe80000100800 */
[----:B------:R2:W-:Y:S01]  /*14ca0*/  STL [R1+0x490], R7 ;  /* 0x0004900701007387 */ /* 0x0005e20000100800 */
[----:B0-----:R-:W-:-:S05]  /*14cb0*/  LEA.HI.X.SX32 R14, R48, R8, 0x1, P1 ;  /* 0x00000008300e7211 */ /* 0x001fca00008f0eff */
[----:B------:R-:W-:Y:S01]  /*14cc0*/  STL [R1+0x484], R14 ;  /* 0x0004840e01007387 */ /* 0x000fe20000100800 */
[----:B--2---:R-:W-:-:S03]  /*14cd0*/  IADD3 R7, P1, PT, R50, R9, RZ ;  /* 0x0000000932077210 */ /* 0x004fc60007f3e0ff */
[----:B------:R-:W2:Y:S04]  /*14ce0*/  LDL.LU R21, [R1+0x6c] ;  /* 0x00006c0001157983 */ /* 0x000ea80000300800 */
[----:B------:R0:W-:Y:S04]  /*14cf0*/  STL [R1+0x498], R7 ;  /* 0x0004980701007387 */ /* 0x0001e80000100800 */
[----:B------:R-:W-:Y:S01]  /*14d00*/  STL [R1+0x10bc], R52 ;  /* 0x0010bc3401007387 */ /* 0x000fe20000100800 */
[----:B0-----:R-:W-:-:S05]  /*14d10*/  LEA.HI.X.SX32 R7, R52, R8, 0x1, P0 ;  /* 0x0000000834077211 */ /* 0x001fca00000f0eff */
[----:B------:R0:W-:Y:S01]  /*14d20*/  STL [R1+0x48c], R7 ;  /* 0x00048c0701007387 */ /* 0x0001e20000100800 */
[----:B------:R-:W-:-:S03]  /*14d30*/  IADD3 R22, P0, PT, R84, R9, RZ ;  /* 0x0000000954167210 */ /* 0x000fc60007f1e0ff */
[----:B------:R-:W4:Y:S01]  /*14d40*/  LDL.LU R19, [R1+0x64] ;  /* 0x0000640001137983 */ /* 0x000f220000300800 */
[----:B0-----:R-:W-:-:S03]  /*14d50*/  LEA.HI.X.SX32 R7, R50, R8, 0x1, P1 ;  /* 0x0000000832077211 */ /* 0x001fc600008f0eff */
[----:B------:R-:W-:Y:S04]  /*14d60*/  STL [R1+0x1034], R50 ;  /* 0x0010343201007387 */ /* 0x000fe80000100800 */
[----:B------:R0:W-:Y:S04]  /*14d70*/  STL [R1+0x494], R7 ;  /* 0x0004940701007387 */ /* 0x0001e80000100800 */
[----:B------:R-:W-:Y:S01]  /*14d80*/  STL [R1+0x4a0], R22 ;  /* 0x0004a01601007387 */ /* 0x000fe20000100800 */
[----:B0-----:R-:W-:-:S05]  /*14d90*/  IADD3 R7, P1, PT, R67, R9, RZ ;  /* 0x0000000943077210 */ /* 0x001fca0007f3e0ff */
[----:B------:R0:W-:Y:S04]  /*14da0*/  STL [R1+0x4b0], R7 ;  /* 0x0004b00701007387 */ /* 0x0001e80000100800 */
[----:B------:R-:W-:Y:S04]  /*14db0*/  STL [R1+0xfe0], R22 ;  /* 0x000fe01601007387 */ /* 0x000fe80000100800 */
[----:B------:R-:W4:Y:S01]  /*14dc0*/  LDL.LU R20, [R1+0x58] ;  /* 0x0000580001147983 */ /* 0x000f220000300800 */
[----:B0-----:R-:W-:-:S03]  /*14dd0*/  LEA.HI.X.SX32 R7, R84, R8, 0x1, P0 ;  /* 0x0000000854077211 */ /* 0x001fc600000f0eff */
[----:B------:R-:W4:Y:S04]  /*14de0*/  LDL.LU R16, [R1+0x54] ;  /* 0x0000540001107983 */ /* 0x000f280000300800 */
[----:B------:R0:W-:Y:S04]  /*14df0*/  STL [R1+0x49c], R7 ;  /* 0x00049c0701007387 */ /* 0x0001e80000100800 */
[----:B------:R-:W4:Y:S04]  /*14e00*/  LDL.LU R17, [R1+0x50] ;  /* 0x0000500001117983 */ /* 0x000f280000300800 */
[----:B------:R-:W-:Y:S04]  /*14e10*/  STL [R1+0x113c], R84 ;  /* 0x00113c5401007387 */ /* 0x000fe80000100800 */
[----:B------:R-:W-:Y:S04]  /*14e20*/  STL [R1+0x1148], R84 ;  /* 0x0011485401007387 */ /* 0x000fe80000100800 */
[----:B------:R-:W-:Y:S04]  /*14e30*/  STL [R1+0x1150], R84 ;  /* 0x0011505401007387 */ /* 0x000fe80000100800 */
[----:B------:R-:W-:Y:S04]  /*14e40*/  STL [R1+0x1158], R84 ;  /* 0x0011585401007387 */ /* 0x000fe80000100800 */
[----:B------:R-:W-:Y:S04]  /*14e50*/  STL [R1+0x1160], R84 ;  /* 0x0011605401007387 */ /* 0x000fe80000100800 */
[----:B------:R-:W-:Y:S04]  /*14e60*/  STL [R1+0x1184], R84 ;  /* 0x0011845401007387 */ /* 0x000fe80000100800 */
[----:B------:R-:W-:Y:S04]  /*14e70*/  STL [R1+0x119c], R84 ;  /* 0x00119c5401007387 */ /* 0x000fe80000100800 */
[----:B------:R-:W4:Y:S01]  /*14e80*/  LDL.LU R18, [R1+0x4c] ;  /* 0x00004c0001127983 */ /* 0x000f220000300800 */
[----:B0-----:R-:W-:-:S02]  /*14e90*/  LEA.HI.X.SX32 R7, R67, R8, 0x1, P1 ;  /* 0x0000000843077211 */ /* 0x001fc400008f0eff */
[----:B---3--:R-:W-:-:S05]  /*14ea0*/  IADD3 R14, P0, PT, R26, R9, RZ ;  /* 0x000000091a0e7210 */ /* 0x008fca0007f1e0ff */
[----:B------:R0:W-:Y:S04]  /*14eb0*/  STL [R1+0x4b8], R14 ;  /* 0x0004b80e01007387 */ /* 0x0001e80000100800 */
[----:B------:R-:W3:Y:S01]  /*14ec0*/  LDL.LU R25, [R1+0x44] ;  /* 0x0000440001197983 */ /* 0x000ee20000300800 */
[----:B0-----:R-:W-:-:S03]  /*14ed0*/  IADD3 R14, P1, PT, R85, R9, RZ ;  /* 0x00000009550e7210 */ /* 0x001fc60007f3e0ff */
[----:B------:R0:W-:Y:S04]  /*14ee0*/  STL [R1+0x4ac], R7 ;  /* 0x0004ac0701007387 */ /* 0x0001e80000100800 */
[----:B------:R-:W-:Y:S04]  /*14ef0*/  STL [R1+0x1010], R67 ;  /* 0x0010104301007387 */ /* 0x000fe80000100800 */
[----:B------:R2:W-:Y:S01]  /*14f00*/  STL [R1+0x4c0], R14 ;  /* 0x0004c00e01007387 */ /* 0x0005e20000100800 */
[----:B0-----:R-:W-:-:S03]  /*14f10*/  LEA.HI.X.SX32 R7, R26, R8, 0x1, P0 ;  /* 0x000000081a077211 */ /* 0x001fc600000f0eff */
[----:B------:R-:W3:Y:S04]  /*14f20*/  LDL.LU R26, [R1+0x3c] ;  /* 0x00003c00011a7983 */ /* 0x000ee80000300800 */
[----:B------:R0:W-:Y:S01]  /*14f30*/  STL [R1+0x4b4], R7 ;  /* 0x0004b40701007387 */ /* 0x0001e20000100800 */
[----:B--2---:R-:W-:Y:S02]  /*14f40*/  IADD3 R14, P0, PT, R21, R9, RZ ;  /* 0x00000009150e7210 */ /* 0x004fe40007f1e0ff */
[----:B0-----:R-:W-:-:S03]  /*14f50*/  LEA.HI.X.SX32 R7, R85, R8, 0x1, P1 ;  /* 0x0000000855077211 */ /* 0x001fc600008f0eff */
[----:B------:R-:W-:Y:S01]  /*14f60*/  STL [R1+0x4c8], R14 ;  /* 0x0004c80e01007387 */ /* 0x000fe20000100800 */
[----:B------:R-:W-:-:S03]  /*14f70*/  IADD3 R86, P1, PT, R23, R9, RZ ;  /* 0x0000000917567210 */ /* 0x000fc60007f3e0ff */
[----:B------:R-:W-:Y:S04]  /*14f80*/  STL [R1+0x1014], R85 ;  /* 0x0010145501007387 */ /* 0x000fe80000100800 */
[----:B------:R0:W-:Y:S04]  /*14f90*/  STL [R1+0x4bc], R7 ;  /* 0x0004bc0701007387 */ /* 0x0001e80000100800 */
[----:B------:R-:W-:Y:S01]  /*14fa0*/  STL [R1+0x4d0], R86 ;  /* 0x0004d05601007387 */ /* 0x000fe20000100800 */
[----:B0-----:R-:W-:Y:S02]  /*14fb0*/  LEA.HI.X.SX32 R7, R21, R8, 0x1, P0 ;  /* 0x0000000815077211 */ /* 0x001fe400000f0eff */
[----:B----4-:R-:W-:-:S03]  /*14fc0*/  IADD3 R85, P0, PT, R19, R9, RZ ;  /* 0x0000000913557210 */ /* 0x010fc60007f1e0ff */
[----:B------:R0:W-:Y:S01]  /*14fd0*/  STL [R1+0x4c4], R7 ;  /* 0x0004c40701007387 */ /* 0x0001e20000100800 */
[----:B------:R-:W-:-:S03]  /*14fe0*/  LEA.HI.X.SX32 R14, R19, R8, 0x1, P0 ;  /* 0x00000008130e7211 */ /* 0x000fc600000f0eff */
[----:B------:R-:W-:Y:S01]  /*14ff0*/  STL [R1+0x1048], R86 ;  /* 0x0010485601007387 */ /* 0x000fe20000100800 */
[----:B0-----:R-:W-:-:S03]  /*15000*/  LEA.HI.X.SX32 R7, R23, R8, 0x1, P1 ;  /* 0x0000000817077211 */ /* 0x001fc600008f0eff */
[----:B------:R-:W-:Y:S04]  /*15010*/  STL [R1+0x1050], R86 ;  /* 0x0010505601007387 */ /* 0x000fe80000100800 */
[----:B------:R-:W-:Y:S04]  /*15020*/  STL [R1+0x1064], R86 ;  /* 0x0010645601007387 */ /* 0x000fe80000100800 */
[----:B------:R0:W-:Y:S04]  /*15030*/  STL [R1+0x4cc], R7 ;  /* 0x0004cc0701007387 */ /* 0x0001e80000100800 */
[----:B------:R-:W-:Y:S01]  /*15040*/  STL [R1+0x4d8], R85 ;  /* 0x0004d85501007387 */ /* 0x000fe20000100800 */
[----:B------:R-:W-:-:S03]  /*15050*/  IADD3 R23, P1, PT, R20, R9, RZ ;  /* 0x0000000914177210 */ /* 0x000fc60007f3e0ff */
[----:B------:R-:W-:Y:S01]  /*15060*/  STL [R1+0x1018], R85 ;  /* 0x0010185501007387 */ /* 0x000fe20000100800 */
[----:B0-----:R-:W-:-:S03]  /*15070*/  IADD3 R7, P0, PT, R16, R9, RZ ;  /* 0x0000000910077210 */ /* 0x001fc60007f1e0ff */
[----:B------:R-:W-:Y:S04]  /*15080*/  STL [R1+0x4e0], R23 ;  /* 0x0004e01701007387 */ /* 0x000fe80000100800 */
[----:B------:R-:W-:Y:S04]  /*15090*/  STL [R1+0x4d4], R14 ;  /* 0x0004d40e01007387 */ /* 0x000fe80000100800 */
[----:B------:R-:W-:Y:S04]  /*150a0*/  STL [R1+0xfec], R23 ;  /* 0x000fec1701007387 */ /* 0x000fe80000100800 */
[----:B------:R0:W-:Y:S02]  /*150b0*/  STL [R1+0x4f0], R7 ;  /* 0x0004f00701007387 */ /* 0x0001e40000100800 */
[----:B0-----:R-:W-:-:S02]  /*150c0*/  LEA.HI.X.SX32 R7, R20, R8, 0x1, P1 ;  /* 0x0000000814077211 */ /* 0x001fc400008f0eff */
[----:B------:R-:W-:-:S03]  /*150d0*/  IADD3 R14, P1, PT, R17, R9, RZ ;  /* 0x00000009110e7210 */ /* 0x000fc60007f3e0ff */
[----:B------:R0:W-:Y:S04]  /*150e0*/  STL [R1+0x4dc], R7 ;  /* 0x0004dc0701007387 */ /* 0x0001e80000100800 */
[----:B------:R2:W-:Y:S01]  /*150f0*/  STL [R1+0x4f8], R14 ;  /* 0x0004f80e01007387 */ /* 0x0005e20000100800 */
[-C--:B0-----:R-:W-:Y:S02]  /*15100*/  LEA.HI.X.SX32 R7, R16, R8.reuse, 0x1, P0 ;  /* 0x0000000810077211 */ /* 0x081fe400000f0eff */
[C---:B------:R-:W-:Y:S02]  /*15110*/  IADD3 R15, P0, PT, R18.reuse, R9, RZ ;  /* 0x00000009120f7210 */ /* 0x040fe40007f1e0ff */
[-C--:B--2---:R-:W-:Y:S01]  /*15120*/  LEA.HI.X.SX32 R14, R17, R8.reuse, 0x1, P1 ;  /* 0x00000008110e7211 */ /* 0x084fe200008f0eff */
[----:B------:R-:W-:Y:S04]  /*15130*/  STL [R1+0x4ec], R7 ;  /* 0x0004ec0701007387 */ /* 0x000fe80000100800 */
[----:B------:R-:W-:Y:S04]  /*15140*/  STL [R1+0x500], R15 ;  /* 0x0005000f01007387 */ /* 0x000fe80000100800 */
[----:B------:R0:W-:Y:S02]  /*15150*/  STL [R1+0x4f4], R14 ;  /* 0x0004f40e01007387 */ /* 0x0001e40000100800 */
[----:B0-----:R-:W-:-:S02]  /*15160*/  LEA.HI.X.SX32 R14, R18, R8, 0x1, P0 ;  /* 0x00000008120e7211 */ /* 0x001fc400000f0eff */
[-C--:B------:R-:W-:Y:S01]  /*15170*/  IADD3 R15, P0, PT, R89, R9.reuse, RZ ;  /* 0x00000009590f7210 */ /* 0x080fe20007f1e0ff */
[----:B------:R-:W-:Y:S01]  /*15180*/  IMAD R13, R13, UR6, RZ ;  /* 0x000000060d0d7c24 */ /* 0x000fe2000f8e02ff */
[----:B------:R-:W0:Y:S01]  /*15190*/  LDCU UR6, c[0x0][0x3b0] ;  /* 0x00007600ff0677ac */ /* 0x000e220008000800 */
[----:B------:R-:W-:Y:S01]  /*151a0*/  IMAD R12, R12, UR49, RZ ;  /* 0x000000310c0c7c24 */ /* 0x000fe2000f8e02ff */
[----:B---3--:R-:W-:-:S05]  /*151b0*/  IADD3 R7, P1, PT, R25, R9, RZ ;  /* 0x0000000919077210 */ /* 0x008fca0007f3e0ff */
[----:B------:R2:W-:Y:S04]  /*151c0*/  STL [R1+0x508], R7 ;  /* 0x0005080701007387 */ /* 0x0005e80000100800 */
[----:B------:R3:W-:Y:S01]  /*151d0*/  STL [R1+0x4fc], R14 ;  /* 0x0004fc0e01007387 */ /* 0x0007e20000100800 */
[----:B--2---:R-:W-:-:S03]  /*151e0*/  LEA.HI.X.SX32 R7, R25, R8, 0x1, P1 ;  /* 0x0000000819077211 */ /* 0x004fc600008f0eff */
[----:B------:R-:W-:Y:S01]  /*151f0*/  STL [R1+0x510], R15 ;  /* 0x0005100f01007387 */ /* 0x000fe20000100800 */
[----:B---3--:R-:W-:-:S03]  /*15200*/  IADD3 R14, P1, PT, R26, R9, RZ ;  /* 0x000000091a0e7210 */ /* 0x008fc60007f3e0ff */
[----:B------:R2:W-:Y:S04]  /*15210*/  STL [R1+0x504], R7 ;  /* 0x0005040701007387 */ /* 0x0005e80000100800 */
[----:B------:R3:W-:Y:S01]  /*15220*/  STL [R1+0x518], R14 ;  /* 0x0005180e01007387 */ /* 0x0007e20000100800 */
[-C--:B--2---:R-:W-:Y:S02]  /*15230*/  LEA.HI.X.SX32 R7, R89, R8.reuse, 0x1, P0 ;  /* 0x0000000859077211 */ /* 0x084fe400000f0eff */
[----:B------:R-:W-:Y:S02]  /*15240*/  IADD3 R89, P0, PT, R24, R9, RZ ;  /* 0x0000000918597210 */ /* 0x000fe40007f1e0ff */
[-C--:B---3--:R-:W-:Y:S01]  /*15250*/  LEA.HI.X.SX32 R14, R26, R8.reuse, 0x1, P1 ;  /* 0x000000081a0e7211 */ /* 0x088fe200008f0eff */
[----:B------:R2:W-:Y:S01]  /*15260*/  STL [R1+0x50c], R7 ;  /* 0x00050c0701007387 */ /* 0x0005e20000100800 */
[----:B------:R-:W-:-:S03]  /*15270*/  LEA.HI.X.SX32 R24, R24, R8, 0x1, P0 ;  /* 0x0000000818187211 */ /* 0x000fc600000f0eff */
[----:B------:R3:W-:Y:S01]  /*15280*/  STL [R1+0x514], R14 ;  /* 0x0005140e01007387 */ /* 0x0007e20000100800 */
[----:B--2---:R-:W-:-:S03]  /*15290*/  IADD3 R7, P1, PT, R13, R9, RZ ;  /* 0x000000090d077210 */ /* 0x004fc60007f3e0ff */
[----:B------:R-:W-:Y:S01]  /*152a0*/  STL [R1+0x520], R89 ;  /* 0x0005205901007387 */ /* 0x000fe20000100800 */
[----:B---3--:R-:W-:-:S03]  /*152b0*/  IADD3 R14, P0, PT, R12, R9, RZ ;  /* 0x000000090c0e7210 */ /* 0x008fc60007f1e0ff */
[----:B------:R2:W-:Y:S01]  /*152c0*/  STL [R1+0x530], R7 ;  /* 0x0005300701007387 */ /* 0x0005e20000100800 */
[----:B------:R-:W-:-:S03]  /*152d0*/  LEA.HI.X.SX32 R13, R13, R8, 0x1, P1 ;  /* 0x000000080d0d7211 */ /* 0x000fc600008f0eff */
[----:B------:R-:W-:Y:S04]  /*152e0*/  STL [R1+0xff0], R89 ;  /* 0x000ff05901007387 */ /* 0x000fe80000100800 */
[----:B------:R-:W-:Y:S01]  /*152f0*/  STL [R1+0x538], R14 ;  /* 0x0005380e01007387 */ /* 0x000fe20000100800 */
[----:B--2---:R-:W-:-:S03]  /*15300*/  IADD3 R7, P1, PT, R93, R9, RZ ;  /* 0x000000095d077210 */ /* 0x004fc60007f3e0ff */
[----:B------:R-:W-:Y:S04]  /*15310*/  STL [R1+0x51c], R24 ;  /* 0x00051c1801007387 */ /* 0x000fe80000100800 */
[----:B------:R2:W-:Y:S04]  /*15320*/  STL [R1+0x52c], R13 ;  /* 0x00052c0d01007387 */ /* 0x0005e80000100800 */
[----:B------:R-:W-:Y:S01]  /*15330*/  STL [R1+0xff4], R24 ;  /* 0x000ff41801007387 */ /* 0x000fe20000100800 */
[----:B--2---:R-:W-:-:S03]  /*15340*/  LEA.HI.X.SX32 R13, R12, R8, 0x1, P0 ;  /* 0x000000080c0d7211 */ /* 0x004fc600000f0eff */
[----:B------:R2:W-:Y:S01]  /*15350*/  STL [R1+0x540], R7 ;  /* 0x0005400701007387 */ /* 0x0005e20000100800 */
[----:B------:R-:W-:-:S03]  /*15360*/  IADD3 R12, P0, PT, R92, R9, RZ ;  /* 0x000000095c0c7210 */ /* 0x000fc60007f1e0ff */
[----:B------:R-:W-:Y:S04]  /*15370*/  STL [R1+0x534], R13 ;  /* 0x0005340d01007387 */ /* 0x000fe80000100800 */
[----:B------:R-:W-:Y:S01]  /*15380*/  STL [R1+0x104c], R93 ;  /* 0x00104c5d01007387 */ /* 0x000fe20000100800 */
[----:B--2---:R-:W-:-:S03]  /*15390*/  LEA.HI.X.SX32 R7, R93, R8, 0x1, P1 ;  /* 0x000000085d077211 */ /* 0x004fc600008f0eff */
[----:B------:R2:W-:Y:S04]  /*153a0*/  STL [R1+0x548], R12 ;  /* 0x0005480c01007387 */ /* 0x0005e80000100800 */
[----:B------:R-:W-:Y:S04]  /*153b0*/  STL [R1+0x105c], R93 ;  /* 0x00105c5d01007387 */ /* 0x000fe80000100800 */
[----:B------:R3:W-:Y:S01]  /*153c0*/  STL [R1+0x53c], R7 ;  /* 0x00053c0701007387 */ /* 0x0007e20000100800 */
[----:B--2---:R-:W-:-:S05]  /*153d0*/  IADD3 R12, P1, PT, R91, R9, RZ ;  /* 0x000000095b0c7210 */ /* 0x004fca0007f3e0ff */
[----:B------:R2:W-:Y:S01]  /*153e0*/  STL [R1+0x550], R12 ;  /* 0x0005500c01007387 */ /* 0x0005e20000100800 */
[----:B---3--:R-:W-:-:S03]  /*153f0*/  LEA.HI.X.SX32 R7, R92, R8, 0x1, P0 ;  /* 0x000000085c077211 */ /* 0x008fc600000f0eff */
[----:B------:R-:W-:Y:S04]  /*15400*/  STL [R1+0x101c], R92 ;  /* 0x00101c5c01007387 */ /* 0x000fe80000100800 */
[----:B------:R3:W-:Y:S01]  /*15410*/  STL [R1+0x544], R7 ;  /* 0x0005440701007387 */ /* 0x0007e20000100800 */
[----:B--2---:R-:W-:-:S03]  /*15420*/  IADD3 R12, P0, PT, R90, R9, RZ ;  /* 0x000000095a0c7210 */ /* 0x004fc60007f1e0ff */
[----:B------:R-:W-:Y:S01]  /*15430*/  STL [R1+0x1144], R91 ;  /* 0x0011445b01007387 */ /* 0x000fe20000100800 */
[----:B---3--:R-:W-:-:S03]  /*15440*/  LEA.HI.X.SX32 R7, R91, R8, 0x1, P1 ;  /* 0x000000085b077211 */ /* 0x008fc600008f0eff */
[----:B------:R2:W-:Y:S04]  /*15450*/  STL [R1+0x558], R12 ;  /* 0x0005580c01007387 */ /* 0x0005e80000100800 */
[----:B------:R-:W-:Y:S04]  /*15460*/  STL [R1+0x114c], R91 ;  /* 0x00114c5b01007387 */ /* 0x000fe80000100800 */
[----:B------:R3:W-:Y:S01]  /*15470*/  STL [R1+0x54c], R7 ;  /* 0x00054c0701007387 */ /* 0x0007e20000100800 */
[----:B--2---:R-:W-:-:S03]  /*15480*/  IADD3 R12, P1, PT, R83, R9, RZ ;  /* 0x00000009530c7210 */ /* 0x004fc60007f3e0ff */
[----:B------:R-:W-:Y:S04]  /*15490*/  STL [R1+0x1154], R91 ;  /* 0x0011545b01007387 */ /* 0x000fe80000100800 */
[----:B------:R-:W-:Y:S01]  /*154a0*/  STL [R1+0x115c], R91 ;  /* 0x00115c5b01007387 */ /* 0x000fe20000100800 */
[----:B---3--:R-:W-:-:S03]  /*154b0*/  LEA.HI.X.SX32 R7, R90, R8, 0x1, P0 ;  /* 0x000000085a077211 */ /* 0x008fc600000f0eff */
[----:B------:R-:W-:Y:S04]  /*154c0*/  STL [R1+0x116c], R91 ;  /* 0x00116c5b01007387 */ /* 0x000fe80000100800 */
[----:B------:R-:W-:Y:S04]  /*154d0*/  STL [R1+0x1188], R91 ;  /* 0x0011885b01007387 */ /* 0x000fe80000100800 */
[----:B------:R2:W-:Y:S04]  /*154e0*/  STL [R1+0x570], R12 ;  /* 0x0005700c01007387 */ /* 0x0005e80000100800 */
[----:B------:R-:W-:Y:S04]  /*154f0*/  STL [R1+0x10fc], R90 ;  /* 0x0010fc5a01007387 */ /* 0x000fe80000100800 */
[----:B------:R-:W-:Y:S01]  /*15500*/  STL [R1+0x1104], R90 ;  /* 0x0011045a01007387 */ /* 0x000fe20000100800 */
[----:B--2---:R-:W-:-:S03]  /*15510*/  IADD3 R12, P0, PT, R82, R9, RZ ;  /* 0x00000009520c7210 */ /* 0x004fc60007f1e0ff */
[----:B------:R2:W-:Y:S04]  /*15520*/  STL [R1+0x554], R7 ;  /* 0x0005540701007387 */ /* 0x0005e80000100800 */
[----:B------:R-:W-:Y:S04]  /*15530*/  STL [R1+0x110c], R90 ;  /* 0x00110c5a01007387 */ /* 0x000fe80000100800 */
[----:B------:R-:W-:Y:S01]  /*15540*/  STL [R1+0x1118], R90 ;  /* 0x0011185a01007387 */ /* 0x000fe20000100800 */
[----:B--2---:R-:W-:-:S03]  /*15550*/  LEA.HI.X.SX32 R7, R83, R8, 0x1, P1 ;  /* 0x0000000853077211 */ /* 0x004fc600008f0eff */
[----:B------:R-:W-:Y:S04]  /*15560*/  STL [R1+0x10f8], R83 ;  /* 0x0010f85301007387 */ /* 0x000fe80000100800 */
[----:B------:R2:W-:Y:S04]  /*15570*/  STL [R1+0x578], R12 ;  /* 0x0005780c01007387 */ /* 0x0005e80000100800 */
[----:B------:R-:W-:Y:S04]  /*15580*/  STL [R1+0x1100], R83 ;  /* 0x0011005301007387 */ /* 0x000fe80000100800 */
[----:B------:R3:W-:Y:S01]  /*15590*/  STL [R1+0x56c], R7 ;  /* 0x00056c0701007387 */ /* 0x0007e20000100800 */
[----:B--2---:R-:W-:-:S03]  /*155a0*/  IADD3 R12, P1, PT, R81, R9, RZ ;  /* 0x00000009510c7210 */ /* 0x004fc60007f3e0ff */
[----:B------:R-:W-:Y:S04]  /*155b0*/  STL [R1+0x1108], R83 ;  /* 0x0011085301007387 */ /* 0x000fe80000100800 */
[----:B------:R-:W-:Y:S01]  /*155c0*/  STL [R1+0x1110], R83 ;  /* 0x0011105301007387 */ /* 0x000fe20000100800 */
[----:B---3--:R-:W-:-:S03]  /*155d0*/  LEA.HI.X.SX32 R7, R82, R8, 0x1, P0 ;  /* 0x0000000852077211 */ /* 0x008fc600000f0eff */
        /* <DEDUP_REMOVED lines=12> */
[----:B--2---:R-:W-:-:S03]  /*156a0*/  LEA.HI.X.SX32 R12, R80, R8, 0x1, P0 ;  /* 0x00000008500c7211 */ /* 0x004fc600000f0eff */
[----:B------:R-:W-:Y:S01]  /*156b0*/  STL [R1+0x109c], R81 ;  /* 0x00109c5101007387 */ /* 0x000fe20000100800 */
[----:B---3--:R-:W-:-:S05]  /*156c0*/  IADD3 R7, P1, PT, R79, R9, RZ ;  /* 0x000000094f077210 */ /* 0x008fca0007f3e0ff */
[----:B------:R2:W-:Y:S04]  /*156d0*/  STL [R1+0x590], R7 ;  /* 0x0005900701007387 */ /* 0x0005e80000100800 */
[----:B------:R-:W-:Y:S01]  /*156e0*/  STL [R1+0x1054], R80 ;  /* 0x0010545001007387 */ /* 0x000fe20000100800 */
[----:B--2---:R-:W-:-:S03]  /*156f0*/  IADD3 R7, P0, PT, R78, R9, RZ ;  /* 0x000000094e077210 */ /* 0x004fc60007f1e0ff */
[----:B------:R2:W-:Y:S04]  /*15700*/  STL [R1+0x584], R12 ;  /* 0x0005840c01007387 */ /* 0x0005e80000100800 */
[----:B------:R-:W-:Y:S04]  /*15710*/  STL [R1+0x1020], R79 ;  /* 0x0010204f01007387 */ /* 0x000fe80000100800 */
[----:B------:R3:W-:Y:S01]  /*15720*/  STL [R1+0x598], R7 ;  /* 0x0005980701007387 */ /* 0x0007e20000100800 */
[----:B--2---:R-:W-:-:S05]  /*15730*/  LEA.HI.X.SX32 R12, R79, R8, 0x1, P1 ;  /* 0x000000084f0c7211 */ /* 0x004fca00008f0eff */
[----:B------:R2:W-:Y:S01]  /*15740*/  STL [R1+0x58c], R12 ;  /* 0x00058c0c01007387 */ /* 0x0005e20000100800 */
[----:B---3--:R-:W-:-:S05]  /*15750*/  IADD3 R7, P1, PT, R77, R9, RZ ;  /* 0x000000094d077210 */ /* 0x008fca0007f3e0ff */
[----:B------:R3:W-:Y:S01]  /*15760*/  STL [R1+0x5b0], R7 ;  /* 0x0005b00701007387 */ /* 0x0007e20000100800 */
[----:B--2---:R-:W-:-:S03]  /*15770*/  LEA.HI.X.SX32 R12, R78, R8, 0x1, P0 ;  /* 0x000000084e0c7211 */ /* 0x004fc600000f0eff */
[----:B------:R2:W-:Y:S01]  /*15780*/  STL [R1+0x1140], R78 ;  /* 0x0011404e01007387 */ /* 0x0005e20000100800 */
[----:B---3--:R-:W-:-:S03]  /*15790*/  IADD3 R7, P0, PT, R76, R9, RZ ;  /* 0x000000094c077210 */ /* 0x008fc60007f1e0ff */
[----:B------:R-:W-:Y:S01]  /*157a0*/  STL [R1+0x594], R12 ;  /* 0x0005940c01007387 */ /* 0x000fe20000100800 */
[----:B--2---:R-:W-:-:S03]  /*157b0*/  LEA.HI.X.SX32 R78, R77, R8, 0x1, P1 ;  /* 0x000000084d4e7211 */ /* 0x004fc600008f0eff */
[----:B------:R-:W-:Y:S04]  /*157c0*/  STL [R1+0x1114], R77 ;  /* 0x0011144d01007387 */ /* 0x000fe80000100800 */
[----:B------:R2:W-:Y:S04]  /*157d0*/  STL [R1+0x5b8], R7 ;  /* 0x0005b80701007387 */ /* 0x0005e80000100800 */
[----:B------:R-:W-:Y:S01]  /*157e0*/  STL [R1+0x5ac], R78 ;  /* 0x0005ac4e01007387 */ /* 0x000fe20000100800 */
[----:B--2---:R-:W-:-:S05]  /*157f0*/  IADD3 R7, P1, PT, R75, R9, RZ ;  /* 0x000000094b077210 */ /* 0x004fca0007f3e0ff */
[----:B------:R2:W-:Y:S04]  /*15800*/  STL [R1+0x5c0], R7 ;  /* 0x0005c00701007387 */ /* 0x0005e80000100800 */
[----:B------:R-:W-:Y:S01]  /*15810*/  STL [R1+0x1164], R78 ;  /* 0x0011644e01007387 */ /* 0x000fe20000100800 */
[----:B--2---:R-:W-:-:S03]  /*15820*/  LEA.HI.X.SX32 R7, R76, R8, 0x1, P0 ;  /* 0x000000084c077211 */ /* 0x004fc600000f0eff */
[----:B------:R-:W-:Y:S01]  /*15830*/  STL [R1+0x10c4], R76 ;  /* 0x0010c44c01007387 */ /* 0x000fe20000100800 */
[----:B------:R-:W-:-:S03]  /*15840*/  IADD3 R12, P0, PT, R74, R9, RZ ;  /* 0x000000094a0c7210 */ /* 0x000fc60007f1e0ff */
[----:B------:R-:W-:Y:S04]  /*15850*/  STL [R1+0x10cc], R76 ;  /* 0x0010cc4c01007387 */ /* 0x000fe80000100800 */
[----:B------:R2:W-:Y:S04]  /*15860*/  STL [R1+0x5b4], R7 ;  /* 0x0005b40701007387 */ /* 0x0005e80000100800 */
[----:B------:R-:W-:Y:S04]  /*15870*/  STL [R1+0x10d4], R76 ;  /* 0x0010d44c01007387 */ /* 0x000fe80000100800 */
[----:B------:R-:W-:Y:S01]  /*15880*/  STL [R1+0x1094], R75 ;  /* 0x0010944b01007387 */ /* 0x000fe20000100800 */
[----:B--2---:R-:W-:-:S03]  /*15890*/  LEA.HI.X.SX32 R7, R75, R8, 0x1, P1 ;  /* 0x000000084b077211 */ /* 0x004fc600008f0eff */
[----:B------:R2:W-:Y:S04]  /*158a0*/  STL [R1+0x5c8], R12 ;  /* 0x0005c80c01007387 */ /* 0x0005e80000100800 */
[----:B------:R3:W-:Y:S01]  /*158b0*/  STL [R1+0x5bc], R7 ;  /* 0x0005bc0701007387 */ /* 0x0007e20000100800 */
[----:B--2---:R-:W-:Y:S02]  /*158c0*/  IADD3 R12, P1, PT, R73, R9, RZ ;  /* 0x00000009490c7210 */ /* 0x004fe40007f3e0ff */
[----:B---3--:R-:W-:-:S03]  /*158d0*/  LEA.HI.X.SX32 R7, R74, R8, 0x1, P0 ;  /* 0x000000084a077211 */ /* 0x008fc600000f0eff */
[----:B------:R2:W-:Y:S01]  /*158e0*/  STL [R1+0x5d0], R12 ;  /* 0x0005d00c01007387 */ /* 0x0005e20000100800 */
[----:B------:R-:W-:-:S03]  /*158f0*/  IADD3 R67, P0, PT, R72, R9, RZ ;  /* 0x0000000948437210 */ /* 0x000fc60007f1e0ff */
[----:B------:R-:W-:Y:S04]  /*15900*/  STL [R1+0x1058], R74 ;  /* 0x0010584a01007387 */ /* 0x000fe80000100800 */
[----:B------:R3:W-:Y:S01]  /*15910*/  STL [R1+0x5c4], R7 ;  /* 0x0005c40701007387 */ /* 0x0007e20000100800 */
[----:B--2---:R-:W-:-:S03]  /*15920*/  LEA.HI.X.SX32 R12, R73, R8, 0x1, P1 ;  /* 0x00000008490c7211 */ /* 0x004fc600008f0eff */
[----:B------:R-:W-:Y:S01]  /*15930*/  STL [R1+0x1024], R73 ;  /* 0x0010244901007387 */ /* 0x000fe20000100800 */
[----:B---3--:R-:W-:-:S03]  /*15940*/  IADD3 R7, P1, PT, R71, R9, RZ ;  /* 0x0000000947077210 */ /* 0x008fc60007f3e0ff */
[----:B------:R2:W-:Y:S04]  /*15950*/  STL [R1+0x5cc], R12 ;  /* 0x0005cc0c01007387 */ /* 0x0005e80000100800 */
[----:B------:R-:W-:Y:S04]  /*15960*/  STL [R1+0x5d8], R67 ;  /* 0x0005d84301007387 */ /* 0x000fe80000100800 */
[----:B------:R3:W-:Y:S01]  /*15970*/  STL [R1+0x5f0], R7 ;  /* 0x0005f00701007387 */ /* 0x0007e20000100800 */
[----:B--2---:R-:W-:-:S03]  /*15980*/  LEA.HI.X.SX32 R12, R72, R8, 0x1, P0 ;  /* 0x00000008480c7211 */ /* 0x004fc600000f0eff */
[----:B------:R-:W-:Y:S04]  /*15990*/  STL [R1+0x1028], R67 ;  /* 0x0010284301007387 */ /* 0x000fe80000100800 */
[----:B------:R-:W-:Y:S01]  /*159a0*/  STL [R1+0xff8], R39 ;  /* 0x000ff82701007387 */ /* 0x000fe20000100800 */
[----:B---3--:R-:W-:-:S03]  /*159b0*/  IADD3 R7, P0, PT, R70, R9, RZ ;  /* 0x0000000946077210 */ /* 0x008fc60007f1e0ff */
[----:B------:R2:W-:Y:S04]  /*159c0*/  STL [R1+0x1138], R72 ;  /* 0x0011384801007387 */ /* 0x0005e80000100800 */
[----:B------:R-:W-:Y:S04]  /*159d0*/  STL [R1+0x5d4], R12 ;  /* 0x0005d40c01007387 */ /* 0x000fe80000100800 */
[----:B------:R-:W-:Y:S01]  /*159e0*/  STL [R1+0x111c], R71 ;  /* 0x00111c4701007387 */ /* 0x000fe20000100800 */
[----:B--2---:R-:W-:-:S03]  /*159f0*/  LEA.HI.X.SX32 R72, R71, R8, 0x1, P1 ;  /* 0x0000000847487211 */ /* 0x004fc600008f0eff */
[----:B------:R2:W-:Y:S04]  /*15a00*/  STL [R1+0x5f8], R7 ;  /* 0x0005f80701007387 */ /* 0x0005e80000100800 */
[----:B------:R-:W-:Y:S01]  /*15a10*/  STL [R1+0x5ec], R72 ;  /* 0x0005ec4801007387 */ /* 0x000fe20000100800 */
[----:B--2---:R-:W-:-:S05]  /*15a20*/  IADD3 R7, P1, PT, R69, R9, RZ ;  /* 0x0000000945077210 */ /* 0x004fca0007f3e0ff */
[----:B------:R2:W-:Y:S01]  /*15a30*/  STL [R1+0x600], R7 ;  /* 0x0006000701007387 */ /* 0x0005e20000100800 */
[----:B------:R-:W-:-:S03]  /*15a40*/  LEA.HI.X.SX32 R12, R69, R8, 0x1, P1 ;  /* 0x00000008450c7211 */ /* 0x000fc600008f0eff */
[----:B------:R-:W-:Y:S01]  /*15a50*/  STL [R1+0x1168], R72 ;  /* 0x0011684801007387 */ /* 0x000fe20000100800 */
[----:B--2---:R-:W-:-:S03]  /*15a60*/  LEA.HI.X.SX32 R7, R70, R8, 0x1, P0 ;  /* 0x0000000846077211 */ /* 0x004fc600000f0eff */
[----:B------:R-:W-:Y:S01]  /*15a70*/  STL [R1+0xffc], R38 ;  /* 0x000ffc2601007387 */ /* 0x000fe20000100800 */
[----:B------:R-:W-:-:S03]  /*15a80*/  IADD3 R57, P0, PT, R68, R9, RZ ;  /* 0x0000000944397210 */ /* 0x000fc60007f1e0ff */
[----:B------:R-:W-:Y:S04]  /*15a90*/  STL [R1+0x10d8], R70 ;  /* 0x0010d84601007387 */ /* 0x000fe80000100800 */
[----:B------:R2:W-:Y:S04]  /*15aa0*/  STL [R1+0x5f4], R7 ;  /* 0x0005f40701007387 */ /* 0x0005e80000100800 */
[----:B------:R-:W-:Y:S01]  /*15ab0*/  STL [R1+0x1098], R69 ;  /* 0x0010984501007387 */ /* 0x000fe20000100800 */
[----:B--2---:R-:W-:-:S03]  /*15ac0*/  IADD3 R7, P1, PT, R66, R9, RZ ;  /* 0x0000000942077210 */ /* 0x004fc60007f3e0ff */
[----:B------:R2:W-:Y:S04]  /*15ad0*/  STL [R1+0x5fc], R12 ;  /* 0x0005fc0c01007387 */ /* 0x0005e80000100800 */
[----:B------:R-:W-:Y:S04]  /*15ae0*/  STL [R1+0x608], R57 ;  /* 0x0006083901007387 */ /* 0x000fe80000100800 */
[----:B------:R3:W-:Y:S01]  /*15af0*/  STL [R1+0x610], R7 ;  /* 0x0006100701007387 */ /* 0x0007e20000100800 */
[----:B--2---:R-:W-:-:S03]  /*15b00*/  LEA.HI.X.SX32 R12, R68, R8, 0x1, P0 ;  /* 0x00000008440c7211 */ /* 0x004fc600000f0eff */
[----:B------:R-:W-:Y:S04]  /*15b10*/  STL [R1+0x10a0], R57 ;  /* 0x0010a03901007387 */ /* 0x000fe80000100800 */
[----:B------:R-:W-:Y:S01]  /*15b20*/  STL [R1+0x1000], R37 ;  /* 0x0010002501007387 */ /* 0x000fe20000100800 */
[----:B---3--:R-:W-:-:S03]  /*15b30*/  IADD3 R7, P0, PT, R65, R9, RZ ;  /* 0x0000000941077210 */ /* 0x008fc60007f1e0ff */
[----:B------:R-:W-:Y:S04]  /*15b40*/  STL [R1+0x1060], R68 ;  /* 0x0010604401007387 */ /* 0x000fe80000100800 */
[----:B------:R2:W-:Y:S04]  /*15b50*/  STL [R1+0x604], R12 ;  /* 0x0006040c01007387 */ /* 0x0005e80000100800 */
[----:B------:R-:W-:Y:S04]  /*15b60*/  STL [R1+0x1134], R66 ;  /* 0x0011344201007387 */ /* 0x000fe80000100800 */
[----:B------:R3:W-:Y:S01]  /*15b70*/  STL [R1+0x618], R7 ;  /* 0x0006180701007387 */ /* 0x0007e20000100800 */
[----:B--2---:R-:W-:-:S05]  /*15b80*/  LEA.HI.X.SX32 R12, R66, R8, 0x1, P1 ;  /* 0x00000008420c7211 */ /* 0x004fca00008f0eff */
[----:B------:R-:W-:Y:S01]  /*15b90*/  STL [R1+0x60c], R12 ;  /* 0x00060c0c01007387 */ /* 0x000fe20000100800 */
[----:B---3--:R-:W-:-:S03]  /*15ba0*/  IADD3 R7, P1, PT, R64, R9, RZ ;  /* 0x0000000940077210 */ /* 0x008fc60007f3e0ff */
[----:B------:R-:W-:Y:S04]  /*15bb0*/  STL [R1+0x1004], R36 ;  /* 0x0010042401007387 */ /* 0x000fe80000100800 */
[----:B------:R2:W-:Y:S01]  /*15bc0*/  STL [R1+0x630], R7 ;  /* 0x0006300701007387 */ /* 0x0005e20000100800 */
[----:B------:R-:W-:-:S03]  /*15bd0*/  LEA.HI.X.SX32 R66, R64, R8, 0x1, P1 ;  /* 0x0000000840427211 */ /* 0x000fc600008f0eff */
[----:B------:R-:W-:Y:S01]  /*15be0*/  STL [R1+0x1120], R65 ;  /* 0x0011204101007387 */ /* 0x000fe20000100800 */
[----:B--2---:R-:W-:Y:S02]  /*15bf0*/  LEA.HI.X.SX32 R7, R65, R8, 0x1, P0 ;  /* 0x0000000841077211 */ /* 0x004fe400000f0eff */
[----:B------:R-:W-:-:S03]  /*15c00*/  IADD3 R59, P0, PT, R63, R9, RZ ;  /* 0x000000093f3b7210 */ /* 0x000fc60007f1e0ff */
[----:B------:R2:W-:Y:S01]  /*15c10*/  STL [R1+0x614], R7 ;  /* 0x0006140701007387 */ /* 0x0005e20000100800 */
[----:B------:R-:W-:-:S03]  /*15c20*/  LEA.HI.X.SX32 R12, R63, R8, 0x1, P0 ;  /* 0x000000083f0c7211 */ /* 0x000fc600000f0eff */
[----:B------:R-:W-:Y:S01]  /*15c30*/  STL [R1+0x10e0], R64 ;  /* 0x0010e04001007387 */ /* 0x000fe20000100800 */
[----:B--2---:R-:W-:-:S03]  /*15c40*/  IADD3 R7, P1, PT, R62, R9, RZ ;  /* 0x000000093e077210 */ /* 0x004fc60007f3e0ff */
[----:B------:R-:W-:Y:S04]  /*15c50*/  STL [R1+0x638], R59 ;  /* 0x0006383b01007387 */ /* 0x000fe80000100800 */
[----:B------:R-:W-:Y:S04]  /*15c60*/  STL [R1+0x62c], R66 ;  /* 0x00062c4201007387 */ /* 0x000fe80000100800 */
[----:B------:R2:W-:Y:S04]  /*15c70*/  STL [R1+0x640], R7 ;  /* 0x0006400701007387 */ /* 0x0005e80000100800 */
[----:B------:R-:W-:Y:S04]  /*15c80*/  STL [R1+0x1170], R66 ;  /* 0x0011704201007387 */ /* 0x000fe80000100800 */
[----:B------:R-:W-:Y:S01]  /*15c90*/  STL [R1+0x1124], R59 ;  /* 0x0011243b01007387 */ /* 0x000fe20000100800 */
[----:B--2---:R-:W-:-:S03]  /*15ca0*/  IADD3 R7, P0, PT, R61, R9, RZ ;  /* 0x000000093d077210 */ /* 0x004fc60007f1e0ff */
[----:B------:R-:W-:Y:S04]  /*15cb0*/  STL [R1+0x1008], R35 ;  /* 0x0010082301007387 */ /* 0x000fe80000100800 */
        /* <DEDUP_REMOVED lines=11> */
[----:B--2---:R-:W-:Y:S01]  /*15d70*/  LEA.HI.X.SX32 R7, R61, R8, 0x1, P0 ;  /* 0x000000083d077211 */ /* 0x004fe200000f0eff */
[----:B------:R-:W-:Y:S01]  /*15d80*/  IMAD R12, R34, UR31, RZ ;  /* 0x0000001f220c7c24 */ /* 0x000fe2000f8e02ff */
[----:B------:R-:W-:-:S03]  /*15d90*/  IADD3 R34, P0, PT, R58, R9, RZ ;  /* 0x000000093a227210 */ /* 0x000fc60007f1e0ff */
[----:B------:R2:W-:Y:S04]  /*15da0*/  STL [R1+0x644], R7 ;  /* 0x0006440701007387 */ /* 0x0005e80000100800 */
[----:B------:R3:W-:Y:S01]  /*15db0*/  STL [R1+0x1174], R60 ;  /* 0x0011743c01007387 */ /* 0x0007e20000100800 */
[----:B--2---:R-:W-:-:S03]  /*15dc0*/  IADD3 R7, P1, PT, R56, R9, RZ ;  /* 0x0000000938077210 */ /* 0x004fc60007f3e0ff */
[----:B------:R-:W-:Y:S01]  /*15dd0*/  STL [R1+0x64c], R18 ;  /* 0x00064c1201007387 */ /* 0x000fe20000100800 */
[----:B------:R-:W-:Y:S02]  /*15de0*/  IMAD R49, R49, UR44, RZ ;  /* 0x0000002c31317c24 */ /* 0x000fe4000f8e02ff */
[----:B------:R-:W-:Y:S01]  /*15df0*/  IMAD R47, R47, UR43, RZ ;  /* 0x0000002b2f2f7c24 */ /* 0x000fe2000f8e02ff */
[----:B------:R-:W-:Y:S01]  /*15e00*/  STL [R1+0x1030], R33 ;  /* 0x0010302101007387 */ /* 0x000fe20000100800 */
[----:B------:R-:W-:Y:S01]  /*15e10*/  IMAD R14, R36, UR33, RZ ;  /* 0x00000021240e7c24 */ /* 0x000fe2000f8e02ff */
[----:B---3--:R-:W2:Y:S02]  /*15e20*/  LDC R60, c[0x0][0x3a0] ;  /* 0x0000e800ff3c7b82 */ /* 0x008ea40000000800 */
[----:B------:R3:W-:Y:S04]  /*15e30*/  STL [R1+0x670], R7 ;  /* 0x0006700701007387 */ /* 0x0007e80000100800 */
[----:B------:R-:W-:Y:S01]  /*15e40*/  STL [R1+0x658], R34 ;  /* 0x0006582201007387 */ /* 0x000fe20000100800 */
[----:B---3--:R-:W-:-:S03]  /*15e50*/  LEA.HI.X.SX32 R7, R58, R8, 0x1, P0 ;  /* 0x000000083a077211 */ /* 0x008fc600000f0eff */
[----:B------:R-:W-:Y:S01]  /*15e60*/  STL [R1+0x1038], R34 ;  /* 0x0010382201007387 */ /* 0x000fe20000100800 */
[----:B------:R-:W-:-:S03]  /*15e70*/  IADD3 R19, P0, PT, R55, R9, RZ ;  /* 0x0000000937137210 */ /* 0x000fc60007f1e0ff */
[----:B------:R-:W-:Y:S04]  /*15e80*/  STL [R1+0x10e4], R58 ;  /* 0x0010e43a01007387 */ /* 0x000fe80000100800 */
[----:B------:R3:W-:Y:S04]  /*15e90*/  STL [R1+0x654], R7 ;  /* 0x0006540701007387 */ /* 0x0007e80000100800 */
[----:B------:R-:W-:Y:S01]  /*15ea0*/  STL [R1+0x103c], R56 ;  /* 0x00103c3801007387 */ /* 0x000fe20000100800 */
[----:B---3--:R-:W-:-:S03]  /*15eb0*/  LEA.HI.X.SX32 R7, R56, R8, 0x1, P1 ;  /* 0x0000000838077211 */ /* 0x008fc600008f0eff */
[----:B------:R-:W-:Y:S01]  /*15ec0*/  STL [R1+0x678], R19 ;  /* 0x0006781301007387 */ /* 0x000fe20000100800 */
[----:B------:R-:W-:-:S03]  /*15ed0*/  IADD3 R52, P1, PT, R54, R9, RZ ;  /* 0x0000000936347210 */ /* 0x000fc60007f3e0ff */
        /* <DEDUP_REMOVED lines=11> */
[----:B------:R-:W-:Y:S04]  /*15f90*/  STL [R1+0x688], R20 ;  /* 0x0006881401007387 */ /* 0x000fe80000100800 */
[----:B------:R3:W-:Y:S01]  /*15fa0*/  STL [R1+0x67c], R7 ;  /* 0x00067c0701007387 */ /* 0x0007e20000100800 */
[----:B------:R-:W-:Y:S01]  /*15fb0*/  IMAD R19, R32, UR29, RZ ;  /* 0x0000001d20137c24 */ /* 0x000fe2000f8e02ff */
[-C--:B------:R-:W-:Y:S02]  /*15fc0*/  LEA.HI.X.SX32 R32, R51, R8.reuse, 0x1, P1 ;  /* 0x0000000833207211 */ /* 0x080fe400008f0eff */
[----:B------:R-:W-:Y:S01]  /*15fd0*/  STL [R1+0x1070], R31 ;  /* 0x0010701f01007387 */ /* 0x000fe20000100800 */
[----:B---3--:R-:W-:-:S03]  /*15fe0*/  LEA.HI.X.SX32 R7, R53, R8, 0x1, P0 ;  /* 0x0000000835077211 */ /* 0x008fc600000f0eff */
[----:B------:R-:W-:Y:S01]  /*15ff0*/  STL [R1+0x1128], R53 ;  /* 0x0011283501007387 */ /* 0x000fe20000100800 */
[-C--:B------:R-:W-:Y:S02]  /*16000*/  IADD3 R36, P0, PT, R49, R9.reuse, RZ ;  /* 0x0000000931247210 */ /* 0x080fe40007f1e0ff */
[----:B------:R-:W-:Y:S01]  /*16010*/  IADD3 R48, P1, PT, R47, R9, RZ ;  /* 0x000000092f307210 */ /* 0x000fe20007f3e0ff */
[----:B------:R3:W-:Y:S04]  /*16020*/  STL [R1+0x684], R7 ;  /* 0x0006840701007387 */ /* 0x0007e80000100800 */
[----:B------:R-:W-:Y:S01]  /*16030*/  STL [R1+0x690], R56 ;  /* 0x0006903801007387 */ /* 0x000fe20000100800 */
[----:B------:R-:W-:-:S03]  /*16040*/  IMAD R46, R46, UR42, RZ ;  /* 0x0000002a2e2e7c24 */ /* 0x000fc6000f8e02ff */
[----:B------:R-:W-:Y:S04]  /*16050*/  STL [R1+0x1074], R56 ;  /* 0x0010743801007387 */ /* 0x000fe80000100800 */
[----:B------:R-:W-:Y:S04]  /*16060*/  STL [R1+0x10ac], R51 ;  /* 0x0010ac3301007387 */ /* 0x000fe80000100800 */
[----:B------:R-:W-:Y:S01]  /*16070*/  STL [R1+0x1078], R30 ;  /* 0x0010781e01007387 */ /* 0x000fe20000100800 */
[----:B------:R-:W-:-:S03]  /*16080*/  IMAD R13, R35, UR32, RZ ;  /* 0x00000020230d7c24 */ /* 0x000fc6000f8e02ff */
[----:B------:R-:W-:Y:S01]  /*16090*/  STL [R1+0x698], R36 ;  /* 0x0006982401007387 */ /* 0x000fe20000100800 */
[----:B------:R-:W-:-:S03]  /*160a0*/  LEA.HI.X.SX32 R35, R49, R8, 0x1, P0 ;  /* 0x0000000831237211 */ /* 0x000fc600000f0eff */
[----:B------:R-:W-:Y:S01]  /*160b0*/  STL [R1+0x6b0], R48 ;  /* 0x0006b03001007387 */ /* 0x000fe20000100800 */
[----:B------:R-:W-:-:S03]  /*160c0*/  IADD3 R22, P0, PT, R46, R9, RZ ;  /* 0x000000092e167210 */ /* 0x000fc60007f1e0ff */
[----:B------:R-:W-:Y:S01]  /*160d0*/  STL [R1+0x1180], R48 ;  /* 0x0011803001007387 */ /* 0x000fe20000100800 */
[----:B---3--:R-:W-:-:S03]  /*160e0*/  LEA.HI.X.SX32 R7, R47, R8, 0x1, P1 ;  /* 0x000000082f077211 */ /* 0x008fc600008f0eff */
        /* <DEDUP_REMOVED lines=8> */
[----:B------:R3:W-:Y:S04]  /*16170*/  STL [R1+0x6ac], R7 ;  /* 0x0006ac0701007387 */ /* 0x0007e80000100800 */
[----:B------:R-:W-:Y:S04]  /*16180*/  STL [R1+0x694], R35 ;  /* 0x0006942301007387 */ /* 0x000fe80000100800 */
[----:B------:R4:W-:Y:S04]  /*16190*/  STL [R1+0x10ec], R35 ;  /* 0x0010ec2301007387 */ /* 0x0009e80000100800 */
[----:B------:R0:W-:Y:S04]  /*161a0*/  STL [R1+0x10f0], R29 ;  /* 0x0010f01d01007387 */ /* 0x0001e80000100800 */
[----:B------:R-:W2:Y:S01]  /*161b0*/  LDL.LU R87, [R1+0x8] ;  /* 0x0000080001577983 */ /* 0x000ea20000300800 */
[----:B------:R-:W-:Y:S01]  /*161c0*/  IMAD R45, R45, UR41, RZ ;  /* 0x000000292d2d7c24 */ /* 0x000fe2000f8e02ff */
[----:B---3--:R-:W-:Y:S01]  /*161d0*/  LEA.HI.X.SX32 R7, R46, R8, 0x1, P0 ;  /* 0x000000082e077211 */ /* 0x008fe200000f0eff */
[----:B------:R-:W-:-:S03]  /*161e0*/  IMAD R43, R43, UR40, RZ ;  /* 0x000000282b2b7c24 */ /* 0x000fc6000f8e02ff */
[-C--:B------:R-:W-:Y:S01]  /*161f0*/  IADD3 R32, P1, PT, R45, R9.reuse, RZ ;  /* 0x000000092d207210 */ /* 0x080fe20007f3e0ff */
[----:B------:R-:W-:Y:S01]  /*16200*/  IMAD R42, R42, UR39, RZ ;  /* 0x000000272a2a7c24 */ /* 0x000fe2000f8e02ff */
[----:B------:R-:W-:Y:S01]  /*16210*/  STL [R1+0x118c], R46 ;  /* 0x00118c2e01007387 */ /* 0x000fe20000100800 */
[----:B------:R-:W-:Y:S02]  /*16220*/  IADD3 R56, P0, PT, R43, R9, RZ ;  /* 0x000000092b387210 */ /* 0x000fe40007f1e0ff */
[----:B------:R-:W-:Y:S01]  /*16230*/  LEA.HI.X.SX32 R49, R45, R8, 0x1, P1 ;  /* 0x000000082d317211 */ /* 0x000fe200008f0eff */
[----:B------:R-:W-:Y:S01]  /*16240*/  STL [R1+0x6b4], R7 ;  /* 0x0006b40701007387 */ /* 0x000fe20000100800 */
[----:B------:R-:W-:-:S03]  /*16250*/  IMAD R41, R41, UR38, RZ ;  /* 0x0000002629297c24 */ /* 0x000fc6000f8e02ff */
[----:B------:R-:W-:Y:S01]  /*16260*/  STL [R1+0x6c0], R32 ;  /* 0x0006c02001007387 */ /* 0x000fe20000100800 */
[----:B------:R-:W-:-:S03]  /*16270*/  IADD3 R50, P1, PT, R42, R9, RZ ;  /* 0x000000092a327210 */ /* 0x000fc60007f3e0ff */
[----:B------:R-:W-:Y:S01]  /*16280*/  STL [R1+0x11a0], R32 ;  /* 0x0011a02001007387 */ /* 0x000fe20000100800 */
[----:B------:R-:W-:-:S03]  /*16290*/  IMAD R21, R30, UR27, RZ ;  /* 0x0000001b1e157c24 */ /* 0x000fc6000f8e02ff */
[----:B------:R-:W-:Y:S01]  /*162a0*/  STL [R1+0x11a8], R45 ;  /* 0x0011a82d01007387 */ /* 0x000fe20000100800 */
[----:B------:R-:W-:-:S03]  /*162b0*/  LEA.HI.X.SX32 R30, R43, R8, 0x1, P0 ;  /* 0x000000082b1e7211 */ /* 0x000fc600000f0eff */
[----:B------:R-:W-:Y:S01]  /*162c0*/  STL [R1+0x6c8], R56 ;  /* 0x0006c83801007387 */ /* 0x000fe20000100800 */
[----:B------:R-:W-:-:S03]  /*162d0*/  IMAD R40, R40, UR37, RZ ;  /* 0x0000002528287c24 */ /* 0x000fc6000f8e02ff */
[----:B------:R-:W-:Y:S01]  /*162e0*/  STL [R1+0x11ac], R56 ;  /* 0x0011ac3801007387 */ /* 0x000fe20000100800 */
[----:B------:R-:W-:-:S03]  /*162f0*/  IMAD R16, R38, UR35, RZ ;  /* 0x0000002326107c24 */ /* 0x000fc6000f8e02ff */
[----:B------:R-:W-:Y:S01]  /*16300*/  STL [R1+0x6bc], R49 ;  /* 0x0006bc3101007387 */ /* 0x000fe20000100800 */
[----:B------:R-:W-:-:S03]  /*16310*/  IADD3 R38, P0, PT, R41, R9, RZ ;  /* 0x0000000929267210 */ /* 0x000fc60007f1e0ff */
[----:B------:R3:W-:Y:S01]  /*16320*/  STL [R1+0x11b0], R49 ;  /* 0x0011b03101007387 */ /* 0x0007e20000100800 */
[----:B------:R-:W-:-:S03]  /*16330*/  LEA.HI.X.SX32 R34, R42, R8, 0x1, P1 ;  /* 0x000000082a227211 */ /* 0x000fc600008f0eff */
[----:B------:R-:W-:Y:S04]  /*16340*/  STL [R1+0x11b4], R43 ;  /* 0x0011b42b01007387 */ /* 0x000fe80000100800 */
[----:B------:R-:W-:Y:S01]  /*16350*/  STL [R1+0x6d0], R50 ;  /* 0x0006d03201007387 */ /* 0x000fe20000100800 */
[----:B------:R-:W-:-:S03]  /*16360*/  IADD3 R53, P1, PT, R40, R9, RZ ;  /* 0x0000000928357210 */ /* 0x000fc60007f3e0ff */
[----:B------:R-:W-:Y:S01]  /*16370*/  STL [R1+0x11bc], R50 ;  /* 0x0011bc3201007387 */ /* 0x000fe20000100800 */
[----:B------:R-:W-:-:S03]  /*16380*/  IMAD R17, R39, UR36, RZ ;  /* 0x0000002427117c24 */ /* 0x000fc6000f8e02ff */
[----:B------:R-:W-:Y:S04]  /*16390*/  STL [R1+0x11c0], R42 ;  /* 0x0011c02a01007387 */ /* 0x000fe80000100800 */
[----:B------:R-:W-:Y:S01]  /*163a0*/  STL [R1+0x6c4], R30 ;  /* 0x0006c41e01007387 */ /* 0x000fe20000100800 */
[----:B------:R-:W-:-:S03]  /*163b0*/  IMAD R15, R37, UR34, RZ ;  /* 0x00000022250f7c24 */ /* 0x000fc6000f8e02ff */
[----:B------:R-:W-:Y:S01]  /*163c0*/  STL [R1+0x11c8], R30 ;  /* 0x0011c81e01007387 */ /* 0x000fe20000100800 */
[----:B------:R-:W-:-:S03]  /*163d0*/  LEA.HI.X.SX32 R37, R41, R8, 0x1, P0 ;  /* 0x0000000829257211 */ /* 0x000fc600000f0eff */
[----:B------:R-:W-:Y:S04]  /*163e0*/  STL [R1+0x6d8], R38 ;  /* 0x0006d82601007387 */ /* 0x000fe80000100800 */
[----:B------:R-:W-:Y:S01]  /*163f0*/  STL [R1+0x11d0], R38 ;  /* 0x0011d02601007387 */ /* 0x000fe20000100800 */
[----:B----4-:R-:W-:-:S03]  /*16400*/  IADD3 R35, P0, PT, R17, R9, RZ ;  /* 0x0000000911237210 */ /* 0x010fc60007f1e0ff */
[----:B------:R-:W-:Y:S04]  /*16410*/  STL [R1+0x6cc], R34 ;  /* 0x0006cc2201007387 */ /* 0x000fe80000100800 */
[----:B------:R-:W-:Y:S01]  /*16420*/  STL [R1+0x11d4], R34 ;  /* 0x0011d42201007387 */ /* 0x000fe20000100800 */
[----:B------:R-:W-:-:S03]  /*16430*/  LEA.HI.X.SX32 R47, R40, R8, 0x1, P1 ;  /* 0x00000008282f7211 */ /* 0x000fc600008f0eff */
[----:B------:R-:W-:Y:S04]  /*16440*/  STL [R1+0x6f0], R53 ;  /* 0x0006f03501007387 */ /* 0x000fe80000100800 */
[----:B------:R-:W-:Y:S01]  /*16450*/  STL [R1+0x11d8], R53 ;  /* 0x0011d83501007387 */ /* 0x000fe20000100800 */
[----:B------:R-:W-:-:S03]  /*16460*/  IADD3 R51, P1, PT, R16, R9, RZ ;  /* 0x0000000910337210 */ /* 0x000fc60007f3e0ff */
[----:B------:R-:W-:Y:S01]  /*16470*/  STL [R1+0x11dc], R41 ;  /* 0x0011dc2901007387 */ /* 0x000fe20000100800 */
[----:B------:R-:W-:-:S03]  /*16480*/  IMAD R25, R29, UR26, RZ ;  /* 0x0000001a1d197c24 */ /* 0x000fc6000f8e02ff */
[----:B------:R4:W-:Y:S01]  /*16490*/  STL [R1+0x11e4], R40 ;  /* 0x0011e42801007387 */ /* 0x0009e20000100800 */
[----:B0-----:R-:W-:-:S03]  /*164a0*/  LEA.HI.X.SX32 R29, R17, R8, 0x1, P0 ;  /* 0x00000008111d7211 */ /* 0x001fc600000f0eff */
[----:B------:R-:W-:Y:S04]  /*164b0*/  STL [R1+0x6d4], R37 ;  /* 0x0006d42501007387 */ /* 0x000fe80000100800 */
[----:B------:R-:W-:Y:S04]  /*164c0*/  STL [R1+0x11e8], R37 ;  /* 0x0011e82501007387 */ /* 0x000fe80000100800 */
[----:B------:R-:W-:Y:S01]  /*164d0*/  STL [R1+0x6f8], R35 ;  /* 0x0006f82301007387 */ /* 0x000fe20000100800 */
[----:B------:R-:W-:-:S03]  /*164e0*/  IADD3 R55, P0, PT, R15, R9, RZ ;  /* 0x000000090f377210 */ /* 0x000fc60007f1e0ff */
[----:B------:R-:W-:Y:S04]  /*164f0*/  STL [R1+0x11ec], R35 ;  /* 0x0011ec2301007387 */ /* 0x000fe80000100800 */
[----:B------:R-:W-:Y:S01]  /*16500*/  STL [R1+0x6ec], R47 ;  /* 0x0006ec2f01007387 */ /* 0x000fe20000100800 */
[----:B------:R-:W-:-:S03]  /*16510*/  LEA.HI.X.SX32 R36, R16, R8, 0x1, P1 ;  /* 0x0000000810247211 */ /* 0x000fc600008f0eff */
[----:B------:R-:W-:Y:S01]  /*16520*/  STL [R1+0x11f0], R47 ;  /* 0x0011f02f01007387 */ /* 0x000fe20000100800 */
[----:B------:R-:W-:-:S03]  /*16530*/  IMAD R17, R88, UR22, RZ ;  /* 0x0000001658117c24 */ /* 0x000fc6000f8e02ff */
[----:B------:R-:W-:Y:S01]  /*16540*/  STL [R1+0x700], R51 ;  /* 0x0007003301007387 */ /* 0x000fe20000100800 */
[----:B------:R-:W-:-:S03]  /*16550*/  IADD3 R61, P1, PT, R14, R9, RZ ;  /* 0x000000090e3d7210 */ /* 0x000fc60007f3e0ff */
[----:B------:R0:W-:Y:S01]  /*16560*/  STL [R1+0x11f8], R51 ;  /* 0x0011f83301007387 */ /* 0x0001e20000100800 */
[----:B------:R-:W-:-:S03]  /*16570*/  IMAD R20, R31, UR28, RZ ;  /* 0x0000001c1f147c24 */ /* 0x000fc6000f8e02ff */
[----:B------:R-:W-:Y:S01]  /*16580*/  STL [R1+0x6f4], R29 ;  /* 0x0006f41d01007387 */ /* 0x000fe20000100800 */
[----:B------:R-:W-:-:S03]  /*16590*/  LEA.HI.X.SX32 R31, R15, R8, 0x1, P0 ;  /* 0x000000080f1f7211 */ /* 0x000fc600000f0eff */
[----:B------:R-:W-:Y:S04]  /*165a0*/  STL [R1+0x11fc], R29 ;  /* 0x0011fc1d01007387 */ /* 0x000fe80000100800 */
[----:B------:R-:W4:Y:S04]  /*165b0*/  LDL.LU R88, [R1+0x1284] ;  /* 0x0012840001587983 */ /* 0x000f280000300800 */
        /* <DEDUP_REMOVED lines=9> */
[----:B------:R-:W-:-:S03]  /*16650*/  IADD3 R65, P1, PT, R12, R9, RZ ;  /* 0x000000090c417210 */ /* 0x000fc60007f3e0ff */
[----:B------:R-:W-:Y:S04]  /*16660*/  STL [R1+0x120c], R61 ;  /* 0x00120c3d01007387 */ /* 0x000fe80000100800 */
[----:B------:R-:W-:Y:S01]  /*16670*/  STL [R1+0x704], R31 ;  /* 0x0007041f01007387 */ /* 0x000fe20000100800 */
[----:B------:R-:W-:-:S03]  /*16680*/  LEA.HI.X.SX32 R39, R13, R8, 0x1, P0 ;  /* 0x000000080d277211 */ /* 0x000fc600000f0eff */
[----:B------:R-:W-:Y:S04]  /*16690*/  STL [R1+0x1210], R31 ;  /* 0x0012101f01007387 */ /* 0x000fe80000100800 */
[----:B------:R-:W3:Y:S01]  /*166a0*/  LDL.LU R10, [R1+0x1280] ;  /* 0x00128000010a7983 */ /* 0x000ee20000300800 */
[----:B------:R-:W-:-:S03]  /*166b0*/  IADD3 R58, P0, PT, R18, R9, RZ ;  /* 0x00000009123a7210 */ /* 0x000fc60007f1e0ff */
[----:B------:R-:W-:Y:S04]  /*166c0*/  STL [R1+0x718], R24 ;  /* 0x0007181801007387 */ /* 0x000fe80000100800 */
[----:B------:R-:W-:Y:S01]  /*166d0*/  STL [R1+0x1214], R24 ;  /* 0x0012141801007387 */ /* 0x000fe20000100800 */
[----:B------:R-:W-:-:S03]  /*166e0*/  IMAD R26, R28, UR25, RZ ;  /* 0x000000191c1a7c24 */ /* 0x000fc6000f8e02ff */
[----:B------:R-:W-:Y:S01]  /*166f0*/  STL [R1+0x70c], R33 ;  /* 0x00070c2101007387 */ /* 0x000fe20000100800 */
[----:B------:R-:W-:-:S03]  /*16700*/  LEA.HI.X.SX32 R59, R12, R8, 0x1, P1 ;  /* 0x000000080c3b7211 */ /* 0x000fc600008f0eff */
[----:B------:R-:W-:Y:S01]  /*16710*/  STL [R1+0x1218], R33 ;  /* 0x0012182101007387 */ /* 0x000fe20000100800 */
[----:B------:R-:W-:-:S03]  /*16720*/  IMAD R28, R27, UR24, RZ ;  /* 0x000000181b1c7c24 */ /* 0x000fc6000f8e02ff */
[----:B------:R-:W-:Y:S04]  /*16730*/  STL [R1+0x728], R65 ;  /* 0x0007284101007387 */ /* 0x000fe80000100800 */
[----:B------:R-:W-:Y:S04]  /*16740*/  STL [R1+0x121c], R65 ;  /* 0x00121c4101007387 */ /* 0x000fe80000100800 */
[----:B------:R-:W-:Y:S01]  /*16750*/  STL [R1+0x714], R39 ;  /* 0x0007142701007387 */ /* 0x000fe20000100800 */
[----:B------:R-:W-:-:S03]  /*16760*/  LEA.HI.X.SX32 R52, R18, R8, 0x1, P0 ;  /* 0x0000000812347211 */ /* 0x000fc600000f0eff */
[----:B------:R-:W-:Y:S01]  /*16770*/  STL [R1+0x1224], R39 ;  /* 0x0012242701007387 */ /* 0x000fe20000100800 */
[----:B------:R-:W-:-:S03]  /*16780*/  IMAD R15, R6, UR18, RZ ;  /* 0x00000012060f7c24 */ /* 0x000fc6000f8e02ff */
[----:B------:R-:W-:Y:S04]  /*16790*/  STL [R1+0x730], R58 ;  /* 0x0007303a01007387 */ /* 0x000fe80000100800 */
[----:B------:R-:W-:Y:S01]  /*167a0*/  STL [R1+0x1228], R58 ;  /* 0x0012283a01007387 */ /* 0x000fe20000100800 */
[----:B------:R-:W-:-:S03]  /*167b0*/  IADD3 R86, P0, PT, R20, R9, RZ ;  /* 0x0000000914567210 */ /* 0x000fc60007f1e0ff */
[----:B------:R-:W-:Y:S04]  /*167c0*/  STL [R1+0x724], R59 ;  /* 0x0007243b01007387 */ /* 0x000fe80000100800 */
[----:B------:R-:W-:Y:S04]  /*167d0*/  STL [R1+0x122c], R59 ;  /* 0x00122c3b01007387 */ /* 0x000fe80000100800 */
[----:B------:R-:W3:Y:S01]  /*167e0*/  LDL.LU R6, [R1+0x127c] ;  /* 0x00127c0001067983 */ /* 0x000ee20000300800 */
[----:B------:R-:W-:Y:S01]  /*167f0*/  IMAD R14, R0, UR17, RZ ;  /* 0x00000011000e7c24 */ /* 0x000fe2000f8e02ff */
[----:B------:R-:W-:-:S02]  /*16800*/  LEA.HI.X.SX32 R62, R20, R8, 0x1, P0 ;  /* 0x00000008143e7211 */ /* 0x000fc400000f0eff */
[----:B------:R-:W-:Y:S01]  /*16810*/  IADD3 R23, P0, PT, R25, R9, RZ ;  /* 0x0000000919177210 */ /* 0x000fe20007f1e0ff */
[----:B------:R-:W-:-:S03]  /*16820*/  IMAD R13, R5, UR16, RZ ;  /* 0x00000010050d7c24 */ /* 0x000fc6000f8e02ff */
[----:B------:R-:W-:Y:S02]  /*16830*/  LEA.HI.X.SX32 R89, R25, R8, 0x1, P0 ;  /* 0x0000000819597211 */ /* 0x000fe400000f0eff */
[----:B------:R-:W-:Y:S01]  /*16840*/  IADD3 R82, P0, PT, R28, R9, RZ ;  /* 0x000000091c527210 */ /* 0x000fe20007f1e0ff */
[----:B------:R-:W-:-:S03]  /*16850*/  IMAD R12, R4, UR15, RZ ;  /* 0x0000000f040c7c24 */ /* 0x000fc6000f8e02ff */
[----:B------:R-:W-:Y:S02]  /*16860*/  LEA.HI.X.SX32 R64, R28, R8, 0x1, P0 ;  /* 0x000000081c407211 */ /* 0x000fe400000f0eff */
[----:B------:R-:W-:Y:S01]  /*16870*/  IADD3 R93, P0, PT, R17, R9, RZ ;  /* 0x00000009115d7210 */ /* 0x000fe20007f1e0ff */
[----:B------:R-:W-:-:S03]  /*16880*/  IMAD R18, R3, UR14, RZ ;  /* 0x0000000e03127c24 */ /* 0x000fc6000f8e02ff */
[----:B------:R-:W-:Y:S01]  /*16890*/  LEA.HI.X.SX32 R68, R17, R8, 0x1, P0 ;  /* 0x0000000811447211 */ /* 0x000fe200000f0eff */
[----:B--2---:R-:W-:Y:S01]  /*168a0*/  IMAD R27, R87, UR23, RZ ;  /* 0x00000017571b7c24 */ /* 0x004fe2000f8e02ff */
[----:B------:R-:W-:-:S05]  /*168b0*/  IADD3 R87, P1, PT, R19, R9, RZ ;  /* 0x0000000913577210 */ /* 0x000fca0007f3e0ff */
[----:B------:R-:W-:Y:S01]  /*168c0*/  STL [R1+0x738], R87 ;  /* 0x0007385701007387 */ /* 0x000fe20000100800 */
[----:B------:R-:W-:-:S03]  /*168d0*/  LEA.HI.X.SX32 R63, R19, R8, 0x1, P1 ;  /* 0x00000008133f7211 */ /* 0x000fc600008f0eff */
[----:B------:R-:W-:Y:S01]  /*168e0*/  STL [R1+0x1230], R87 ;  /* 0x0012305701007387 */ /* 0x000fe20000100800 */
[----:B------:R-:W-:-:S03]  /*168f0*/  IADD3 R19, P1, PT, R21, R9, RZ ;  /* 0x0000000915137210 */ /* 0x000fc60007f3e0ff */
[----:B------:R-:W-:Y:S04]  /*16900*/  STL [R1+0x72c], R52 ;  /* 0x00072c3401007387 */ /* 0x000fe80000100800 */
[----:B------:R-:W-:Y:S04]  /*16910*/  STL [R1+0x1234], R52 ;  /* 0x0012343401007387 */ /* 0x000fe80000100800 */
[----:B------:R-:W2:Y:S04]  /*16920*/  LDL.LU R0, [R1+0x1278] ;  /* 0x0012780001007983 */ /* 0x000ea80000300800 */
[----:B------:R-:W-:Y:S04]  /*16930*/  STL [R1+0x740], R86 ;  /* 0x0007405601007387 */ /* 0x000fe80000100800 */
[----:B------:R-:W-:Y:S04]  /*16940*/  STL [R1+0x1238], R86 ;  /* 0x0012385601007387 */ /* 0x000fe80000100800 */
[----:B------:R-:W-:Y:S04]  /*16950*/  STL [R1+0x734], R63 ;  /* 0x0007343f01007387 */ /* 0x000fe80000100800 */
[----:B------:R-:W-:Y:S04]  /*16960*/  STL [R1+0x123c], R63 ;  /* 0x00123c3f01007387 */ /* 0x000fe80000100800 */
[----:B------:R-:W-:Y:S01]  /*16970*/  STL [R1+0x1240], R20 ;  /* 0x0012401401007387 */ /* 0x000fe20000100800 */
[----:B------:R-:W-:-:S03]  /*16980*/  LEA.HI.X.SX32 R67, R21, R8, 0x1, P1 ;  /* 0x0000000815437211 */ /* 0x000fc600008f0eff */
[----:B------:R-:W-:Y:S04]  /*16990*/  STL [R1+0x748], R19 ;  /* 0x0007481301007387 */ /* 0x000fe80000100800 */
[----:B------:R-:W-:Y:S01]  /*169a0*/  STL [R1+0x1244], R19 ;  /* 0x0012441301007387 */ /* 0x000fe20000100800 */
[----:B------:R-:W-:-:S03]  /*169b0*/  IADD3 R90, P1, PT, R26, R9, RZ ;  /* 0x000000091a5a7210 */ /* 0x000fc60007f3e0ff */
[----:B------:R-:W-:Y:S04]  /*169c0*/  STL [R1+0x1248], R21 ;  /* 0x0012481501007387 */ /* 0x000fe80000100800 */
[----:B------:R-:W-:Y:S04]  /*169d0*/  STL [R1+0x73c], R62 ;  /* 0x00073c3e01007387 */ /* 0x000fe80000100800 */
[----:B------:R-:W-:Y:S04]  /*169e0*/  STL [R1+0x124c], R62 ;  /* 0x00124c3e01007387 */ /* 0x000fe80000100800 */
[----:B------:R-:W2:Y:S04]  /*169f0*/  LDL.LU R5, [R1+0x1274] ;  /* 0x0012740001057983 */ /* 0x000ea80000300800 */
        /* <DEDUP_REMOVED lines=18> */
[----:B------:R-:W-:Y:S01]  /*16b20*/  STL [R1+0x764], R64 ;  /* 0x0007644001007387 */ /* 0x000fe20000100800 */
[----:B------:R-:W-:-:S03]  /*16b30*/  LEA.HI.X.SX32 R73, R16, R8, 0x1, P1 ;  /* 0x0000000810497211 */ /* 0x000fc600008f0eff */
[----:B------:R-:W0:Y:S01]  /*16b40*/  LDL.LU R3, [R1+0x126c] ;  /* 0x00126c0001037983 */ /* 0x000e220000300800 */
[----:B------:R-:W-:Y:S01]  /*16b50*/  IMAD R16, R2, UR13, RZ ;  /* 0x0000000d02107c24 */ /* 0x000fe2000f8e02ff */
[CC--:B------:R-:W-:Y:S01]  /*16b60*/  IADD3 R44, P0, PT, R15.reuse, R9.reuse, RZ ;  /* 0x000000090f2c7210 */ /* 0x0c0fe20007f1e0ff */
[----:B---3--:R-:W-:Y:S01]  /*16b70*/  IMAD R49, R6, 0x66, RZ ;  /* 0x0000006606317824 */ /* 0x008fe200078e02ff */
[----:B------:R-:W-:Y:S01]  /*16b80*/  STL [R1+0x778], R93 ;  /* 0x0007785d01007387 */ /* 0x000fe20000100800 */
[----:B------:R-:W-:Y:S01]  /*16b90*/  IADD3 R83, P1, PT, R14, R9, RZ ;  /* 0x000000090e537210 */ /* 0x000fe20007f3e0ff */
[----:B------:R-:W-:Y:S01]  /*16ba0*/  IMAD R91, R6, 0x67, RZ ;  /* 0x00000067065b7824 */ /* 0x000fe200078e02ff */
[----:B------:R-:W3:Y:S01]  /*16bb0*/  LDCU UR13, c[0x0][0x3b0] ;  /* 0x00007600ff0d77ac */ /* 0x000ee20008000800 */
[----:B------:R-:W-:Y:S04]  /*16bc0*/  STL [R1+0x76c], R57 ;  /* 0x00076c3901007387 */ /* 0x000fe80000100800 */
[----:B------:R-:W-:Y:S04]  /*16bd0*/  STL [R1+0x780], R79 ;  /* 0x0007804f01007387 */ /* 0x000fe80000100800 */
[----:B------:R-:W-:Y:S04]  /*16be0*/  STL [R1+0x774], R68 ;  /* 0x0007744401007387 */ /* 0x000fe80000100800 */
[----:B------:R-:W2:Y:S01]  /*16bf0*/  LDL.LU R2, [R1+0x1268] ;  /* 0x0012680001027983 */ /* 0x000ea20000300800 */
[----:B------:R-:W-:-:S02]  /*16c00*/  LEA.HI.X.SX32 R7, R15, R8, 0x1, P0 ;  /* 0x000000080f077211 */ /* 0x000fc400000f0eff */
[CC--:B------:R-:W-:Y:S02]  /*16c10*/  IADD3 R76, P0, PT, R13.reuse, R9.reuse, RZ ;  /* 0x000000090d4c7210 */ /* 0x0c0fe40007f1e0ff */
[-C--:B------:R-:W-:Y:S02]  /*16c20*/  LEA.HI.X.SX32 R77, R14, R8.reuse, 0x1, P1 ;  /* 0x000000080e4d7211 */ /* 0x080fe400008f0eff */
[-C--:B------:R-:W-:Y:S01]  /*16c30*/  IADD3 R75, P1, PT, R12, R9.reuse, RZ ;  /* 0x000000090c4b7210 */ /* 0x080fe20007f3e0ff */
[----:B------:R-:W-:Y:S01]  /*16c40*/  STL [R1+0x788], R44 ;  /* 0x0007882c01007387 */ /* 0x000fe20000100800 */
[-C--:B------:R-:W-:Y:S01]  /*16c50*/  LEA.HI.X.SX32 R70, R13, R8.reuse, 0x1, P0 ;  /* 0x000000080d467211 */ /* 0x080fe200000f0eff */
[----:B------:R-:W-:Y:S01]  /*16c60*/  IMAD R14, R11, UR12, RZ ;  /* 0x0000000c0b0e7c24 */ /* 0x000fe2000f8e02ff */
[-C--:B------:R-:W-:Y:S01]  /*16c70*/  IADD3 R80, P0, PT, R18, R9.reuse, RZ ;  /* 0x0000000912507210 */ /* 0x080fe20007f1e0ff */
[----:B------:R-:W-:Y:S01]  /*16c80*/  STL [R1+0x77c], R73 ;  /* 0x00077c4901007387 */ /* 0x000fe20000100800 */
[-C--:B------:R-:W-:Y:S01]  /*16c90*/  LEA.HI.X.SX32 R69, R12, R8.reuse, 0x1, P1 ;  /* 0x000000080c457211 */ /* 0x080fe200008f0eff */
[----:B------:R-:W-:Y:S01]  /*16ca0*/  IMAD R48, R6, 0x6e, RZ ;  /* 0x0000006e06307824 */ /* 0x000fe200078e02ff */
[-C--:B------:R-:W-:Y:S01]  /*16cb0*/  IADD3 R85, P1, PT, R16, R9.reuse, RZ ;  /* 0x0000000910557210 */ /* 0x080fe20007f3e0ff */
[----:B------:R-:W-:Y:S01]  /*16cc0*/  STL [R1+0x798], R83 ;  /* 0x0007985301007387 */ /* 0x000fe20000100800 */
[-C--:B------:R-:W-:Y:S01]  /*16cd0*/  LEA.HI.X.SX32 R74, R18, R8.reuse, 0x1, P0 ;  /* 0x00000008124a7211 */ /* 0x080fe200000f0eff */
[----:B------:R-:W-:Y:S01]  /*16ce0*/  IMAD R46, R6, 0x6f, RZ ;  /* 0x0000006f062e7824 */ /* 0x000fe200078e02ff */
[----:B------:R-:W-:Y:S01]  /*16cf0*/  SHF.R.S32.HI R49, RZ, 0x1f, R49 ;  /* 0x0000001fff317819 */ /* 0x000fe20000011431 */
[----:B------:R-:W-:Y:S01]  /*16d00*/  STL [R1+0x784], R7 ;  /* 0x0007840701007387 */ /* 0x000fe20000100800 */
[----:B------:R-:W-:Y:S01]  /*16d10*/  IADD3 R18, P6, PT, R14, R9, RZ ;  /* 0x000000090e127210 */ /* 0x000fe20007fde0ff */
[----:B------:R-:W-:Y:S01]  /*16d20*/  IMAD R84, R6, 0x76, RZ ;  /* 0x0000007606547824 */ /* 0x000fe200078e02ff */
[----:B------:R-:W-:Y:S01]  /*16d30*/  SHF.R.S32.HI R91, RZ, 0x1f, R91 ;  /* 0x0000001fff5b7819 */ /* 0x000fe2000001145b */
[----:B------:R-:W-:Y:S01]  /*16d40*/  STL [R1+0x7a0], R76 ;  /* 0x0007a04c01007387 */ /* 0x000fe20000100800 */
[-C--:B------:R-:W-:Y:S01]  /*16d50*/  LEA.HI.X.SX32 R92, R16, R8.reuse, 0x1, P1 ;  /* 0x00000008105c7211 */ /* 0x080fe200008f0eff */
[----:B------:R-:W-:Y:S01]  /*16d60*/  IMAD R72, R6, 0x77, RZ ;  /* 0x0000007706487824 */ /* 0x000fe200078e02ff */
[----:B------:R-:W0:Y:S01]  /*16d70*/  LDCU UR12, c[0x0][0x3b0] ;  /* 0x00007600ff0c77ac */ /* 0x000e220008000800 */
[----:B------:R-:W-:Y:S04]  /*16d80*/  STL [R1+0x794], R77 ;  /* 0x0007944d01007387 */ /* 0x000fe80000100800 */
[----:B------:R-:W-:Y:S01]  /*16d90*/  STL [R1+0x7a8], R75 ;  /* 0x0007a84b01007387 */ /* 0x000fe20000100800 */
[----:B------:R-:W-:-:S03]  /*16da0*/  LEA.HI.X.SX32 R22, R14, R8, 0x1, P6 ;  /* 0x000000080e167211 */ /* 0x000fc600030f0eff */
[----:B------:R-:W-:Y:S01]  /*16db0*/  STL [R1+0x79c], R70 ;  /* 0x00079c4601007387 */ /* 0x000fe20000100800 */
[----:B------:R-:W-:-:S03]  /*16dc0*/  SHF.R.S32.HI R12, RZ, 0x1f, R48 ;  /* 0x0000001fff0c7819 */ /* 0x000fc60000011430 */
[----:B------:R-:W-:Y:S04]  /*16dd0*/  STL [R1+0x7b0], R80 ;  /* 0x0007b05001007387 */ /* 0x000fe80000100800 */
[----:B------:R-:W-:Y:S01]  /*16de0*/  STL [R1+0x7a4], R69 ;  /* 0x0007a44501007387 */ /* 0x000fe20000100800 */
[----:B------:R-:W-:-:S03]  /*16df0*/  SHF.R.S32.HI R13, RZ, 0x1f, R46 ;  /* 0x0000001fff0d7819 */ /* 0x000fc6000001142e */
[----:B------:R-:W-:Y:S04]  /*16e00*/  STL [R1+0x7b8], R85 ;  /* 0x0007b85501007387 */ /* 0x000fe80000100800 */
[----:B------:R-:W-:Y:S04]  /*16e10*/  STL [R1+0x7ac], R74 ;  /* 0x0007ac4a01007387 */ /* 0x000fe80000100800 */
[----:B------:R-:W-:Y:S01]  /*16e20*/  STL [R1+0x7c0], R18 ;  /* 0x0007c01201007387 */ /* 0x000fe20000100800 */
[----:B------:R-:W-:Y:S02]  /*16e30*/  SHF.R.S32.HI R14, RZ, 0x1f, R84 ;  /* 0x0000001fff0e7819 */ /* 0x000fe40000011454 */
[----:B------:R-:W-:-:S02]  /*16e40*/  SHF.R.S32.HI R15, RZ, 0x1f, R72 ;  /* 0x0000001fff0f7819 */ /* 0x000fc40000011448 */
[-C--:B--2---:R-:W-:Y:S02]  /*16e50*/  IADD3 R11, P0, PT, R10, R2.reuse, RZ ;  /* 0x000000020a0b7210 */ /* 0x084fe40007f1e0ff */
[----:B----4-:R-:W-:-:S03]  /*16e60*/  IADD3 R40, P1, PT, R88, R2, RZ ;  /* 0x0000000258287210 */ /* 0x010fc60007f3e0ff */
[--C-:B0-----:R-:W-:Y:S01]  /*16e70*/  IMAD.X R51, R49, 0x1, R3.reuse, P0 ;  /* 0x0000000131337824 */ /* 0x101fe200000e0603 */
[-C--:B------:R-:W-:Y:S01]  /*16e80*/  IADD3 R38, P0, PT, R48, R2.reuse, RZ ;  /* 0x0000000230267210 */ /* 0x080fe20007f1e0ff */
[----:B------:R-:W-:Y:S01]  /*16e90*/  IMAD.X R37, R91, 0x1, R3, P1 ;  /* 0x000000015b257824 */ /* 0x000fe200008e0603 */
[----:B------:R0:W-:Y:S01]  /*16ea0*/  STL [R1+0x350], R11 ;  /* 0x0003500b01007387 */ /* 0x0001e20000100800 */
[----:B------:R-:W-:-:S03]  /*16eb0*/  IADD3 R50, P1, PT, R46, R2, RZ ;  /* 0x000000022e327210 */ /* 0x000fc60007f3e0ff */
[----:B------:R-:W-:Y:S01]  /*16ec0*/  STL [R1+0x7b4], R92 ;  /* 0x0007b45c01007387 */ /* 0x000fe20000100800 */
[--C-:B------:R-:W-:Y:S01]  /*16ed0*/  IMAD.X R34, R12, 0x1, R3.reuse, P0 ;  /* 0x000000010c227824 */ /* 0x100fe200000e0603 */
[----:B------:R-:W-:Y:S02]  /*16ee0*/  IADD3 R45, P0, PT, R84, R2, RZ ;  /* 0x00000002542d7210 */ /* 0x000fe40007f1e0ff */
[----:B------:R-:W-:Y:S01]  /*16ef0*/  STL [R1+0x7bc], R22 ;  /* 0x0007bc1601007387 */ /* 0x000fe20000100800 */
[----:B------:R-:W-:-:S03]  /*16f00*/  IMAD.X R42, R13, 0x1, R3, P1 ;  /* 0x000000010d2a7824 */ /* 0x000fc600008e0603 */
[----:B------:R-:W-:Y:S04]  /*16f10*/  STL [R1+0x360], R40 ;  /* 0x0003602801007387 */ /* 0x000fe80000100800 */
[----:B------:R-:W-:Y:S01]  /*16f20*/  STL [R1+0x34c], R51 ;  /* 0x00034c3301007387 */ /* 0x000fe20000100800 */
[----:B0-----:R-:W-:-:S03]  /*16f30*/  IADD3 R11, P1, PT, R72, R2, RZ ;  /* 0x00000002480b7210 */ /* 0x001fc60007f3e0ff */
[----:B------:R-:W-:Y:S01]  /*16f40*/  STL [R1+0x370], R38 ;  /* 0x0003702601007387 */ /* 0x000fe20000100800 */
[----:B------:R-:W-:-:S03]  /*16f50*/  IMAD.X R56, R14, 0x1, R3, P0 ;  /* 0x000000010e387824 */ /* 0x000fc600000e0603 */
[----:B------:R-:W-:Y:S01]  /*16f60*/  STL [R1+0x35c], R37 ;  /* 0x00035c2501007387 */ /* 0x000fe20000100800 */
[----:B------:R-:W-:-:S03]  /*16f70*/  IADD3 R35, P0, PT, R10, R4, RZ ;  /* 0x000000040a237210 */ /* 0x000fc60007f1e0ff */
[----:B------:R-:W-:Y:S04]  /*16f80*/  STL [R1+0x380], R50 ;  /* 0x0003803201007387 */ /* 0x000fe80000100800 */
[----:B------:R-:W-:Y:S04]  /*16f90*/  STL [R1+0x36c], R34 ;  /* 0x00036c2201007387 */ /* 0x000fe80000100800 */
[----:B------:R-:W-:Y:S04]  /*16fa0*/  STL [R1+0x390], R45 ;  /* 0x0003902d01007387 */ /* 0x000fe80000100800 */
[----:B------:R-:W-:Y:S04]  /*16fb0*/  STL [R1+0x37c], R42 ;  /* 0x00037c2a01007387 */ /* 0x000fe80000100800 */
[----:B------:R-:W2:Y:S01]  /*16fc0*/  LDL.LU R32, [R1+0x3a4] ;  /* 0x0003a40001207983 */ /* 0x000ea20000300800 */
[----:B------:R-:W-:-:S03]  /*16fd0*/  IMAD.X R10, R15, 0x1, R3, P1 ;  /* 0x000000010f0a7824 */ /* 0x000fc600008e0603 */
[----:B------:R-:W4:Y:S01]  /*16fe0*/  LDL.LU R66, [R1+0x394] ;  /* 0x0003940001427983 */ /* 0x000f220000300800 */
[----:B------:R-:W-:-:S03]  /*16ff0*/  IADD3 R53, P1, PT, R88, R4, RZ ;  /* 0x0000000458357210 */ /* 0x000fc60007f3e0ff */
[----:B------:R-:W-:Y:S04]  /*17000*/  STL [R1+0x3a0], R11 ;  /* 0x0003a00b01007387 */ /* 0x000fe80000100800 */
[----:B------:R-:W-:Y:S04]  /*17010*/  STL [R1+0x38c], R56 ;  /* 0x00038c3801007387 */ /* 0x000fe80000100800 */
[----:B------:R-:W-:Y:S04]  /*17020*/  STL [R1+0x358], R35 ;  /* 0x0003582301007387 */ /* 0x000fe80000100800 */
[----:B------:R-:W3:Y:S04]  /*17030*/  LDL.LU R78, [R1+0x3c0] ;  /* 0x0003c000014e7983 */ /* 0x000ee80000300800 */
[----:B------:R-:W3:Y:S01]  /*17040*/  LDL.LU R88, [R1+0x3bc] ;  /* 0x0003bc0001587983 */ /* 0x000ee20000300800 */
[----:B------:R-:W0:Y:S01]  /*17050*/  S2R R43, SR_TID.X ;  /* 0x00000000002b7919 */ /* 0x000e220000002100 */
[----:B------:R-:W-:Y:S01]  /*17060*/  IMAD.X R47, R49, 0x1, R5, P0 ;  /* 0x00000001312f7824 */ /* 0x000fe200000e0605 */
[----:B------:R-:W-:Y:S01]  /*17070*/  IADD3 R48, P0, PT, R48, R4, RZ ;  /* 0x0000000430307210 */ /* 0x000fe20007f1e0ff */
[----:B------:R-:W-:-:S02]  /*17080*/  IMAD R54, R6, 0x7e, RZ ;  /* 0x0000007e06367824 */ /* 0x000fc400078e02ff */
[--C-:B------:R-:W-:Y:S02]  /*17090*/  IMAD.X R41, R91, 0x1, R5.reuse, P1 ;  /* 0x000000015b297824 */ /* 0x100fe400008e0605 */
[----:B------:R-:W-:Y:S01]  /*170a0*/  IMAD.X R30, R12, 0x1, R5, P0 ;  /* 0x000000010c1e7824 */ /* 0x000fe200000e0605 */
[----:B------:R-:W-:Y:S02]  /*170b0*/  SHF.R.S32.HI R16, RZ, 0x1f, R54 ;  /* 0x0000001fff107819 */ /* 0x000fe40000011436 */
[----:B------:R-:W-:Y:S01]  /*170c0*/  IADD3 R91, P1, PT, R54, R2, RZ ;  /* 0x00000002365b7210 */ /* 0x000fe20007f3e0ff */
[----:B------:R-:W-:Y:S01]  /*170d0*/  STL [R1+0x39c], R10 ;  /* 0x00039c0a01007387 */ /* 0x000fe20000100800 */
[----:B------:R-:W-:-:S03]  /*170e0*/  IADD3 R49, P0, PT, R46, R4, RZ ;  /* 0x000000042e317210 */ /* 0x000fc60007f1e0ff */
[----:B------:R-:W-:Y:S01]  /*170f0*/  STL [R1+0x368], R53 ;  /* 0x0003683501007387 */ /* 0x000fe20000100800 */
[----:B------:R-:W-:-:S03]  /*17100*/  IMAD.X R46, R16, 0x1, R3, P1 ;  /* 0x00000001102e7824 */ /* 0x000fc600008e0603 */
[----:B------:R-:W-:Y:S04]  /*17110*/  STL [R1+0x354], R47 ;  /* 0x0003542f01007387 */ /* 0x000fe80000100800 */
[----:B------:R-:W-:Y:S04]  /*17120*/  STL [R1+0x378], R48 ;  /* 0x0003783001007387 */ /* 0x000fe80000100800 */
[----:B------:R-:W-:Y:S01]  /*17130*/  STL [R1+0x364], R41 ;  /* 0x0003642901007387 */ /* 0x000fe20000100800 */
[----:B0-----:R-:W-:-:S03]  /*17140*/  LOP3.LUT R43, R43, 0x7f, RZ, 0xc0, !PT ;  /* 0x0000007f2b2b7812 */ /* 0x001fc600078ec0ff */
[----:B------:R-:W-:Y:S01]  /*17150*/  STL [R1+0x3b0], R91 ;  /* 0x0003b05b01007387 */ /* 0x000fe20000100800 */
[----:B------:R-:W-:Y:S01]  /*17160*/  LOP3.LUT R20, R43, 0x10, RZ, 0x3c, !PT ;  /* 0x000000102b147812 */ /* 0x000fe200078e3cff */
[--C-:B------:R-:W-:Y:S01]  /*17170*/  IMAD.X R43, R13, 0x1, R5.reuse, P0 ;  /* 0x000000010d2b7824 */ /* 0x100fe200000e0605 */
[-C--:B------:R-:W-:Y:S01]  /*17180*/  IADD3 R84, P0, PT, R84, R4.reuse, RZ ;  /* 0x0000000454547210 */ /* 0x080fe20007f1e0ff */
[----:B------:R-:W-:Y:S04]  /*17190*/  STL [R1+0x374], R30 ;  /* 0x0003741e01007387 */ /* 0x000fe80000100800 */
[----:B------:R-:W-:Y:S04]  /*171a0*/  STL [R1+0x388], R49 ;  /* 0x0003883101007387 */ /* 0x000fe80000100800 */
[----:B------:R-:W-:Y:S04]  /*171b0*/  STL [R1+0x3ac], R46 ;  /* 0x0003ac2e01007387 */ /* 0x000fe80000100800 */
[----:B------:R-:W-:Y:S04]  /*171c0*/  STL [R1+0x384], R43 ;  /* 0x0003842b01007387 */ /* 0x000fe80000100800 */
[----:B------:R-:W-:Y:S04]  /*171d0*/  STL [R1+0x398], R84 ;  /* 0x0003985401007387 */ /* 0x000fe80000100800 */
[----:B------:R-:W-:Y:S04]  /*171e0*/  STL [R1+0xf60], R6 ;  /* 0x000f600601007387 */ /* 0x000fe80000100800 */
[----:B------:R-:W3:Y:S04]  /*171f0*/  LDL.LU R29, [R1+0x71c] ;  /* 0x00071c00011d7983 */ /* 0x000ee80000300800 */
[----:B------:R-:W3:Y:S04]  /*17200*/  LDL.LU R62, [R1+0x6e8] ;  /* 0x0006e800013e7983 */ /* 0x000ee80000300800 */
[----:B------:R-:W3:Y:S04]  /*17210*/  LDL.LU R21, [R1+0x100] ;  /* 0x0001000001157983 */ /* 0x000ee80000300800 */
[----:B------:R-:W3:Y:S04]  /*17220*/  LDL.LU R19, [R1+0xfc] ;  /* 0x0000fc0001137983 */ /* 0x000ee80000300800 */
[----:B--2---:R-:W-:Y:S04]  /*17230*/  STS.U8 [R20+UR9+0x2880], R32 ;  /* 0x0028802014007988 */ /* 0x004fe80008000009 */
[----:B----4-:R-:W-:Y:S04]  /*17240*/  STS.U8 [R20+UR9+0x6880], R66 ;  /* 0x0068804214007988 */ /* 0x010fe80008000009 */
[----:B---3--:R-:W-:Y:S04]  /*17250*/  STS.U8 [R20+UR9+0x2c80], R78 ;  /* 0x002c804e14007988 */ /* 0x008fe80008000009 */
[----:B------:R0:W-:Y:S04]  /*17260*/  STS.U8 [R20+UR9+0x6c80], R88 ;  /* 0x006c805814007988 */ /* 0x0001e80008000009 */
[----:B0-----:R-:W2:Y:S01]  /*17270*/  LDL.LU R88, [R1+0xf8] ;  /* 0x0000f80001587983 */ /* 0x001ea20000300800 */
[----:B------:R-:W-:Y:S01]  /*17280*/  IMAD.X R32, R14, 0x1, R5, P0 ;  /* 0x000000010e207824 */ /* 0x000fe200000e0605 */
[----:B------:R-:W-:-:S02]  /*17290*/  IADD3 R72, P0, PT, R72, R4, RZ ;  /* 0x0000000448487210 */ /* 0x000fc40007f1e0ff */
[----:B------:R-:W3:Y:S03]  /*172a0*/  LDL.LU R31, [R1+0xf4] ;  /* 0x0000f400011f7983 */ /* 0x000ee60000300800 */
[----:B------:R-:W-:Y:S01]  /*172b0*/  IMAD.X R78, R15, 0x1, R5, P0 ;  /* 0x000000010f4e7824 */ /* 0x000fe200000e0605 */
[----:B------:R-:W4:Y:S01]  /*172c0*/  LDL.LU R55, [R1+0xf0] ;  /* 0x0000f00001377983 */ /* 0x000f220000300800 */
[----:B------:R-:W-:-:S03]  /*172d0*/  VIADD R17, R60, 0xffffff91 ;  /* 0xffffff913c117836 */ /* 0x000fc60000000000 */
[----:B------:R-:W-:Y:S04]  /*172e0*/  STL [R1+0x394], R32 ;  /* 0x0003942001007387 */ /* 0x000fe80000100800 */
[----:B------:R-:W-:Y:S04]  /*172f0*/  STL [R1+0x3a8], R72 ;  /* 0x0003a84801007387 */ /* 0x000fe80000100800 */
[----:B------:R-:W-:Y:S04]  /*17300*/  STL [R1+0xf64], R2 ;  /* 0x000f640201007387 */ /* 0x000fe80000100800 */
[----:B------:R-:W-:Y:S01]  /*17310*/  STL [R1+0x3a4], R78 ;  /* 0x0003a44e01007387 */ /* 0x000fe20000100800 */
[----:B------:R-:W-:-:S03]  /*17320*/  ISETP.GE.U32.AND P6, PT, R17, 0x7fffff12, PT ;  /* 0x7fffff121100780c */ /* 0x000fc60003fc6070 */
[----:B------:R-:W4:Y:S01]  /*17330*/  LDL.LU R61, [R1+0xec] ;  /* 0x0000ec00013d7983 */ /* 0x000f220000300800 */
[----:B------:R-:W-:-:S03]  /*17340*/  IMAD R17, R6, 0x7f, RZ ;  /* 0x0000007f06117824 */ /* 0x000fc600078e02ff */
[----:B------:R-:W4:Y:S04]  /*17350*/  LDL.LU R39, [R1+0x1d4] ;  /* 0x0001d40001277983 */ /* 0x000f280000300800 */
[----:B------:R-:W4:Y:S04]  /*17360*/  LDL.LU R36, [R1+0x1c4] ;  /* 0x0001c40001247983 */ /* 0x000f280000300800 */
[----:B------:R-:W4:Y:S04]  /*17370*/  LDL.LU R63, [R1+0x200] ;  /* 0x00020000013f7983 */ /* 0x000f280000300800 */
[----:B------:R-:W4:Y:S04]  /*17380*/  LDL.LU R86, [R1+0x1f8] ;  /* 0x0001f80001567983 */ /* 0x000f280000300800 */
[----:B------:R-:W4:Y:S01]  /*17390*/  LDL.LU R52, [R1+0x23c] ;  /* 0x00023c0001347983 */ /* 0x000f220000300800 */
[----:B------:R-:W-:-:S03]  /*173a0*/  SHF.R.S32.HI R14, RZ, 0x1f, R17 ;  /* 0x0000001fff0e7819 */ /* 0x000fc60000011411 */
[----:B------:R-:W4:Y:S01]  /*173b0*/  LDL.LU R87, [R1+0x238] ;  /* 0x0002380001577983 */ /* 0x000f220000300800 */
[----:B------:R-:W-:-:S03]  /*173c0*/  IADD3 R66, P0, PT, R17, R2, RZ ;  /* 0x0000000211427210 */ /* 0x000fc60007f1e0ff */
[----:B------:R-:W4:Y:S04]  /*173d0*/  LDL.LU R59, [R1+0x264] ;  /* 0x00026400013b7983 */ /* 0x000f280000300800 */
[----:B------:R-:W4:Y:S04]  /*173e0*/  LDL.LU R33, [R1+0x260] ;  /* 0x0002600001217983 */ /* 0x000f280000300800 */
[----:B------:R-:W4:Y:S01]  /*173f0*/  LDL.LU R58, [R1+0x28c] ;  /* 0x00028c00013a7983 */ /* 0x000f220000300800 */
[----:B------:R-:W-:-:S03]  /*17400*/  VIADD R12, R60, 0xffffff98 ;  /* 0xffffff983c0c7836 */ /* 0x000fc60000000000 */
[----:B------:R-:W4:Y:S01]  /*17410*/  LDL.LU R24, [R1+0x288] ;  /* 0x0002880001187983 */ /* 0x000f220000300800 */
[----:B------:R-:W-:Y:S02]  /*17420*/  VIADD R13, R60, 0xffffff99 ;  /* 0xffffff993c0d7836 */ /* 0x000fe40000000000 */
[----:B------:R-:W-:Y:S01]  /*17430*/  IMAD.X R60, R14, 0x1, R3, P0 ;  /* 0x000000010e3c7824 */ /* 0x000fe200000e0603 */
[----:B------:R-:W-:Y:S04]  /*17440*/  STS.U8 [R20+UR9+0x3080], R29 ;  /* 0x0030801d14007988 */ /* 0x000fe80008000009 */
[----:B------:R-:W4:Y:S04]  /*17450*/  LDL.LU R65, [R1+0x2b0] ;  /* 0x0002b00001417983 */ /* 0x000f280000300800 */
[----:B------:R-:W-:Y:S04]  /*17460*/  STS.U8 [R20+UR9+0x7080], R62 ;  /* 0x0070803e14007988 */ /* 0x000fe80008000009 */
[----:B------:R-:W-:Y:S04]  /*17470*/  STL [R1+0x3c0], R66 ;  /* 0x0003c04201007387 */ /* 0x000fe80000100800 */
[----:B------:R-:W-:Y:S04]  /*17480*/  STS.U8 [R20+UR9+0x3480], R21 ;  /* 0x0034801514007988 */ /* 0x000fe80008000009 */
[----:B------:R-:W-:Y:S04]  /*17490*/  STL [R1+0xf68], R3 ;  /* 0x000f680301007387 */ /* 0x000fe80000100800 */
[----:B------:R-:W-:Y:S04]  /*174a0*/  STS.U8 [R20+UR9+0x7480], R19 ;  /* 0x0074801314007988 */ /* 0x000fe80008000009 */
[----:B------:R-:W-:Y:S04]  /*174b0*/  STL [R1+0x3bc], R60 ;  /* 0x0003bc3c01007387 */ /* 0x000fe80000100800 */
[----:B--2---:R0:W-:Y:S04]  /*174c0*/  STS.U8 [R20+UR9+0x3880], R88 ;  /* 0x0038805814007988 */ /* 0x0041e80008000009 */
[----:B0-----:R-:W2:Y:S01]  /*174d0*/  LDL.LU R88, [R1+0x2ac] ;  /* 0x0002ac0001587983 */ /* 0x001ea20000300800 */
[----:B------:R-:W0:Y:S01]  /*174e0*/  S2R R29, SR_TID.X ;  /* 0x00000000001d7919 */ /* 0x000e220000002100 */
[----:B------:R-:W-:-:S02]  /*174f0*/  ISETP.GE.U32.AND P0, PT, R12, 0x7fffff19, PT ;  /* 0x7fffff190c00780c */ /* 0x000fc40003f06070 */
[----:B---3--:R3:W-:Y:S04]  /*17500*/  STS.U8 [R20+UR9+0x7880], R31 ;  /* 0x0078801f14007988 */ /* 0x0087e80008000009 */
[----:B----4-:R4:W-:Y:S04]  /*17510*/  STS.U8 [R20+UR9+0x3c80], R55 ;  /* 0x003c803714007988 */ /* 0x0109e80008000009 */
[----:B---3--:R-:W3:Y:S04]  /*17520*/  LDL.LU R31, [R1+0x3c8] ;  /* 0x0003c800011f7983 */ /* 0x008ee80000300800 */
[----:B----4-:R-:W4:Y:S04]  /*17530*/  LDL.LU R55, [R1+0x3c4] ;  /* 0x0003c40001377983 */ /* 0x010f280000300800 */
[----:B------:R0:W-:Y:S02]  /*17540*/  STS.U8 [R20+UR9+0x7c80], R61 ;  /* 0x007c803d14007988 */ /* 0x0001e40008000009 */
[----:B0-----:R-:W-:-:S02]  /*17550*/  LOP3.LUT R29, R29, 0x7f, RZ, 0xc0, !PT ;  /* 0x0000007f1d1d7812 */ /* 0x001fc400078ec0ff */
[----:B------:R-:W4:Y:S02]  /*17560*/  LDL.LU R61, [R1+0x40c] ;  /* 0x00040c00013d7983 */ /* 0x000f240000300800 */
[----:B------:R-:W-:-:S05]  /*17570*/  LOP3.LUT R12, R29, 0x20, RZ, 0x3c, !PT ;  /* 0x000000201d0c7812 */ /* 0x000fca00078e3cff */
[----:B------:R0:W-:Y:S04]  /*17580*/  STS.U8 [R12+UR9+0x100], R39 ;  /* 0x000100270c007988 */ /* 0x0001e80008000009 */
[----:B------:R0:W-:Y:S04]  /*17590*/  STS.U8 [R12+UR9+0x4100], R36 ;  /* 0x004100240c007988 */ /* 0x0001e80008000009 */
[----:B------:R-:W-:Y:S04]  /*175a0*/  STS.U8 [R12+UR9+0x500], R63 ;  /* 0x0005003f0c007988 */ /* 0x000fe80008000009 */
[----:B------:R-:W-:Y:S04]  /*175b0*/  STS.U8 [R12+UR9+0x4500], R86 ;  /* 0x004500560c007988 */ /* 0x000fe80008000009 */
[----:B------:R-:W-:Y:S04]  /*175c0*/  STS.U8 [R12+UR9+0x900], R52 ;  /* 0x000900340c007988 */ /* 0x000fe80008000009 */
[----:B0-----:R-:W4:Y:S04]  /*175d0*/  LDL.LU R39, [R1+0x408] ;  /* 0x0004080001277983 */ /* 0x001f280000300800 */
[----:B------:R-:W-:Y:S04]  /*175e0*/  STS.U8 [R12+UR9+0x4900], R87 ;  /* 0x004900570c007988 */ /* 0x000fe80008000009 */
[----:B------:R-:W4:Y:S04]  /*175f0*/  LDL.LU R36, [R1+0x4e8] ;  /* 0x0004e80001247983 */ /* 0x000f280000300800 */
[----:B------:R-:W-:Y:S04]  /*17600*/  STS.U8 [R12+UR9+0xd00], R59 ;  /* 0x000d003b0c007988 */ /* 0x000fe80008000009 */
[----:B------:R0:W-:Y:S04]  /*17610*/  STS.U8 [R12+UR9+0x4d00], R33 ;  /* 0x004d00210c007988 */ /* 0x0001e80008000009 */
[----:B------:R-:W-:Y:S04]  /*17620*/  STS.U8 [R12+UR9+0x1100], R58 ;  /* 0x0011003a0c007988 */ /* 0x000fe80008000009 */
[----:B------:R1:W-:Y:S04]  /*17630*/  STS.U8 [R12+UR9+0x5100], R24 ;  /* 0x005100180c007988 */ /* 0x0003e80008000009 */
[----:B0-----:R-:W4:Y:S04]  /*17640*/  LDL.LU R33, [R1+0x4e4] ;  /* 0x0004e40001217983 */ /* 0x001f280000300800 */
[----:B-1----:R-:W4:Y:S04]  /*17650*/  LDL.LU R24, [R1+0x5a0] ;  /* 0x0005a00001187983 */ /* 0x002f280000300800 */
[----:B------:R-:W4:Y:S04]  /*17660*/  LDL.LU R25, [R1+0x59c] ;  /* 0x00059c0001197983 */ /* 0x000f280000300800 */
[----:B------:R-:W4:Y:S04]  /*17670*/  LDL.LU R90, [R1+0x620] ;  /* 0x00062000015a7983 */ /* 0x000f280000300800 */
[----:B------:R-:W4:Y:S04]  /*17680*/  LDL.LU R67, [R1+0x61c] ;  /* 0x00061c0001437983 */ /* 0x000f280000300800 */
[----:B------:R-:W4:Y:S04]  /*17690*/  LDL.LU R23, [R1+0x6a0] ;  /* 0x0006a00001177983 */ /* 0x000f280000300800 */
[----:B------:R-:W4:Y:S04]  /*176a0*/  LDL.LU R62, [R1+0x69c] ;  /* 0x00069c00013e7983 */ /* 0x000f280000300800 */
[----:B------:R-:W4:Y:S04]  /*176b0*/  LDL.LU R21, [R1+0x758] ;  /* 0x0007580001157983 */ /* 0x000f280000300800 */
[----:B------:R-:W4:Y:S04]  /*176c0*/  LDL.LU R19, [R1+0x754] ;  /* 0x0007540001137983 */ /* 0x000f280000300800 */
[----:B------:R-:W-:Y:S04]  /*176d0*/  STS.U8 [R12+UR9+0x1500], R65 ;  /* 0x001500410c007988 */ /* 0x000fe80008000009 */
[----:B------:R-:W4:Y:S04]  /*176e0*/  LDL.LU R20, [R1+0xdc] ;  /* 0x0000dc0001147983 */ /* 0x000f280000300800 */
[----:B------:R-:W4:Y:S04]  /*176f0*/  LDL.LU R63, [R1+0xd8] ;  /* 0x0000d800013f7983 */ /* 0x000f280000300800 */
[----:B--2---:R0:W-:Y:S04]  /*17700*/  STS.U8 [R12+UR9+0x5500], R88 ;  /* 0x005500580c007988 */ /* 0x0041e80008000009 */
[----:B0-----:R-:W2:Y:S04]  /*17710*/  LDL.LU R88, [R1+0xd4] ;  /* 0x0000d40001587983 */ /* 0x001ea80000300800 */
[----:B---3--:R0:W-:Y:S04]  /*17720*/  STS.U8 [R12+UR9+0x1900], R31 ;  /* 0x0019001f0c007988 */ /* 0x0081e80008000009 */
[----:B----4-:R1:W-:Y:S04]  /*17730*/  STS.U8 [R12+UR9+0x5900], R55 ;  /* 0x005900370c007988 */ /* 0x0103e80008000009 */
[----:B0-----:R-:W3:Y:S04]  /*17740*/  LDL.LU R31, [R1+0xd0] ;  /* 0x0000d000011f7983 */ /* 0x001ee80000300800 */
[----:B-1----:R-:W4:Y:S04]  /*17750*/  LDL.LU R55, [R1+0xbc] ;  /* 0x0000bc0001377983 */ /* 0x002f280000300800 */
[----:B------:R-:W4:Y:S04]  /*17760*/  LDL.LU R65, [R1+0xb8] ;  /* 0x0000b80001417983 */ /* 0x000f280000300800 */
[----:B------:R0:W-:Y:S04]  /*17770*/  STS.U8 [R12+UR9+0x1d00], R61 ;  /* 0x001d003d0c007988 */ /* 0x0001e80008000009 */
[----:B0-----:R-:W4:Y:S04]  /*17780*/  LDL.LU R61, [R1+0x1d8] ;  /* 0x0001d800013d7983 */ /* 0x001f280000300800 */
[----:B------:R-:W4:Y:S04]  /*17790*/  LDL.LU R86, [R1+0x1cc] ;  /* 0x0001cc0001567983 */ /* 0x000f280000300800 */
[----:B------:R-:W4:Y:S04]  /*177a0*/  LDL.LU R52, [R1+0x20c] ;  /* 0x00020c0001347983 */ /* 0x000f280000300800 */
[----:B------:R-:W4:Y:S04]  /*177b0*/  LDL.LU R87, [R1+0x204] ;  /* 0x0002040001577983 */ /* 0x000f280000300800 */
[----:B------:R-:W-:Y:S04]  /*177c0*/  STS.U8 [R12+UR9+0x5d00], R39 ;  /* 0x005d00270c007988 */ /* 0x000fe80008000009 */
[----:B------:R-:W4:Y:S04]  /*177d0*/  LDL.LU R59, [R1+0x244] ;  /* 0x00024400013b7983 */ /* 0x000f280000300800 */
[----:B------:R0:W-:Y:S04]  /*177e0*/  STS.U8 [R12+UR9+0x2100], R36 ;  /* 0x002100240c007988 */ /* 0x0001e80008000009 */
[----:B------:R-:W4:Y:S04]  /*177f0*/  LDL.LU R58, [R1+0x240] ;  /* 0x00024000013a7983 */ /* 0x000f280000300800 */
[----:B0-----:R-:W4:Y:S04]  /*17800*/  LDL.LU R36, [R1+0x26c] ;  /* 0x00026c0001247983 */ /* 0x001f280000300800 */
[----:B------:R-:W4:Y:S04]  /*17810*/  LDL.LU R39, [R1+0x268] ;  /* 0x0002680001277983 */ /* 0x000f280000300800 */
[----:B------:R0:W-:Y:S04]  /*17820*/  STS.U8 [R12+UR9+0x6100], R33 ;  /* 0x006100210c007988 */ /* 0x0001e80008000009 */
[----:B------:R1:W-:Y:S04]  /*17830*/  STS.U8 [R12+UR9+0x2500], R24 ;  /* 0x002500180c007988 */ /* 0x0003e80008000009 */
[----:B0-----:R-:W4:Y:S04]  /*17840*/  LDL.LU R33, [R1+0x298] ;  /* 0x0002980001217983 */ /* 0x001f280000300800 */
[----:B------:R-:W-:Y:S04]  /*17850*/  STS.U8 [R12+UR9+0x6500], R25 ;  /* 0x006500190c007988 */ /* 0x000fe80008000009 */
        /* <DEDUP_REMOVED lines=8> */
[----:B-1----:R-:W4:Y:S04]  /*178e0*/  LDL.LU R24, [R1+0x294] ;  /* 0x0002940001187983 */ /* 0x002f280000300800 */
[----:B--2---:R0:W-:Y:S04]  /*178f0*/  STS.U8 [R12+UR9+0x3900], R88 ;  /* 0x003900580c007988 */ /* 0x0041e80008000009 */
[----:B0-----:R-:W2:Y:S01]  /*17900*/  LDL.LU R88, [R1+0x2b8] ;  /* 0x0002b80001587983 */ /* 0x001ea20000300800 */
[----:B------:R-:W-:-:S02]  /*17910*/  ISETP.GE.U32.AND P1, PT, R13, 0x7fffff1a, PT ;  /* 0x7fffff1a0d00780c */ /* 0x000fc40003f26070 */
[C---:B------:R-:W-:Y:S01]  /*17920*/  LOP3.LUT R13, R29.reuse, 0x30, RZ, 0x3c, !PT ;  /* 0x000000301d0d7812 */ /* 0x040fe200078e3cff */
[----:B---3--:R0:W-:Y:S04]  /*17930*/  STS.U8 [R12+UR9+0x7900], R31 ;  /* 0x0079001f0c007988 */ /* 0x0081e80008000009 */
[----:B----4-:R1:W-:Y:S04]  /*17940*/  STS.U8 [R12+UR9+0x3d00], R55 ;  /* 0x003d00370c007988 */ /* 0x0103e80008000009 */
[----:B------:R3:W-:Y:S04]  /*17950*/  STS.U8 [R12+UR9+0x7d00], R65 ;  /* 0x007d00410c007988 */ /* 0x0007e80008000009 */
[----:B0-----:R-:W4:Y:S04]  /*17960*/  LDL.LU R31, [R1+0x2b4] ;  /* 0x0002b400011f7983 */ /* 0x001f280000300800 */
[----:B-1----:R-:W4:Y:S04]  /*17970*/  LDL.LU R55, [R1+0x3f4] ;  /* 0x0003f40001377983 */ /* 0x002f280000300800 */
[----:B---3--:R-:W3:Y:S04]  /*17980*/  LDL.LU R65, [R1+0x3f0] ;  /* 0x0003f00001417983 */ /* 0x008ee80000300800 */
[----:B------:R0:W-:Y:S04]  /*17990*/  STS.U8 [R13+UR9+0x180], R61 ;  /* 0x0001803d0d007988 */ /* 0x0001e80008000009 */
[----:B------:R-:W-:Y:S04]  /*179a0*/  STS.U8 [R13+UR9+0x4180], R86 ;  /* 0x004180560d007988 */ /* 0x000fe80008000009 */
[----:B------:R-:W-:Y:S04]  /*179b0*/  STS.U8 [R13+UR9+0x580], R52 ;  /* 0x000580340d007988 */ /* 0x000fe80008000009 */
[----:B------:R-:W-:Y:S04]  /*179c0*/  STS.U8 [R13+UR9+0x4580], R87 ;  /* 0x004580570d007988 */ /* 0x000fe80008000009 */
[----:B0-----:R-:W3:Y:S04]  /*179d0*/  LDL.LU R61, [R1+0x428] ;  /* 0x00042800013d7983 */ /* 0x001ee80000300800 */
[----:B------:R-:W-:Y:S04]  /*179e0*/  STS.U8 [R13+UR9+0x980], R59 ;  /* 0x0009803b0d007988 */ /* 0x000fe80008000009 */
[----:B------:R-:W-:Y:S04]  /*179f0*/  STS.U8 [R13+UR9+0x4980], R58 ;  /* 0x0049803a0d007988 */ /* 0x000fe80008000009 */
[----:B------:R0:W-:Y:S04]  /*17a00*/  STS.U8 [R13+UR9+0xd80], R36 ;  /* 0x000d80240d007988 */ /* 0x0001e80008000009 */
[----:B------:R-:W-:Y:S04]  /*17a10*/  STS.U8 [R13+UR9+0x4d80], R39 ;  /* 0x004d80270d007988 */ /* 0x000fe80008000009 */
[----:B0-----:R-:W3:Y:S04]  /*17a20*/  LDL.LU R36, [R1+0x424] ;  /* 0x0004240001247983 */ /* 0x001ee80000300800 */
[----:B------:R0:W-:Y:S04]  /*17a30*/  STS.U8 [R13+UR9+0x1180], R33 ;  /* 0x001180210d007988 */ /* 0x0001e80008000009 */
[----:B0-----:R-:W3:Y:S04]  /*17a40*/  LDL.LU R33, [R1+0x528] ;  /* 0x0005280001217983 */ /* 0x001ee80000300800 */
[----:B------:R-:W3:Y:S04]  /*17a50*/  LDL.LU R26, [R1+0x524] ;  /* 0x00052400011a7983 */ /* 0x000ee80000300800 */
        /* <DEDUP_REMOVED lines=8> */
[----:B------:R-:W-:Y:S04]  /*17ae0*/  STS.U8 [R13+UR9+0x5180], R24 ;  /* 0x005180180d007988 */ /* 0x000fe80008000009 */
[----:B------:R-:W3:Y:S04]  /*17af0*/  LDL.LU R63, [R1+0xb4] ;  /* 0x0000b400013f7983 */ /* 0x000ee80000300800 */
[----:B------:R-:W3:Y:S04]  /*17b00*/  LDL.LU R86, [R1+0xb0] ;  /* 0x0000b00001567983 */ /* 0x000ee80000300800 */
[----:B--2---:R0:W-:Y:S04]  /*17b10*/  STS.U8 [R13+UR9+0x1580], R88 ;  /* 0x001580580d007988 */ /* 0x0041e80008000009 */
[----:B0-----:R-:W2:Y:S04]  /*17b20*/  LDL.LU R88, [R1+0xac] ;  /* 0x0000ac0001587983 */ /* 0x001ea80000300800 */
[----:B------:R-:W2:Y:S04]  /*17b30*/  LDL.LU R24, [R1+0xa8] ;  /* 0x0000a80001187983 */ /* 0x000ea80000300800 */
[----:B----4-:R0:W-:Y:S04]  /*17b40*/  STS.U8 [R13+UR9+0x5580], R31 ;  /* 0x0055801f0d007988 */ /* 0x0101e80008000009 */
[----:B------:R1:W-:Y:S04]  /*17b50*/  STS.U8 [R13+UR9+0x1980], R55 ;  /* 0x001980370d007988 */ /* 0x0003e80008000009 */
[----:B0-----:R-:W4:Y:S04]  /*17b60*/  LDL.LU R31, [R1+0xa4] ;  /* 0x0000a400011f7983 */ /* 0x001f280000300800 */
[----:B-1----:R-:W4:Y:S04]  /*17b70*/  LDL.LU R55, [R1+0xa0] ;  /* 0x0000a00001377983 */ /* 0x002f280000300800 */
[----:B------:R-:W4:Y:S04]  /*17b80*/  LDL.LU R52, [R1+0x1dc] ;  /* 0x0001dc0001347983 */ /* 0x000f280000300800 */
[----:B------:R-:W4:Y:S04]  /*17b90*/  LDL.LU R87, [R1+0x1d0] ;  /* 0x0001d00001577983 */ /* 0x000f280000300800 */
[----:B------:R-:W4:Y:S04]  /*17ba0*/  LDL.LU R59, [R1+0x21c] ;  /* 0x00021c00013b7983 */ /* 0x000f280000300800 */
[----:B---3--:R-:W-:Y:S04]  /*17bb0*/  STS.U8 [R13+UR9+0x5980], R65 ;  /* 0x005980410d007988 */ /* 0x008fe80008000009 */
[----:B------:R-:W3:Y:S04]  /*17bc0*/  LDL.LU R58, [R1+0x214] ;  /* 0x00021400013a7983 */ /* 0x000ee80000300800 */
[----:B------:R0:W-:Y:S04]  /*17bd0*/  STS.U8 [R13+UR9+0x1d80], R61 ;  /* 0x001d803d0d007988 */ /* 0x0001e80008000009 */
[----:B------:R-:W3:Y:S04]  /*17be0*/  LDL.LU R39, [R1+0x24c] ;  /* 0x00024c0001277983 */ /* 0x000ee80000300800 */
[----:B0-----:R-:W3:Y:S04]  /*17bf0*/  LDL.LU R61, [R1+0x248] ;  /* 0x00024800013d7983 */ /* 0x001ee80000300800 */
[----:B------:R-:W3:Y:S04]  /*17c00*/  LDL.LU R65, [R1+0x274] ;  /* 0x0002740001417983 */ /* 0x000ee80000300800 */
[----:B------:R0:W-:Y:S04]  /*17c10*/  STS.U8 [R13+UR9+0x5d80], R36 ;  /* 0x005d80240d007988 */ /* 0x0001e80008000009 */
[----:B0-----:R-:W3:Y:S04]  /*17c20*/  LDL.LU R36, [R1+0x270] ;  /* 0x0002700001247983 */ /* 0x001ee80000300800 */
[----:B------:R0:W-:Y:S04]  /*17c30*/  STS.U8 [R13+UR9+0x2180], R33 ;  /* 0x002180210d007988 */ /* 0x0001e80008000009 */
        /* <DEDUP_REMOVED lines=9> */
[----:B0-----:R-:W3:Y:S04]  /*17cd0*/  LDL.LU R33, [R1+0x2a0] ;  /* 0x0002a00001217983 */ /* 0x001ee80000300800 */
[----:B------:R-:W-:Y:S04]  /*17ce0*/  STS.U8 [R13+UR9+0x3580], R63 ;  /* 0x0035803f0d007988 */ /* 0x000fe80008000009 */
[----:B------:R-:W-:Y:S04]  /*17cf0*/  STS.U8 [R13+UR9+0x7580], R86 ;  /* 0x007580560d007988 */ /* 0x000fe80008000009 */
[----:B--2---:R0:W-:Y:S04]  /*17d00*/  STS.U8 [R13+UR9+0x3980], R88 ;  /* 0x003980580d007988 */ /* 0x0041e80008000009 */
[----:B0-----:R-:W2:Y:S01]  /*17d10*/  LDL.LU R88, [R1+0x29c] ;  /* 0x00029c0001587983 */ /* 0x001ea20000300800 */
[----:B------:R-:W-:-:S03]  /*17d20*/  LOP3.LUT R12, R29, 0x40, RZ, 0x3c, !PT ;  /* 0x000000401d0c7812 */ /* 0x000fc600078e3cff */
[----:B------:R0:W-:Y:S04]  /*17d30*/  STS.U8 [R13+UR9+0x7980], R24 ;  /* 0x007980180d007988 */ /* 0x0001e80008000009 */
[----:B----4-:R1:W-:Y:S04]  /*17d40*/  STS.U8 [R13+UR9+0x3d80], R31 ;  /* 0x003d801f0d007988 */ /* 0x0103e80008000009 */
[----:B------:R4:W-:Y:S04]  /*17d50*/  STS.U8 [R13+UR9+0x7d80], R55 ;  /* 0x007d80370d007988 */ /* 0x0009e80008000009 */
[----:B0-----:R-:W2:Y:S04]  /*17d60*/  LDL.LU R24, [R1+0x2c0] ;  /* 0x0002c00001187983 */ /* 0x001ea80000300800 */
[----:B------:R-:W-:Y:S04]  /*17d70*/  STS.U8 [R12+UR9+0x200], R52 ;  /* 0x000200340c007988 */ /* 0x000fe80008000009 */
[----:B-1----:R-:W2:Y:S04]  /*17d80*/  LDL.LU R31, [R1+0x2bc] ;  /* 0x0002bc00011f7983 */ /* 0x002ea80000300800 */
[----:B------:R-:W-:Y:S04]  /*17d90*/  STS.U8 [R12+UR9+0x4200], R87 ;  /* 0x004200570c007988 */ /* 0x000fe80008000009 */
[----:B----4-:R-:W4:Y:S04]  /*17da0*/  LDL.LU R55, [R1+0x3fc] ;  /* 0x0003fc0001377983 */ /* 0x010f280000300800 */
[----:B------:R-:W-:Y:S04]  /*17db0*/  STS.U8 [R12+UR9+0x600], R59 ;  /* 0x0006003b0c007988 */ /* 0x000fe80008000009 */
[----:B---3--:R-:W-:Y:S04]  /*17dc0*/  STS.U8 [R12+UR9+0x4600], R58 ;  /* 0x0046003a0c007988 */ /* 0x008fe80008000009 */
        /* <DEDUP_REMOVED lines=23> */
[----:B------:R-:W2:Y:S04]  /*17f40*/  LDL.LU R87, [R1+0x2c] ;  /* 0x00002c0001577983 */ /* 0x000ea80000300800 */
[----:B------:R-:W2:Y:S04]  /*17f50*/  LDL.LU R59, [R1+0x1e8] ;  /* 0x0001e800013b7983 */ /* 0x000ea80000300800 */
[----:B------:R-:W2:Y:S04]  /*17f60*/  LDL.LU R58, [R1+0x1e4] ;  /* 0x0001e400013a7983 */ /* 0x000ea80000300800 */
[----:B------:R0:W-:Y:S04]  /*17f70*/  STS.U8 [R12+UR9+0x1600], R24 ;  /* 0x001600180c007988 */ /* 0x0001e80008000009 */
[----:B------:R-:W2:Y:S04]  /*17f80*/  LDL.LU R39, [R1+0x224] ;  /* 0x0002240001277983 */ /* 0x000ea80000300800 */
[----:B------:R-:W-:Y:S04]  /*17f90*/  STS.U8 [R12+UR9+0x5600], R31 ;  /* 0x0056001f0c007988 */ /* 0x000fe80008000009 */
[----:B------:R-:W2:Y:S04]  /*17fa0*/  LDL.LU R33, [R1+0x220] ;  /* 0x0002200001217983 */ /* 0x000ea80000300800 */
[----:B----4-:R1:W-:Y:S04]  /*17fb0*/  STS.U8 [R12+UR9+0x1a00], R55 ;  /* 0x001a00370c007988 */ /* 0x0103e80008000009 */
[----:B0-----:R-:W4:Y:S04]  /*17fc0*/  LDL.LU R24, [R1+0x254] ;  /* 0x0002540001187983 */ /* 0x001f280000300800 */
[----:B-1----:R-:W4:Y:S04]  /*17fd0*/  LDL.LU R55, [R1+0x250] ;  /* 0x0002500001377983 */ /* 0x002f280000300800 */
[----:B---3--:R0:W-:Y:S04]  /*17fe0*/  STS.U8 [R12+UR9+0x5a00], R61 ;  /* 0x005a003d0c007988 */ /* 0x0081e80008000009 */
[----:B------:R-:W3:Y:S04]  /*17ff0*/  LDL.LU R31, [R1+0x27c] ;  /* 0x00027c00011f7983 */ /* 0x000ee80000300800 */
        /* <DEDUP_REMOVED lines=19> */
[----:B------:R-:W-:Y:S04]  /*18130*/  STS.U8 [R12+UR9+0x7a00], R52 ;  /* 0x007a00340c007988 */ /* 0x000fe80008000009 */
[----:B------:R-:W-:Y:S04]  /*18140*/  STS.U8 [R12+UR9+0x3e00], R87 ;  /* 0x003e00570c007988 */ /* 0x000fe80008000009 */
[----:B------:R0:W-:Y:S04]  /*18150*/  STS.U8 [R12+UR9+0x7e00], R0 ;  /* 0x007e00000c007988 */ /* 0x0001e80008000009 */
[----:B------:R-:W-:Y:S04]  /*18160*/  STS.U8 [R65+UR9+0x280], R59 ;  /* 0x0002803b41007988 */ /* 0x000fe80008000009 */
[----:B------:R-:W-:Y:S04]  /*18170*/  STS.U8 [R65+UR9+0x4280], R58 ;  /* 0x0042803a41007988 */ /* 0x000fe80008000009 */
[----:B------:R-:W-:Y:S04]  /*18180*/  STS.U8 [R65+UR9+0x680], R39 ;  /* 0x0006802741007988 */ /* 0x000fe80008000009 */
[----:B------:R-:W-:Y:S04]  /*18190*/  STS.U8 [R65+UR9+0x4680], R33 ;  /* 0x0046802141007988 */ /* 0x000fe80008000009 */
[----:B----4-:R-:W-:Y:S04]  /*181a0*/  STS.U8 [R65+UR9+0xa80], R24 ;  /* 0x000a801841007988 */ /* 0x010fe80008000009 */
[----:B0-----:R-:W4:Y:S04]  /*181b0*/  LDL.LU R0, [R1+0x3b8] ;  /* 0x0003b80001007983 */ /* 0x001f280000300800 */
[----:B------:R0:W-:Y:S04]  /*181c0*/  STS.U8 [R65+UR9+0x4a80], R55 ;  /* 0x004a803741007988 */ /* 0x0001e80008000009 */
[----:B0-----:R-:W4:Y:S04]  /*181d0*/  LDL.LU R55, [R1+0x3b4] ;  /* 0x0003b40001377983 */ /* 0x001f280000300800 */
[----:B------:R-:W4:Y:S04]  /*181e0*/  LDL.LU R12, [R1+0x404] ;  /* 0x00040400010c7983 */ /* 0x000f280000300800 */
        /* <DEDUP_REMOVED lines=13> */
[----:B---3--:R-:W-:Y:S04]  /*182c0*/  STS.U8 [R65+UR9+0xe80], R31 ;  /* 0x000e801f41007988 */ /* 0x008fe80008000009 */
[----:B------:R-:W3:Y:S04]  /*182d0*/  LDL.LU R87, [R1+0x1c] ;  /* 0x00001c0001577983 */ /* 0x000ee80000300800 */
[----:B------:R-:W-:Y:S04]  /*182e0*/  STS.U8 [R65+UR9+0x4e80], R61 ;  /* 0x004e803d41007988 */ /* 0x000fe80008000009 */
[----:B------:R-:W3:Y:S04]  /*182f0*/  LDL.LU R59, [R1+0x18] ;  /* 0x00001800013b7983 */ /* 0x000ee80000300800 */
[----:B------:R-:W-:Y:S04]  /*18300*/  STS.U8 [R65+UR9+0x1280], R36 ;  /* 0x0012802441007988 */ /* 0x000fe80008000009 */
[----:B------:R-:W3:Y:S04]  /*18310*/  LDL.LU R58, [R1+0x14] ;  /* 0x00001400013a7983 */ /* 0x000ee80000300800 */
[----:B------:R-:W3:Y:S04]  /*18320*/  LDL.LU R39, [R1+0x10] ;  /* 0x0000100001277983 */ /* 0x000ee80000300800 */
[----:B--2---:R0:W-:Y:S04]  /*18330*/  STS.U8 [R65+UR9+0x5280], R88 ;  /* 0x0052805841007988 */ /* 0x0041e80008000009 */
[----:B0-----:R-:W2:Y:S04]  /*18340*/  LDL.LU R88, [R1] ;  /* 0x0000000001587983 */ /* 0x001ea80000300800 */
[----:B------:R-:W2:Y:S04]  /*18350*/  LDL.LU R33, [R1+0x1f4] ;  /* 0x0001f40001217983 */ /* 0x000ea80000300800 */
[----:B------:R-:W2:Y:S04]  /*18360*/  LDL.LU R24, [R1+0x1f0] ;  /* 0x0001f00001187983 */ /* 0x000ea80000300800 */
[----:B------:R-:W2:Y:S04]  /*18370*/  LDL.LU R31, [R1+0x22c] ;  /* 0x00022c00011f7983 */ /* 0x000ea80000300800 */
[----:B------:R-:W2:Y:S04]  /*18380*/  LDL.LU R61, [R1+0x228] ;  /* 0x00022800013d7983 */ /* 0x000ea80000300800 */
[----:B------:R-:W2:Y:S04]  /*18390*/  LDL.LU R36, [R1+0x25c] ;  /* 0x00025c0001247983 */ /* 0x000ea80000300800 */
[----:B----4-:R0:W-:Y:S04]  /*183a0*/  STS.U8 [R65+UR9+0x1680], R0 ;  /* 0x0016800041007988 */ /* 0x0101e80008000009 */
[----:B0-----:R-:W4:Y:S04]  /*183b0*/  LDL.LU R0, [R1+0x258] ;  /* 0x0002580001007983 */ /* 0x001f280000300800 */
[----:B------:R0:W-:Y:S04]  /*183c0*/  STS.U8 [R65+UR9+0x5680], R55 ;  /* 0x0056803741007988 */ /* 0x0001e80008000009 */
[----:B------:R1:W-:Y:S04]  /*183d0*/  STS.U8 [R65+UR9+0x1a80], R12 ;  /* 0x001a800c41007988 */ /* 0x0003e80008000009 */
[----:B------:R1:W-:Y:S04]  /*183e0*/  STS.U8 [R65+UR9+0x5a80], R89 ;  /* 0x005a805941007988 */ /* 0x0003e80008000009 */
[----:B0-----:R-:W4:Y:S04]  /*183f0*/  LDL.LU R55, [R1+0x284] ;  /* 0x0002840001377983 */ /* 0x001f280000300800 */
[----:B------:R-:W4:Y:S04]  /*18400*/  LDL.LU R13, [R1+0x280] ;  /* 0x00028000010d7983 */ /* 0x000f280000300800 */
[----:B-1----:R-:W4:Y:S04]  /*18410*/  LDL R12, [R1+0x350] ;  /* 0x00035000010c7983 */ /* 0x002f280000100800 */
[----:B------:R-:W4:Y:S04]  /*18420*/  LDL.LU R89, [R1+0x1264] ;  /* 0x0012640001597983 */ /* 0x000f280000300800 */
[----:B------:R0:W-:Y:S04]  /*18430*/  STS.U8 [R65+UR9+0x1e80], R26 ;  /* 0x001e801a41007988 */ /* 0x0001e80008000009 */
[----:B------:R1:W-:Y:S04]  /*18440*/  STS.U8 [R65+UR9+0x5e80], R25 ;  /* 0x005e801941007988 */ /* 0x0003e80008000009 */
[----:B------:R1:W-:Y:S04]  /*18450*/  STS.U8 [R65+UR9+0x2280], R90 ;  /* 0x0022805a41007988 */ /* 0x0003e80008000009 */
[----:B0-----:R-:W4:Y:S04]  /*18460*/  LDL.LU R26, [R1+0x1260] ;  /* 0x00126000011a7983 */ /* 0x001f280000300800 */
[----:B-1----:R-:W4:Y:S04]  /*18470*/  LDL.LU R25, [R1+0x125c] ;  /* 0x00125c0001197983 */ /* 0x002f280000300800 */
        /* <DEDUP_REMOVED lines=12> */
[----:B---3--:R-:W3:Y:S04]  /*18540*/  LDL.LU R20, [R1+0x1240] ;  /* 0x0012400001147983 */ /* 0x008ee80000300800 */
[----:B------:R0:W-:Y:S04]  /*18550*/  STS.U8 [R65+UR9+0x6e80], R63 ;  /* 0x006e803f41007988 */ /* 0x0001e80008000009 */
[----:B------:R1:W-:Y:S04]  /*18560*/  STS.U8 [R65+UR9+0x3280], R86 ;  /* 0x0032805641007988 */ /* 0x0003e80008000009 */
[----:B------:R1:W-:Y:S04]  /*18570*/  STS.U8 [R65+UR9+0x7280], R52 ;  /* 0x0072803441007988 */ /* 0x0003e80008000009 */
[----:B0-----:R-:W3:Y:S04]  /*18580*/  LDL.LU R63, [R1+0x123c] ;  /* 0x00123c00013f7983 */ /* 0x001ee80000300800 */
[----:B-1----:R-:W3:Y:S04]  /*18590*/  LDL.LU R86, [R1+0x1238] ;  /* 0x0012380001567983 */ /* 0x002ee80000300800 */
[----:B------:R-:W3:Y:S04]  /*185a0*/  LDL.LU R52, [R1+0x1234] ;  /* 0x0012340001347983 */ /* 0x000ee80000300800 */
[----:B------:R0:W-:Y:S04]  /*185b0*/  STS.U8 [R65+UR9+0x3680], R87 ;  /* 0x0036805741007988 */ /* 0x0001e80008000009 */
[----:B------:R1:W-:Y:S04]  /*185c0*/  STS.U8 [R65+UR9+0x7680], R59 ;  /* 0x0076803b41007988 */ /* 0x0003e80008000009 */
[----:B------:R1:W-:Y:S04]  /*185d0*/  STS.U8 [R65+UR9+0x3a80], R58 ;  /* 0x003a803a41007988 */ /* 0x0003e80008000009 */
[----:B0-----:R-:W3:Y:S04]  /*185e0*/  LDL.LU R87, [R1+0x1230] ;  /* 0x0012300001577983 */ /* 0x001ee80000300800 */
[----:B-1----:R-:W3:Y:S04]  /*185f0*/  LDL.LU R59, [R1+0x122c] ;  /* 0x00122c00013b7983 */ /* 0x002ee80000300800 */
[----:B------:R-:W3:Y:S04]  /*18600*/  LDL.LU R58, [R1+0x1228] ;  /* 0x00122800013a7983 */ /* 0x000ee80000300800 */
[----:B------:R0:W-:Y:S04]  /*18610*/  STS.U8 [R65+UR9+0x7a80], R39 ;  /* 0x007a802741007988 */ /* 0x0001e80008000009 */
[----:B0-----:R-:W3:Y:S04]  /*18620*/  LDL.LU R39, [R1+0x1224] ;  /* 0x0012240001277983 */ /* 0x001ee80000300800 */
[----:B--2---:R0:W-:Y:S04]  /*18630*/  STS.U8 [R65+UR9+0x3e80], R88 ;  /* 0x003e805841007988 */ /* 0x0041e80008000009 */
[----:B0-----:R-:W2:Y:S01]  /*18640*/  LDL.LU R88, [R1+0x1220] ;  /* 0x0012200001587983 */ /* 0x001ea20000300800 */
[----:B------:R-:W-:-:S03]  /*18650*/  LOP3.LUT R29, R29, 0x60, RZ, 0x3c, !PT ;  /* 0x000000601d1d7812 */ /* 0x000fc600078e3cff */
[----:B--2---:R0:W-:Y:S04]  /*18660*/  STS.U8 [R65+UR9+0x7e80], R88 ;  /* 0x007e805841007988 */ /* 0x0041e80008000009 */
[----:B------:R1:W-:Y:S04]  /*18670*/  STS.U8 [R29+UR9+0x300], R33 ;  /* 0x000300211d007988 */ /* 0x0003e80008000009 */
[----:B------:R2:W-:Y:S04]  /*18680*/  STS.U8 [R29+UR9+0x4300], R24 ;  /* 0x004300181d007988 */ /* 0x0005e80008000009 */
[----:B0-----:R-:W3:Y:S04]  /*18690*/  LDL.LU R65, [R1+0x121c] ;  /* 0x00121c0001417983 */ /* 0x001ee80000300800 */
[----:B-1----:R-:W3:Y:S04]  /*186a0*/  LDL.LU R33, [R1+0x1218] ;  /* 0x0012180001217983 */ /* 0x002ee80000300800 */
[----:B--2---:R-:W2:Y:S04]  /*186b0*/  LDL.LU R24, [R1+0x1214] ;  /* 0x0012140001187983 */ /* 0x004ea80000300800 */
[----:B------:R0:W-:Y:S04]  /*186c0*/  STS.U8 [R29+UR9+0x700], R31 ;  /* 0x0007001f1d007988 */ /* 0x0001e80008000009 */
[----:B------:R1:W-:Y:S04]  /*186d0*/  STS.U8 [R29+UR9+0x4700], R61 ;  /* 0x0047003d1d007988 */ /* 0x0003e80008000009 */
[----:B------:R4:W-:Y:S04]  /*186e0*/  STS.U8 [R29+UR9+0xb00], R36 ;  /* 0x000b00241d007988 */ /* 0x0009e80008000009 */
[----:B0-----:R-:W2:Y:S04]  /*186f0*/  LDL.LU R31, [R1+0x1210] ;  /* 0x00121000011f7983 */ /* 0x001ea80000300800 */
[----:B-1----:R-:W2:Y:S04]  /*18700*/  LDL.LU R61, [R1+0x120c] ;  /* 0x00120c00013d7983 */ /* 0x002ea80000300800 */
[----:B----4-:R-:W4:Y:S04]  /*18710*/  LDL.LU R36, [R1+0x1208] ;  /* 0x0012080001247983 */ /* 0x010f280000300800 */
[----:B------:R0:W-:Y:S04]  /*18720*/  STS.U8 [R29+UR9+0x4b00], R0 ;  /* 0x004b00001d007988 */ /* 0x0001e80008000009 */
[----:B0-----:R-:W2:Y:S04]  /*18730*/  LDL.LU R0, [R1+0x1204] ;  /* 0x0012040001007983 */ /* 0x001ea80000300800 */
[----:B------:R0:W-:Y:S04]  /*18740*/  STS.U8 [R29+UR9+0xf00], R55 ;  /* 0x000f00371d007988 */ /* 0x0001e80008000009 */
[----:B------:R1:W-:Y:S04]  /*18750*/  STS.U8 [R29+UR9+0x4f00], R13 ;  /* 0x004f000d1d007988 */ /* 0x0003e80008000009 */
[----:B0-----:R-:W3:Y:S01]  /*18760*/  LDL.LU R55, [R1+0x1200] ;  /* 0x0012000001377983 */ /* 0x001ee20000300800 */
[----:B-1----:R-:W-:-:S03]  /*18770*/  @!P1 IMAD.MOV.U32 R13, RZ, RZ, R51 ;  /* 0x000000ffff0d9224 */ /* 0x002fc600078e0033 */
[----:B------:R-:W3:Y:S04]  /*18780*/  LDL.LU R29, [R1+0x11fc] ;  /* 0x0011fc00011d7983 */ /* 0x000ee80000300800 */
[----:B------:R-:W3:Y:S01]  /*18790*/  LDL.LU R51, [R1+0x11f8] ;  /* 0x0011f80001337983 */ /* 0x000ee20000300800 */
[----:B--2---:R-:W-:-:S06]  /*187a0*/  PRMT R0, RZ, 0x7610, R0 ;  /* 0x00007610ff007816 */ /* 0x004fcc0000000000 */
[----:B------:R-:W2:Y:S01]  /*187b0*/  @!P1 LDG.E.U8 R0, desc[UR20][R12.64] ;  /* 0x000000140c009981 */ /* 0x000ea2000c1e1100 */
[----:B------:R-:W-:-:S03]  /*187c0*/  PRMT R15, RZ, 0x7610, R15 ;  /* 0x00007610ff0f7816 */ /* 0x000fc6000000000f */
[----:B--2---:R0:W-:Y:S04]  /*187d0*/  STL [R1+0xec], R0 ;  /* 0x0000ec0001007387 */ /* 0x0041e80000100800 */
[----:B0-----:R-:W2:Y:S01]  /*187e0*/  LDL.LU R0, [R1+0x11f4] ;  /* 0x0011f40001007983 */ /* 0x001ea20000300800 */
[----:B------:R-:W-:Y:S02]  /*187f0*/  @!P1 IMAD.MOV.U32 R12, RZ, RZ, R35 ;  /* 0x000000ffff0c9224 */ /* 0x000fe400078e0023 */
[----:B------:R-:W-:Y:S02]  /*18800*/  @!P1 IMAD.MOV.U32 R13, RZ, RZ, R47 ;  /* 0x000000ffff0d9224 */ /* 0x000fe400078e002f */
[----:B------:R-:W3:Y:S04]  /*18810*/  LDL.LU R47, [R1+0x11f0] ;  /* 0x0011f000012f7983 */ /* 0x000ee80000300800 */
[----:B------:R0:W3:Y:S04]  /*18820*/  @!P1 LDG.E.U8 R15, desc[UR20][R12.64] ;  /* 0x000000140c0f9981 */ /* 0x0000e8000c1e1100 */
[----:B------:R-:W4:Y:S01]  /*18830*/  LDL.LU R35, [R1+0x11ec] ;  /* 0x0011ec0001237983 */ /* 0x000f220000300800 */
[----:B0-----:R-:W-:-:S02]  /*18840*/  @!P0 IMAD.MOV.U32 R12, RZ, RZ, R40 ;  /* 0x000000ffff0c8224 */ /* 0x001fc400078e0028 */
[----:B------:R-:W-:Y:S01]  /*18850*/  @!P0 IMAD.MOV.U32 R13, RZ, RZ, R37 ;  /* 0x000000ffff0d8224 */ /* 0x000fe200078e0025 */
[----:B--2---:R-:W-:-:S06]  /*18860*/  PRMT R0, RZ, 0x7610, R0 ;  /* 0x00007610ff007816 */ /* 0x004fcc0000000000 */
[----:B------:R0:W2:Y:S04]  /*18870*/  @!P0 LDG.E.U8 R0, desc[UR20][R12.64] ;  /* 0x000000140c008981 */ /* 0x0000a8000c1e1100 */
[----:B---3--:R1:W-:Y:S04]  /*18880*/  STL [R1+0xe8], R15 ;  /* 0x0000e80f01007387 */ /* 0x0083e80000100800 */
[----:B------:R-:W3:Y:S04]  /*18890*/  LDL.LU R37, [R1+0x11e8] ;  /* 0x0011e80001257983 */ /* 0x000ee80000300800 */
[----:B------:R-:W3:Y:S01]  /*188a0*/  LDL.LU R40, [R1+0x11e4] ;  /* 0x0011e40001287983 */ /* 0x000ee20000300800 */
[----:B-1----:R-:W1:Y:S01]  /*188b0*/  LDC R15, c[0x0][0x3a0] ;  /* 0x0000e800ff0f7b82 */ /* 0x002e620000000800 */
[----:B0-----:R-:W-:-:S02]  /*188c0*/  @!P0 IMAD.MOV.U32 R12, RZ, RZ, R53 ;  /* 0x000000ffff0c8224 */ /* 0x001fc400078e0035 */
[----:B------:R-:W-:Y:S02]  /*188d0*/  @!P0 IMAD.MOV.U32 R13, RZ, RZ, R41 ;  /* 0x000000ffff0d8224 */ /* 0x000fe400078e0029 */
[----:B-1----:R-:W-:-:S05]  /*188e0*/  VIADD R15, R15, 0xffffff90 ;  /* 0xffffff900f0f7836 */ /* 0x002fca0000000000 */
[----:B------:R-:W-:Y:S02]  /*188f0*/  ISETP.GE.U32.AND P1, PT, R15, 0x7fffff11, PT ;  /* 0x7fffff110f00780c */ /* 0x000fe40003f26070 */
[----:B------:R-:W-:-:S06]  /*18900*/  PRMT R15, RZ, 0x7610, R15 ;  /* 0x00007610ff0f7816 */ /* 0x000fcc000000000f */
[----:B------:R0:W3:Y:S04]  /*18910*/  @!P0 LDG.E.U8 R15, desc[UR20][R12.64] ;  /* 0x000000140c0f8981 */ /* 0x0000e8000c1e1100 */
[----:B--2---:R1:W-:Y:S04]  /*18920*/  STL [R1+0x120], R0 ;  /* 0x0001200001007387 */ /* 0x0043e80000100800 */
[----:B-1----:R-:W2:Y:S01]  /*18930*/  LDL.LU R0, [R1+0x11e0] ;  /* 0x0011e00001007983 */ /* 0x002ea20000300800 */
[----:B0-----:R-:W-:Y:S02]  /*18940*/  @!P6 IMAD.MOV.U32 R12, RZ, RZ, R38 ;  /* 0x000000ffff0ce224 */ /* 0x001fe400078e0026 */
[----:B------:R-:W-:Y:S01]  /*18950*/  @!P6 IMAD.MOV.U32 R13, RZ, RZ, R34 ;  /* 0x000000ffff0de224 */ /* 0x000fe200078e0022 */
[----:B------:R-:W4:Y:S04]  /*18960*/  LDL.LU R41, [R1+0x11dc] ;  /* 0x0011dc0001297983 */ /* 0x000f280000300800 */
[----:B------:R-:W4:Y:S04]  /*18970*/  LDL.LU R53, [R1+0x11d8] ;  /* 0x0011d80001357983 */ /* 0x000f280000300800 */
[----:B---3--:R0:W-:Y:S04]  /*18980*/  STL [R1+0x11c], R15 ;  /* 0x00011c0f01007387 */ /* 0x0081e80000100800 */
[----:B------:R-:W3:Y:S04]  /*18990*/  LDL.LU R34, [R1+0x11d4] ;  /* 0x0011d40001227983 */ /* 0x000ee80000300800 */
[----:B------:R-:W3:Y:S01]  /*189a0*/  LDL.LU R38, [R1+0x11d0] ;  /* 0x0011d00001267983 */ /* 0x000ee20000300800 */
[----:B0-----:R-:W0:Y:S01]  /*189b0*/  LDC R15, c[0x0][0x3a0] ;  /* 0x0000e800ff0f7b82 */ /* 0x001e220000000800 */
[----:B--2---:R-:W-:-:S06]  /*189c0*/  PRMT R0, RZ, 0x7610, R0 ;  /* 0x00007610ff007816 */ /* 0x004fcc0000000000 */
[----:B------:R1:W2:Y:S01]  /*189d0*/  @!P6 LDG.E.U8 R0, desc[UR20][R12.64] ;  /* 0x000000140c00e981 */ /* 0x0002a2000c1e1100 */
[----:B0-----:R-:W-:-:S05]  /*189e0*/  VIADD R15, R15, 0xffffff89 ;  /* 0xffffff890f0f7836 */ /* 0x001fca0000000000 */
[----:B------:R-:W-:Y:S02]  /*189f0*/  ISETP.GE.U32.AND P0, PT, R15, 0x7fffff0a, PT ;  /* 0x7fffff0a0f00780c */ /* 0x000fe40003f06070 */
[----:B------:R-:W-:Y:S01]  /*18a00*/  PRMT R15, RZ, 0x7610, R15 ;  /* 0x00007610ff0f7816 */ /* 0x000fe2000000000f */
[----:B-1----:R-:W-:Y:S02]  /*18a10*/  @!P6 IMAD.MOV.U32 R12, RZ, RZ, R48 ;  /* 0x000000ffff0ce224 */ /* 0x002fe400078e0030 */
[----:B------:R-:W-:-:S05]  /*18a20*/  @!P6 IMAD.MOV.U32 R13, RZ, RZ, R30 ;  /* 0x000000ffff0de224 */ /* 0x000fca00078e001e */
[----:B------:R-:W3:Y:S04]  /*18a30*/  @!P6 LDG.E.U8 R15, desc[UR20][R12.64] ;  /* 0x000000140c0fe981 */ /* 0x000ee8000c1e1100 */
[----:B--2---:R0:W-:Y:S04]  /*18a40*/  STL [R1+0xe4], R0 ;  /* 0x0000e40001007387 */ /* 0x0041e80000100800 */
[----:B0-----:R-:W2:Y:S04]  /*18a50*/  LDL.LU R0, [R1+0x11cc] ;  /* 0x0011cc0001007983 */ /* 0x001ea80000300800 */
[----:B------:R-:W4:Y:S04]  /*18a60*/  LDL.LU R30, [R1+0x11c8] ;  /* 0x0011c800011e7983 */ /* 0x000f280000300800 */
[----:B------:R-:W4:Y:S04]  /*18a70*/  LDL.LU R48, [R1+0x11c4] ;  /* 0x0011c40001307983 */ /* 0x000f280000300800 */
[----:B---3--:R0:W-:Y:S02]  /*18a80*/  STL [R1+0xe0], R15 ;  /* 0x0000e00f01007387 */ /* 0x0081e40000100800 */
[----:B0-----:R-:W0:Y:S01]  /*18a90*/  LDC R15, c[0x0][0x3a0] ;  /* 0x0000e800ff0f7b82 */ /* 0x001e220000000800 */
[----:B------:R-:W-:-:S02]  /*18aa0*/  @!P1 IMAD.MOV.U32 R12, RZ, RZ, R50 ;  /* 0x000000ffff0c9224 */ /* 0x000fc400078e0032 */
[----:B------:R-:W-:Y:S02]  /*18ab0*/  @!P1 IMAD.MOV.U32 R13, RZ, RZ, R42 ;  /* 0x000000ffff0d9224 */ /* 0x000fe400078e002a */
[----:B------:R-:W3:Y:S04]  /*18ac0*/  LDL.LU R42, [R1+0x11c0] ;  /* 0x0011c000012a7983 */ /* 0x000ee80000300800 */
[----:B------:R-:W3:Y:S01]  /*18ad0*/  LDL.LU R50, [R1+0x11bc] ;  /* 0x0011bc0001327983 */ /* 0x000ee20000300800 */
[----:B0-----:R-:W-:-:S05]  /*18ae0*/  VIADD R15, R15, 0xffffff88 ;  /* 0xffffff880f0f7836 */ /* 0x001fca0000000000 */
[----:B------:R-:W-:Y:S02]  /*18af0*/  ISETP.GE.U32.AND P6, PT, R15, 0x7fffff09, PT ;  /* 0x7fffff090f00780c */ /* 0x000fe40003fc6070 */
[----:B------:R-:W-:Y:S02]  /*18b00*/  PRMT R15, RZ, 0x7610, R15 ;  /* 0x00007610ff0f7816 */ /* 0x000fe4000000000f */
[----:B--2---:R-:W-:-:S06]  /*18b10*/  PRMT R0, RZ, 0x7610, R0 ;  /* 0x00007610ff007816 */ /* 0x004fcc0000000000 */
[----:B------:R0:W2:Y:S01]  /*18b20*/  @!P1 LDG.E.U8 R0, desc[UR20][R12.64] ;  /* 0x000000140c009981 */ /* 0x0000a2000c1e1100 */
[----:B----4-:R-:W-:Y:S01]  /*18b30*/  PRMT R48, RZ, 0x7610, R48 ;  /* 0x00007610ff307816 */ /* 0x010fe20000000030 */
[----:B0-----:R-:W-:Y:S02]  /*18b40*/  @!P1 IMAD.MOV.U32 R12, RZ, RZ, R49 ;  /* 0x000000ffff0c9224 */ /* 0x001fe400078e0031 */
[----:B------:R-:W-:-:S05]  /*18b50*/  @!P1 IMAD.MOV.U32 R13, RZ, RZ, R43 ;  /* 0x000000ffff0d9224 */ /* 0x000fca00078e002b */
[----:B------:R0:W4:Y:S02]  /*18b60*/  @!P1 LDG.E.U8 R15, desc[UR20][R12.64] ;  /* 0x000000140c0f9981 */ /* 0x000124000c1e1100 */
[----:B0-----:R-:W-:Y:S02]  /*18b70*/  @!P0 IMAD.MOV.U32 R12, RZ, RZ, R45 ;  /* 0x000000ffff0c8224 */ /* 0x001fe400078e002d */
[----:B------:R-:W-:-:S05]  /*18b80*/  @!P0 IMAD.MOV.U32 R13, RZ, RZ, R56 ;  /* 0x000000ffff0d8224 */ /* 0x000fca00078e0038 */
[----:B------:R-:W3:Y:S04]  /*18b90*/  @!P0 LDG.E.U8 R48, desc[UR20][R12.64] ;  /* 0x000000140c308981 */ /* 0x000ee8000c1e1100 */
[----:B--2---:R0:W-:Y:S04]  /*18ba0*/  STL [R1+0x118], R0 ;  /* 0x0001180001007387 */ /* 0x0041e80000100800 */
[----:B0-----:R-:W2:Y:S04]  /*18bb0*/  LDL.LU R0, [R1+0x11b8] ;  /* 0x0011b80001007983 */ /* 0x001ea80000300800 */
[----:B------:R-:W2:Y:S04]  /*18bc0*/  LDL.LU R43, [R1+0x11b4] ;  /* 0x0011b400012b7983 */ /* 0x000ea80000300800 */
[----:B------:R-:W2:Y:S04]  /*18bd0*/  LDL.LU R49, [R1+0x11b0] ;  /* 0x0011b00001317983 */ /* 0x000ea80000300800 */
[----:B----4-:R0:W-:Y:S04]  /*18be0*/  STL [R1+0x114], R15 ;  /* 0x0001140f01007387 */ /* 0x0101e80000100800 */
[----:B------:R-:W4:Y:S04]  /*18bf0*/  LDL.LU R56, [R1+0x11ac] ;  /* 0x0011ac0001387983 */ /* 0x000f280000300800 */
[----:B------:R-:W4:Y:S01]  /*18c00*/  LDL.LU R45, [R1+0x11a8] ;  /* 0x0011a800012d7983 */ /* 0x000f220000300800 */
[----:B0-----:R-:W0:Y:S03]  /*18c10*/  LDC R15, c[0x0][0x3a0] ;  /* 0x0000e800ff0f7b82 */ /* 0x001e260000000800 */
[----:B---3--:R1:W-:Y:S04]  /*18c20*/  STL [R1+0xdc], R48 ;  /* 0x0000dc3001007387 */ /* 0x0083e80000100800 */
[----:B-1----:R-:W3:Y:S01]  /*18c30*/  LDL.LU R48, [R1+0x11a4] ;  /* 0x0011a40001307983 */ /* 0x002ee20000300800 */
[----:B------:R-:W-:-:S02]  /*18c40*/  @!P0 IMAD.MOV.U32 R12, RZ, RZ, R84 ;  /* 0x000000ffff0c8224 */ /* 0x000fc400078e0054 */
[----:B------:R-:W-:Y:S02]  /*18c50*/  @!P0 IMAD.MOV.U32 R13, RZ, RZ, R32 ;  /* 0x000000ffff0d8224 */ /* 0x000fe400078e0020 */
[----:B------:R-:W4:Y:S04]  /*18c60*/  LDL.LU R32, [R1+0x11a0] ;  /* 0x0011a00001207983 */ /* 0x000f280000300800 */
[----:B------:R-:W4:Y:S01]  /*18c70*/  LDL.LU R84, [R1+0x119c] ;  /* 0x00119c0001547983 */ /* 0x000f220000300800 */
[----:B0-----:R-:W-:-:S05]  /*18c80*/  VIADD R15, R15, 0xffffff81 ;  /* 0xffffff810f0f7836 */ /* 0x001fca0000000000 */
[----:B------:R-:W-:Y:S02]  /*18c90*/  ISETP.GE.U32.AND P1, PT, R15, 0x7fffff02, PT ;  /* 0x7fffff020f00780c */ /* 0x000fe40003f26070 */
[----:B------:R-:W-:Y:S02]  /*18ca0*/  PRMT R15, RZ, 0x7610, R15 ;  /* 0x00007610ff0f7816 */ /* 0x000fe4000000000f */
[----:B--2---:R-:W-:-:S06]  /*18cb0*/  PRMT R0, RZ, 0x7610, R0 ;  /* 0x00007610ff007816 */ /* 0x004fcc0000000000 */
[----:B------:R0:W2:Y:S02]  /*18cc0*/  @!P0 LDG.E.U8 R0, desc[UR20][R12.64] ;  /* 0x000000140c008981 */ /* 0x0000a4000c1e1100 */
[----:B0-----:R-:W-:Y:S02]  /*18cd0*/  @!P6 IMAD.MOV.U32 R12, RZ, RZ, R11 ;  /* 0x000000ffff0ce224 */ /* 0x001fe400078e000b */
[----:B------:R-:W-:-:S05]  /*18ce0*/  @!P6 IMAD.MOV.U32 R13, RZ, RZ, R10 ;  /* 0x000000ffff0de224 */ /* 0x000fca00078e000a */
[----:B------:R0:W2:Y:S02]  /*18cf0*/  @!P6 LDG.E.U8 R15, desc[UR20][R12.64] ;  /* 0x000000140c0fe981 */ /* 0x0000a4000c1e1100 */
[----:B0-----:R-:W-:Y:S01]  /*18d00*/  @!P6 IMAD.MOV.U32 R12, RZ, RZ, R72 ;  /* 0x000000ffff0ce224 */ /* 0x001fe200078e0048 */
[----:B---3--:R-:W-:Y:S01]  /*18d10*/  PRMT R48, RZ, 0x7610, R48 ;  /* 0x00007610ff307816 */ /* 0x008fe20000000030 */
[----:B------:R-:W-:-:S05]  /*18d20*/  @!P6 IMAD.MOV.U32 R13, RZ, RZ, R78 ;  /* 0x000000ffff0de224 */ /* 0x000fca00078e004e */
[----:B------:R-:W3:Y:S01]  /*18d30*/  @!P6 LDG.E.U8 R48, desc[UR20][R12.64] ;  /* 0x000000140c30e981 */ /* 0x000ee2000c1e1100 */
[-C--:B------:R-:W-:Y:S02]  /*18d40*/  IADD3 R54, P0, PT, R54, R4.reuse, RZ ;  /* 0x0000000436367210 */ /* 0x080fe40007f1e0ff */
[----:B----4-:R-:W-:Y:S01]  /*18d50*/  PRMT R84, RZ, 0x7610, R84 ;  /* 0x00007610ff547816 */ /* 0x010fe20000000054 */
[----:B--2---:R0:W-:Y:S04]  /*18d60*/  STL [R1+0xd8], R0 ;  /* 0x0000d80001007387 */ /* 0x0041e80000100800 */
[----:B0-----:R-:W2:Y:S04]  /*18d70*/  LDL.LU R0, [R1+0x1198] ;  /* 0x0011980001007983 */ /* 0x001ea80000300800 */
[----:B------:R-:W4:Y:S04]  /*18d80*/  LDL.LU R10, [R1+0x1194] ;  /* 0x00119400010a7983 */ /* 0x000f280000300800 */
[----:B------:R-:W2:Y:S04]  /*18d90*/  LDL.LU R11, [R1+0x1190] ;  /* 0x00119000010b7983 */ /* 0x000ea80000300800 */
[----:B------:R-:W-:Y:S04]  /*18da0*/  STL [R1+0x110], R15 ;  /* 0x0001100f01007387 */ /* 0x000fe80000100800 */
[----:B------:R-:W-:Y:S04]  /*18db0*/  STL [R1+0x3b8], R54 ;  /* 0x0003b83601007387 */ /* 0x000fe80000100800 */
[----:B---3--:R0:W-:Y:S02]  /*18dc0*/  STL [R1+0x10c], R48 ;  /* 0x00010c3001007387 */ /* 0x0081e40000100800 */
[----:B0-----:R-:W-:Y:S01]  /*18dd0*/  IMAD.X R48, R16, 0x1, R5, P0 ;  /* 0x0000000110307824 */ /* 0x001fe200000e0605 */
[----:B------:R-:W-:-:S02]  /*18de0*/  IADD3 R78, P0, PT, R17, R4, RZ ;  /* 0x00000004114e7210 */ /* 0x000fc40007f1e0ff */
[----:B------:R-:W0:Y:S03]  /*18df0*/  LDC R17, c[0x0][0x3a0] ;  /* 0x0000e800ff117b82 */ /* 0x000e260000000800 */
[----:B------:R-:W-:Y:S02]  /*18e00*/  IMAD.X R72, R14, 0x1, R5, P0 ;  /* 0x000000010e487824 */ /* 0x000fe400000e0605 */
[----:B0-----:R-:W-:-:S05]  /*18e10*/  VIADD R16, R17, 0x7f ;  /* 0x0000007f11107836 */ /* 0x001fca0000000000 */
[----:B------:R-:W-:Y:S02]  /*18e20*/  ISETP.GT.AND P0, PT, R16, 0x7f, PT ;  /* 0x0000007f1000780c */ /* 0x000fe40003f04270 */
[----:B------:R-:W0:Y:S01]  /*18e30*/  S2R R16, SR_TID.X ;  /* 0x0000000000107919 */ /* 0x000e220000002100 */
[----:B------:R-:W-:Y:S01]  /*18e40*/  VIADD R13, R17, 0xffffff80 ;  /* 0xffffff80110d7836 */ /* 0x000fe20000000000 */
[----:B0-----:R-:W-:-:S04]  /*18e50*/  LOP3.LUT R16, R16, 0x7f, RZ, 0xc0, !PT ;  /* 0x0000007f10107812 */ /* 0x001fc800078ec0ff */
[----:B------:R-:W-:Y:S01]  /*18e60*/  ISETP.LT.AND P0, PT, R16, R17, P0 ;  /* 0x000000111000720c */ /* 0x000fe20000701270 */
[----:B------:R-:W-:Y:S02]  /*18e70*/  @!P1 IMAD.MOV.U32 R16, RZ, RZ, R91 ;  /* 0x000000ffff109224 */ /* 0x000fe400078e005b */
[----:B------:R-:W-:-:S05]  /*18e80*/  @!P1 IMAD.MOV.U32 R17, RZ, RZ, R46 ;  /* 0x000000ffff119224 */ /* 0x000fca00078e002e */
[----:B------:R-:W3:Y:S04]  /*18e90*/  @!P1 LDG.E.U8 R84, desc[UR20][R16.64] ;  /* 0x0000001410549981 */ /* 0x000ee8000c1e1100 */
[----:B------:R-:W-:Y:S04]  /*18ea0*/  STL [R1+0xf6c], R4 ;  /* 0x000f6c0401007387 */ /* 0x000fe80000100800 */
[----:B------:R-:W-:Y:S04]  /*18eb0*/  STL [R1+0x3b4], R48 ;  /* 0x0003b43001007387 */ /* 0x000fe80000100800 */
[----:B------:R-:W-:Y:S04]  /*18ec0*/  STL [R1+0x3c8], R78 ;  /* 0x0003c84e01007387 */ /* 0x000fe80000100800 */
[----:B------:R-:W-:Y:S04]  /*18ed0*/  STL [R1+0xf70], R5 ;  /* 0x000f700501007387 */ /* 0x000fe80000100800 */
[----:B------:R-:W-:Y:S04]  /*18ee0*/  STL [R1+0x3c4], R72 ;  /* 0x0003c44801007387 */ /* 0x000fe80000100800 */
[----:B------:R-:W2:Y:S04]  /*18ef0*/  LDL.LU R46, [R1+0x118c] ;  /* 0x00118c00012e7983 */ /* 0x000ea80000300800 */
[----:B------:R-:W2:Y:S04]  /*18f00*/  LDL.LU R91, [R1+0x1188] ;  /* 0x00118800015b7983 */ /* 0x000ea80000300800 */
[----:B---3--:R0:W-:Y:S04]  /*18f10*/  STL [R1+0xd4], R84 ;  /* 0x0000d45401007387 */ /* 0x0081e80000100800 */
[----:B0-----:R-:W3:Y:S01]  /*18f20*/  LDL.LU R84, [R1+0x1184] ;  /* 0x0011840001547983 */ /* 0x001ee20000300800 */
[----:B------:R-:W-:Y:S01]  /*18f30*/  ISETP.GE.U32.AND P6, PT, R13, 0x7fffff01, PT ;  /* 0x7fffff010d00780c */ /* 0x000fe20003fc6070 */
[----:B------:R-:W-:Y:S01]  /*18f40*/  @!P1 IMAD.MOV.U32 R16, RZ, RZ, R54 ;  /* 0x000000ffff109224 */ /* 0x000fe200078e0036 */
[----:B----4-:R-:W-:Y:S01]  /*18f50*/  PRMT R10, RZ, 0x7610, R10 ;  /* 0x00007610ff0a7816 */ /* 0x010fe2000000000a */
[----:B------:R-:W-:-:S02]  /*18f60*/  @!P1 IMAD.MOV.U32 R17, RZ, RZ, R48 ;  /* 0x000000ffff119224 */ /* 0x000fc400078e0030 */
[----:B------:R-:W4:Y:S04]  /*18f70*/  LDL.LU R48, [R1+0x1180] ;  /* 0x0011800001307983 */ /* 0x000f280000300800 */
[----:B------:R2:W4:Y:S04]  /*18f80*/  @!P1 LDG.E.U8 R10, desc[UR20][R16.64] ;  /* 0x00000014100a9981 */ /* 0x000528000c1e1100 */
[----:B------:R-:W4:Y:S01]  /*18f90*/  LDL.LU R54, [R1+0x117c] ;  /* 0x00117c0001367983 */ /* 0x000f220000300800 */
[----:B--2---:R-:W-:Y:S01]  /*18fa0*/  VIADD R17, R0, 0x76 ;  /* 0x0000007600117836 */ /* 0x004fe20000000000 */
[----:B------:R-:W-:Y:S01]  /*18fb0*/  PRMT R91, RZ, 0x7610, R91 ;  /* 0x00007610ff5b7816 */ /* 0x000fe2000000005b */
[----:B------:R-:W-:-:S03]  /*18fc0*/  @!P6 IMAD.MOV.U32 R16, RZ, RZ, R66 ;  /* 0x000000ffff10e224 */ /* 0x000fc600078e0042 */
[----:B------:R-:W-:Y:S01]  /*18fd0*/  ISETP.GE.AND P1, PT, R17, RZ, PT ;  /* 0x000000ff1100720c */ /* 0x000fe20003f26270 */
[----:B------:R-:W-:-:S05]  /*18fe0*/  @!P6 IMAD.MOV.U32 R17, RZ, RZ, R60 ;  /* 0x000000ffff11e224 */ /* 0x000fca00078e003c */
[----:B------:R0:W2:Y:S02]  /*18ff0*/  @!P6 LDG.E.U8 R91, desc[UR20][R16.64] ;  /* 0x00000014105be981 */ /* 0x0000a4000c1e1100 */
[----:B0-----:R-:W-:Y:S02]  /*19000*/  @!P6 IMAD.MOV.U32 R16, RZ, RZ, R78 ;  /* 0x000000ffff10e224 */ /* 0x001fe400078e004e */
[----:B------:R-:W-:Y:S01]  /*19010*/  @!P6 IMAD.MOV.U32 R17, RZ, RZ, R72 ;  /* 0x000000ffff11e224 */ /* 0x000fe200078e0048 */
[----:B---3--:R-:W-:-:S06]  /*19020*/  PRMT R84, RZ, 0x7610, R84 ;  /* 0x00007610ff547816 */ /* 0x008fcc0000000054 */
[----:B------:R-:W3:Y:S04]  /*19030*/  @!P6 LDG.E.U8 R84, desc[UR20][R16.64] ;  /* 0x000000141054e981 */ /* 0x000ee8000c1e1100 */
[----:B----4-:R0:W-:Y:S04]  /*19040*/  STL [R1+0xd0], R10 ;  /* 0x0000d00a01007387 */ /* 0x0101e80000100800 */
[----:B0-----:R-:W4:Y:S04]  /*19050*/  LDL.LU R10, [R1+0x1178] ;  /* 0x00117800010a7983 */ /* 0x001f280000300800 */
[----:B------:R-:W4:Y:S04]  /*19060*/  LDL.LU R60, [R1+0x1174] ;  /* 0x00117400013c7983 */ /* 0x000f280000300800 */
[----:B------:R-:W4:Y:S04]  /*19070*/  LDL.LU R66, [R1+0x1170] ;  /* 0x0011700001427983 */ /* 0x000f280000300800 */
[----:B--2---:R0:W-:Y:S04]  /*19080*/  STL [R1+0x108], R91 ;  /* 0x0001085b01007387 */ /* 0x0041e80000100800 */
[----:B0-----:R-:W2:Y:S04]  /*19090*/  LDL.LU R91, [R1+0x116c] ;  /* 0x00116c00015b7983 */ /* 0x001ea80000300800 */
[----:B------:R-:W4:Y:S04]  /*190a0*/  LDL.LU R72, [R1+0x1168] ;  /* 0x0011680001487983 */ /* 0x000f280000300800 */
[----:B------:R-:W4:Y:S04]  /*190b0*/  LDL.LU R78, [R1+0x1164] ;  /* 0x00116400014e7983 */ /* 0x000f280000300800 */
[----:B---3--:R0:W-:Y:S04]  /*190c0*/  STL [R1+0xcc], R84 ;  /* 0x0000cc5401007387 */ /* 0x0081e80000100800 */
[----:B0-----:R-:W3:Y:S04]  /*190d0*/  LDL.LU R84, [R1+0x1160] ;  /* 0x0011600001547983 */ /* 0x001ee80000300800 */
[----:B------:R-:W3:Y:S04]  /*190e0*/  LDL R16, [R1+0x3cc] ;  /* 0x0003cc0001107983 */ /* 0x000ee80000100800 */
[----:B------:R-:W3:Y:S01]  /*190f0*/  LDL R17, [R1+0x3d0] ;  /* 0x0003d00001117983 */ /* 0x000ee20000100800 */
[----:B--2---:R-:W-:-:S02]  /*19100*/  PRMT R91, RZ, 0x7610, R91 ;  /* 0x00007610ff5b7816 */ /* 0x004fc4000000005b */
[----:B---3--:R-:W-:-:S04]  /*19110*/  @P0 LOP3.LUT R17, R17, R16, RZ, 0x3c, !PT ;  /* 0x0000001011110212 */ /* 0x008fc800078e3cff */
[----:B------:R-:W-:-:S04]  /*19120*/  @P0 LOP3.LUT R16, R17, R16, RZ, 0x3c, !PT ;  /* 0x0000001011100212 */ /* 0x000fc800078e3cff */
[----:B------:R-:W-:-:S05]  /*19130*/  @P0 LOP3.LUT R17, R17, R16, RZ, 0x3c, !PT ;  /* 0x0000001011110212 */ /* 0x000fca00078e3cff */
[----:B------:R-:W2:Y:S04]  /*19140*/  @P0 LDG.E.U8 R91, desc[UR20][R16.64] ;  /* 0x00000014105b0981 */ /* 0x000ea8000c1e1100 */
[----:B--2---:R0:W-:Y:S04]  /*19150*/  STL [R1+0xc8], R91 ;  /* 0x0000c85b01007387 */ /* 0x0041e80000100800 */
[----:B0-----:R-:W2:Y:S04]  /*19160*/  LDL.LU R91, [R1+0x115c] ;  /* 0x00115c00015b7983 */ /* 0x001ea80000300800 */
[----:B------:R-:W3:Y:S04]  /*19170*/  LDL R16, [R1+0x42c] ;  /* 0x00042c0001107983 */ /* 0x000ee80000100800 */
[----:B------:R-:W3:Y:S01]  /*19180*/  LDL R17, [R1+0x430] ;  /* 0x0004300001117983 */ /* 0x000ee20000100800 */
[----:B------:R-:W-:-:S02]  /*19190*/  PRMT R84, RZ, 0x7610, R84 ;  /* 0x00007610ff547816 */ /* 0x000fc40000000054 */
[----:B---3--:R-:W-:-:S04]  /*191a0*/  @P0 LOP3.LUT R17, R17, R16, RZ, 0x3c, !PT ;  /* 0x0000001011110212 */ /* 0x008fc800078e3cff */
[----:B------:R-:W-:-:S04]  /*191b0*/  @P0 LOP3.LUT R16, R17, R16, RZ, 0x3c, !PT ;  /* 0x0000001011100212 */ /* 0x000fc800078e3cff */
[----:B------:R-:W-:-:S05]  /*191c0*/  @P0 LOP3.LUT R17, R17, R16, RZ, 0x3c, !PT ;  /* 0x0000001011110212 */ /* 0x000fca00078e3cff */
[----:B------:R-:W3:Y:S04]  /*191d0*/  @P0 LDG.E.U8 R84, desc[UR20][R16.64] ;  /* 0x0000001410540981 */ /* 0x000ee8000c1e1100 */
        /* <DEDUP_REMOVED lines=47> */
[----:B------:R-:W3:Y:S01]  /*194d0*/  LDL R17, [R1+0x5b0] ;  /* 0x0005b00001117983 */ /* 0x000ee20000100800 */
[----:B------:R-:W-:Y:S01]  /*194e0*/  PRMT R84, RZ, 0x7610, R84 ;  /* 0x00007610ff547816 */ /* 0x000fe20000000054 */
[----:B---3--:R-:W-:-:S02]  /*194f0*/  @P0 IMAD.MOV.U32 R16, RZ, RZ, R17 ;  /* 0x000000ffff100224 */ /* 0x008fc400078e0011 */
[----:B----4-:R-:W-:Y:S02]  /*19500*/  @P0 IMAD.MOV.U32 R17, RZ, RZ, R78 ;  /* 0x000000ffff110224 */ /* 0x010fe400078e004e */
[----:B------:R-:W3:Y:S04]  /*19510*/  LDL.LU R78, [R1+0x1140] ;  /* 0x00114000014e7983 */ /* 0x000ee80000300800 */
[----:B------:R-:W4:Y:S04]  /*19520*/  @P0 LDG.E.U8 R84, desc[UR20][R16.64] ;  /* 0x0000001410540981 */ /* 0x000f28000c1e1100 */
[----:B----4-:R0:W-:Y:S04]  /*19530*/  STL [R1+0xc], R84 ;  /* 0x00000c5401007387 */ /* 0x0101e80000100800 */
[----:B0-----:R-:W4:Y:S04]  /*19540*/  LDL.LU R84, [R1+0x113c] ;  /* 0x00113c0001547983 */ /* 0x001f280000300800 */
[----:B------:R-:W3:Y:S01]  /*19550*/  LDL R17, [R1+0x5f0] ;  /* 0x0005f00001117983 */ /* 0x000ee20000100800 */
[----:B--2---:R-:W-:Y:S01]  /*19560*/  PRMT R91, RZ, 0x7610, R91 ;  /* 0x00007610ff5b7816 */ /* 0x004fe2000000005b */
[----:B---3--:R-:W-:-:S02]  /*19570*/  @P0 IMAD.MOV.U32 R16, RZ, RZ, R17 ;  /* 0x000000ffff100224 */ /* 0x008fc400078e0011 */
[----:B------:R-:W-:Y:S02]  /*19580*/  @P0 IMAD.MOV.U32 R17, RZ, RZ, R72 ;  /* 0x000000ffff110224 */ /* 0x000fe400078e0048 */
[----:B------:R-:W2:Y:S04]  /*19590*/  LDL.LU R72, [R1+0x1138] ;  /* 0x0011380001487983 */ /* 0x000ea80000300800 */
[----:B------:R-:W3:Y:S04]  /*195a0*/  @P0 LDG.E.U8 R91, desc[UR20][R16.64] ;  /* 0x00000014105b0981 */ /* 0x000ee8000c1e1100 */
[----:B------:R-:W2:Y:S01]  /*195b0*/  LDL R17, [R1+0x630] ;  /* 0x0006300001117983 */ /* 0x000ea20000100800 */
[----:B----4-:R-:W-:-:S03]  /*195c0*/  PRMT R84, RZ, 0x7610, R84 ;  /* 0x00007610ff547816 */ /* 0x010fc60000000054 */
[----:B---3--:R0:W-:Y:S01]  /*195d0*/  STL [R1+0xf74], R91 ;  /* 0x000f745b01007387 */ /* 0x0081e20000100800 */
[----:B--2---:R-:W-:Y:S02]  /*195e0*/  @P0 IMAD.MOV.U32 R16, RZ, RZ, R17 ;  /* 0x000000ffff100224 */ /* 0x004fe400078e0011 */
[----:B------:R-:W-:Y:S02]  /*195f0*/  @P0 IMAD.MOV.U32 R17, RZ, RZ, R66 ;  /* 0x000000ffff110224 */ /* 0x000fe400078e0042 */
[----:B------:R-:W2:Y:S04]  /*19600*/  LDL.LU R66, [R1+0x1134] ;  /* 0x0011340001427983 */ /* 0x000ea80000300800 */
[----:B------:R-:W3:Y:S01]  /*19610*/  @P0 LDG.E.U8 R84, desc[UR20][R16.64] ;  /* 0x0000001410540981 */ /* 0x000ee2000c1e1100 */
[----:B------:R-:W-:-:S03]  /*19620*/  PRMT R78, RZ, 0x7610, R78 ;  /* 0x00007610ff4e7816 */ /* 0x000fc6000000004e */
[----:B0-----:R-:W4:Y:S04]  /*19630*/  LDL R91, [R1+0x438] ;  /* 0x00043800015b7983 */ /* 0x001f280000100800 */
[----:B------:R-:W4:Y:S04]  /*19640*/  LDL R16, [R1+0x66c] ;  /* 0x00066c0001107983 */ /* 0x000f280000100800 */
[----:B------:R-:W4:Y:S04]  /*19650*/  LDL R17, [R1+0x670] ;  /* 0x0006700001117983 */ /* 0x000f280000100800 */
[----:B---3--:R0:W-:Y:S01]  /*19660*/  STL [R1+0xf78], R84 ;  /* 0x000f785401007387 */ /* 0x0081e20000100800 */
[----:B------:R-:W-:-:S02]  /*19670*/  PRMT R72, RZ, 0x7610, R72 ;  /* 0x00007610ff487816 */ /* 0x000fc40000000048 */
[----:B--2---:R-:W-:Y:S02]  /*19680*/  PRMT R66, RZ, 0x7610, R66 ;  /* 0x00007610ff427816 */ /* 0x004fe40000000042 */
[----:B------:R-:W-:Y:S02]  /*19690*/  PRMT R60, RZ, 0x7610, R60 ;  /* 0x00007610ff3c7816 */ /* 0x000fe4000000003c */
[----:B------:R-:W-:Y:S01]  /*196a0*/  PRMT R54, RZ, 0x7610, R54 ;  /* 0x00007610ff367816 */ /* 0x000fe20000000036 */
[----:B0-----:R-:W2:Y:S01]  /*196b0*/  LDL R84, [R1+0x434] ;  /* 0x0004340001547983 */ /* 0x001ea20000100800 */
[----:B----4-:R-:W-:-:S04]  /*196c0*/  @P0 LOP3.LUT R17, R17, R16, RZ, 0x3c, !PT ;  /* 0x0000001011110212 */ /* 0x010fc800078e3cff */
[----:B------:R-:W-:-:S04]  /*196d0*/  @P0 LOP3.LUT R16, R17, R16, RZ, 0x3c, !PT ;  /* 0x0000001011100212 */ /* 0x000fc800078e3cff */
[----:B------:R-:W-:-:S05]  /*196e0*/  @P0 LOP3.LUT R17, R17, R16, RZ, 0x3c, !PT ;  /* 0x0000001011110212 */ /* 0x000fca00078e3cff */
[----:B------:R0:W3:Y:S04]  /*196f0*/  @P0 LDG.E.U8 R78, desc[UR20][R16.64] ;  /* 0x00000014104e0981 */ /* 0x0000e8000c1e1100 */
[----:B------:R-:W4:Y:S01]  /*19700*/  LDL R17, [R1+0x6ac] ;  /* 0x0006ac0001117983 */ /* 0x000f220000100800 */
[----:B0-----:R-:W-:-:S05]  /*19710*/  @P0 IMAD.MOV.U32 R16, RZ, RZ, R48 ;  /* 0x000000ffff100224 */ /* 0x001fca00078e0030 */
[----:B----4-:R0:W4:Y:S02]  /*19720*/  @P0 LDG.E.U8 R72, desc[UR20][R16.64] ;  /* 0x0000001410480981 */ /* 0x010124000c1e1100 */
[----:B0-----:R-:W-:Y:S02]  /*19730*/  @P0 IMAD.MOV.U32 R16, RZ, RZ, R53 ;  /* 0x000000ffff100224 */ /* 0x001fe400078e0035 */
[----:B------:R-:W-:-:S05]  /*19740*/  @P0 IMAD.MOV.U32 R17, RZ, RZ, R47 ;  /* 0x000000ffff110224 */ /* 0x000fca00078e002f */
[----:B------:R0:W2:Y:S04]  /*19750*/  @P0 LDG.E.U8 R66, desc[UR20][R16.64] ;  /* 0x0000001410420981 */ /* 0x0000a8000c1e1100 */
[----:B---3--:R1:W-:Y:S01]  /*19760*/  STL [R1+0xf7c], R78 ;  /* 0x000f7c4e01007387 */ /* 0x0083e20000100800 */
[----:B0-----:R-:W-:Y:S02]  /*19770*/  @P0 IMAD.MOV.U32 R16, RZ, RZ, R65 ;  /* 0x000000ffff100224 */ /* 0x001fe400078e0041 */
[----:B------:R-:W-:Y:S01]  /*19780*/  @P0 IMAD.MOV.U32 R17, RZ, RZ, R59 ;  /* 0x000000ffff110224 */ /* 0x000fe200078e003b */
[----:B-1----:R-:W3:Y:S04]  /*19790*/  LDL R78, [R1+0x3d8] ;  /* 0x0003d800014e7983 */ /* 0x002ee80000100800 */
[----:B------:R0:W3:Y:S04]  /*197a0*/  @P0 LDG.E.U8 R60, desc[UR20][R16.64] ;  /* 0x00000014103c0981 */ /* 0x0000e8000c1e1100 */
[----:B------:R-:W3:Y:S01]  /*197b0*/  LDL.LU R48, [R1+0x1130] ;  /* 0x0011300001307983 */ /* 0x000ee20000300800 */
[----:B0-----:R-:W-:-:S02]  /*197c0*/  @P0 IMAD.MOV.U32 R16, RZ, RZ, R90 ;  /* 0x000000ffff100224 */ /* 0x001fc400078e005a */
[----:B------:R-:W-:-:S05]  /*197d0*/  @P0 IMAD.MOV.U32 R17, RZ, RZ, R71 ;  /* 0x000000ffff110224 */ /* 0x000fca00078e0047 */
[----:B------:R0:W3:Y:S02]  /*197e0*/  @P0 LDG.E.U8 R54, desc[UR20][R16.64] ;  /* 0x0000001410360981 */ /* 0x0000e4000c1e1100 */
[----:B0-----:R-:W-:Y:S02]  /*197f0*/  @P0 IMAD.MOV.U32 R16, RZ, RZ, R83 ;  /* 0x000000ffff100224 */ /* 0x001fe400078e0053 */
[----:B------:R-:W-:Y:S01]  /*19800*/  @P0 IMAD.MOV.U32 R17, RZ, RZ, R77 ;  /* 0x000000ffff110224 */ /* 0x000fe200078e004d */
[----:B----4-:R0:W-:Y:S04]  /*19810*/  STL [R1+0xf80], R72 ;  /* 0x000f804801007387 */ /* 0x0101e80000100800 */
[----:B------:R-:W4:Y:S04]  /*19820*/  LDL.LU R47, [R1+0x112c] ;  /* 0x00112c00012f7983 */ /* 0x000f280000300800 */
[----:B------:R-:W4:Y:S04]  /*19830*/  LDL.LU R53, [R1+0x1128] ;  /* 0x0011280001357983 */ /* 0x000f280000300800 */
[----:B--2---:R-:W-:Y:S04]  /*19840*/  STL [R1+0xf84], R66 ;  /* 0x000f844201007387 */ /* 0x004fe80000100800 */
[----:B------:R-:W2:Y:S04]  /*19850*/  LDL.LU R59, [R1+0x1124] ;  /* 0x00112400013b7983 */ /* 0x000ea80000300800 */
[----:B------:R-:W2:Y:S04]  /*19860*/  LDL.LU R65, [R1+0x1120] ;  /* 0x0011200001417983 */ /* 0x000ea80000300800 */
[----:B---3--:R-:W-:Y:S01]  /*19870*/  STL [R1+0xf88], R60 ;  /* 0x000f883c01007387 */ /* 0x008fe20000100800 */
[----:B------:R-:W-:-:S03]  /*19880*/  PRMT R48, RZ, 0x7610, R48 ;  /* 0x00007610ff307816 */ /* 0x000fc60000000030 */
[----:B------:R-:W3:Y:S04]  /*19890*/  LDL.LU R71, [R1+0x111c] ;  /* 0x00111c0001477983 */ /* 0x000ee80000300800 */
[----:B------:R-:W2:Y:S04]  /*198a0*/  LDL.LU R90, [R1+0x1118] ;  /* 0x00111800015a7983 */ /* 0x000ea80000300800 */
[----:B------:R1:W2:Y:S04]  /*198b0*/  @P0 LDG.E.U8 R48, desc[UR20][R16.64] ;  /* 0x0000001410300981 */ /* 0x0002a8000c1e1100 */
[----:B------:R-:W-:Y:S04]  /*198c0*/  STL [R1+0xf8c], R54 ;  /* 0x000f8c3601007387 */ /* 0x000fe80000100800 */
[----:B------:R-:W2:Y:S04]  /*198d0*/  LDL.LU R77, [R1+0x1114] ;  /* 0x00111400014d7983 */ /* 0x000ea80000300800 */
[----:B------:R-:W2:Y:S04]  /*198e0*/  LDL.LU R83, [R1+0x1110] ;  /* 0x0011100001537983 */ /* 0x000ea80000300800 */
[----:B------:R-:W2:Y:S01]  /*198f0*/  LDL R17, [R1+0x3d4] ;  /* 0x0003d40001117983 */ /* 0x000ea20000100800 */
[----:B0-----:R-:W-:Y:S01]  /*19900*/  PRMT R72, RZ, 0x7610, R72 ;  /* 0x00007610ff487816 */ /* 0x001fe20000000048 */
[----:B-1----:R-:W-:-:S02]  /*19910*/  @P0 IMAD.MOV.U32 R16, RZ, RZ, R78 ;  /* 0x000000ffff100224 */ /* 0x002fc400078e004e */
[----:B------:R-:W-:-:S05]  /*19920*/  VIADD R15, R0, 0x7e ;  /* 0x0000007e000f7836 */ /* 0x000fca0000000000 */
[----:B------:R-:W-:-:S05]  /*19930*/  IABS R12, R15 ;  /* 0x0000000f000c7213 */ /* 0x000fca0000000000 */
[----:B------:R-:W-:Y:S01]  /*19940*/  IMAD.HI.U32 R13, R11, R12, RZ ;  /* 0x0000000c0b0d7227 */ /* 0x000fe200078e00ff */
[----:B--2---:R0:W2:Y:S03]  /*19950*/  @P0 LDG.E.U8 R72, desc[UR20][R16.64] ;  /* 0x0000001410480981 */ /* 0x0040a6000c1e1100 */
[----:B------:R-:W-:-:S04]  /*19960*/  IMAD.MOV R13, RZ, RZ, -R13 ;  /* 0x000000ffff0d7224 */ /* 0x000fc800078e0a0d */
[----:B------:R-:W-:Y:S01]  /*19970*/  IMAD R12, R10, R13, R12 ;  /* 0x0000000d0a0c7224 */ /* 0x000fe200078e020c */
[----:B------:R-:W-:Y:S01]  /*19980*/  PRMT R13, RZ, 0x7610, R13 ;  /* 0x00007610ff0d7816 */ /* 0x000fe2000000000d */
[----:B0-----:R-:W-:Y:S02]  /*19990*/  @P0 IMAD.MOV.U32 R16, RZ, RZ, R91 ;  /* 0x000000ffff100224 */ /* 0x001fe400078e005b */
[----:B------:R-:W-:Y:S01]  /*199a0*/  @P0 IMAD.MOV.U32 R17, RZ, RZ, R84 ;  /* 0x000000ffff110224 */ /* 0x000fe200078e0054 */
[----:B------:R-:W-:Y:S04]  /*199b0*/  STL [R1+0xf90], R48 ;  /* 0x000f903001007387 */ /* 0x000fe80000100800 */
[----:B------:R0:W3:Y:S04]  /*199c0*/  @P0 LDG.E.U8 R13, desc[UR20][R16.64] ;  /* 0x00000014100d0981 */ /* 0x0000e8000c1e1100 */
[----:B--2---:R1:W-:Y:S04]  /*199d0*/  STL [R1+0xc4], R72 ;  /* 0x0000c44801007387 */ /* 0x0043e80000100800 */
[----:B------:R-:W0:Y:S04]  /*199e0*/  LDL R16, [R1+0x474] ;  /* 0x0004740001107983 */ /* 0x000e280000100800 */
[----:B------:R-:W0:Y:S01]  /*199f0*/  LDL R17, [R1+0x478] ;  /* 0x0004780001117983 */ /* 0x000e220000100800 */
[----:B------:R-:W-:-:S03]  /*19a00*/  PRMT R90, RZ, 0x7610, R90 ;  /* 0x00007610ff5a7816 */ /* 0x000fc6000000005a */
[----:B-1----:R-:W2:Y:S04]  /*19a10*/  LDL R72, [R1+0x634] ;  /* 0x0006340001487983 */ /* 0x002ea80000100800 */
[----:B------:R-:W2:Y:S04]  /*19a20*/  LDL R78, [R1+0x674] ;  /* 0x00067400014e7983 */ /* 0x000ea80000100800 */
[----:B------:R-:W2:Y:S04]  /*19a30*/  LDL R84, [R1+0x678] ;  /* 0x0006780001547983 */ /* 0x000ea80000100800 */
[----:B------:R-:W2:Y:S01]  /*19a40*/  LDL R91, [R1+0x6b4] ;  /* 0x0006b400015b7983 */ /* 0x000ea20000100800 */
[----:B0-----:R-:W-:-:S04]  /*19a50*/  @P0 LOP3.LUT R17, R17, R16, RZ, 0x3c, !PT ;  /* 0x0000001011110212 */ /* 0x001fc800078e3cff */
[----:B------:R-:W-:-:S04]  /*19a60*/  @P0 LOP3.LUT R16, R17, R16, RZ, 0x3c, !PT ;  /* 0x0000001011100212 */ /* 0x000fc800078e3cff */
[----:B------:R-:W-:-:S05]  /*19a70*/  @P0 LOP3.LUT R17, R17, R16, RZ, 0x3c, !PT ;  /* 0x0000001011110212 */ /* 0x000fca00078e3cff */
[----:B------:R-:W2:Y:S04]  /*19a80*/  @P0 LDG.E.U8 R90, desc[UR20][R16.64] ;  /* 0x00000014105a0981 */ /* 0x000ea8000c1e1100 */
[----:B---3--:R0:W-:Y:S04]  /*19a90*/  STL [R1+0xa8], R13 ;  /* 0x0000a80d01007387 */ /* 0x0081e80000100800 */
[----:B0-----:R-:W3:Y:S04]  /*19aa0*/  LDL R13, [R1+0x6b8] ;  /* 0x0006b800010d7983 */ /* 0x001ee80000100800 */
[----:B--2---:R0:W-:Y:S04]  /*19ab0*/  STL [R1+0x8c], R90 ;  /* 0x00008c5a01007387 */ /* 0x0041e80000100800 */
[----:B0-----:R-:W2:Y:S04]  /*19ac0*/  LDL.LU R90, [R1+0x110c] ;  /* 0x00110c00015a7983 */ /* 0x001ea80000300800 */
[----:B------:R-:W2:Y:S04]  /*19ad0*/  LDL R16, [R1+0x4b4] ;  /* 0x0004b40001107983 */ /* 0x000ea80000100800 */
[----:B------:R-:W2:Y:S01]  /*19ae0*/  LDL R17, [R1+0x4b8] ;  /* 0x0004b80001117983 */ /* 0x000ea20000100800 */
[----:B------:R-:W-:-:S02]  /*19af0*/  PRMT R83, RZ, 0x7610, R83 ;  /* 0x00007610ff537816 */ /* 0x000fc40000000053 */
[----:B--2---:R-:W-:-:S04]  /*19b00*/  @P0 LOP3.LUT R17, R17, R16, RZ, 0x3c, !PT ;  /* 0x0000001011110212 */ /* 0x004fc800078e3cff */
[----:B------:R-:W-:-:S04]  /*19b10*/  @P0 LOP3.LUT R16, R17, R16, RZ, 0x3c, !PT ;  /* 0x0000001011100212 */ /* 0x000fc800078e3cff */
[----:B------:R-:W-:-:S05]  /*19b20*/  @P0 LOP3.LUT R17, R17, R16, RZ, 0x3c, !PT ;  /* 0x0000001011110212 */ /* 0x000fca00078e3cff */
[----:B------:R-:W2:Y:S04]  /*19b30*/  @P0 LDG.E.U8 R83, desc[UR20][R16.64] ;  /* 0x0000001410530981 */ /* 0x000ea8000c1e1100 */
        /* <DEDUP_REMOVED lines=44> */
[----:B------:R0:W2:Y:S02]  /*19e00*/  @P0 LDG.E.U8 R90, desc[UR20][R16.64] ;  /* 0x00000014105a0981 */ /* 0x0000a4000c1e1100 */
[----:B0-----:R-:W-:Y:S01]  /*19e10*/  @P0 IMAD.MOV.U32 R16, RZ, RZ, R59 ;  /* 0x000000ffff100224 */ /* 0x001fe200078e003b */
[----:B------:R-:W-:Y:S01]  /*19e20*/  PRMT R83, RZ, 0x7610, R83 ;  /* 0x00007610ff537816 */ /* 0x000fe20000000053 */
[----:B------:R-:W-:Y:S01]  /*19e30*/  @P0 IMAD.MOV.U32 R17, RZ, RZ, R72 ;  /* 0x000000ffff110224 */ /* 0x000fe200078e0048 */
[----:B------:R-:W-:-:S04]  /*19e40*/  PRMT R77, RZ, 0x7610, R77 ;  /* 0x00007610ff4d7816 */ /* 0x000fc8000000004d */
[----:B------:R0:W3:Y:S04]  /*19e50*/  @P0 LDG.E.U8 R83, desc[UR20][R16.64] ;  /* 0x0000001410530981 */ /* 0x0000e8000c1e1100 */
[----:B--2---:R1:W-:Y:S04]  /*19e60*/  STL [R1+0xf94], R90 ;  /* 0x000f945a01007387 */ /* 0x0043e80000100800 */
[----:B------:R-:W2:Y:S01]  /*19e70*/  LDL.LU R59, [R1+0x10f4] ;  /* 0x0010f400013b7983 */ /* 0x000ea20000300800 */
[----:B0-----:R-:W-:Y:S02]  /*19e80*/  @P0 IMAD.MOV.U32 R16, RZ, RZ, R84 ;  /* 0x000000ffff100224 */ /* 0x001fe400078e0054 */
[----:B------:R-:W-:Y:S01]  /*19e90*/  @P0 IMAD.MOV.U32 R17, RZ, RZ, R78 ;  /* 0x000000ffff110224 */ /* 0x000fe200078e004e */
[----:B------:R-:W-:-:S04]  /*19ea0*/  PRMT R71, RZ, 0x7610, R71 ;  /* 0x00007610ff477816 */ /* 0x000fc80000000047 */
[----:B------:R3:W2:Y:S01]  /*19eb0*/  @P0 LDG.E.U8 R77, desc[UR20][R16.64] ;  /* 0x00000014104d0981 */ /* 0x0006a2000c1e1100 */
[----:B------:R-:W-:Y:S01]  /*19ec0*/  PRMT R65, RZ, 0x7610, R65 ;  /* 0x00007610ff417816 */ /* 0x000fe20000000041 */
[----:B---3--:R-:W-:Y:S02]  /*19ed0*/  @P0 IMAD.MOV.U32 R16, RZ, RZ, R13 ;  /* 0x000000ffff100224 */ /* 0x008fe400078e000d */
[----:B------:R-:W-:-:S05]  /*19ee0*/  @P0 IMAD.MOV.U32 R17, RZ, RZ, R91 ;  /* 0x000000ffff110224 */ /* 0x000fca00078e005b */
[----:B------:R0:W3:Y:S02]  /*19ef0*/  @P0 LDG.E.U8 R71, desc[UR20][R16.64] ;  /* 0x0000001410470981 */ /* 0x0000e4000c1e1100 */
[----:B0-----:R-:W-:Y:S02]  /*19f00*/  @P0 IMAD.MOV.U32 R16, RZ, RZ, R35 ;  /* 0x000000ffff100224 */ /* 0x001fe400078e0023 */
[----:B------:R-:W-:-:S05]  /*19f10*/  @P0 IMAD.MOV.U32 R17, RZ, RZ, R29 ;  /* 0x000000ffff110224 */ /* 0x000fca00078e001d */
[----:B------:R0:W3:Y:S01]  /*19f20*/  @P0 LDG.E.U8 R65, desc[UR20][R16.64] ;  /* 0x0000001410410981 */ /* 0x0000e2000c1e1100 */
[----:B----4-:R-:W-:Y:S01]  /*19f30*/  PRMT R53, RZ, 0x7610, R53 ;  /* 0x00007610ff357816 */ /* 0x010fe20000000035 */
[----:B0-----:R-:W-:Y:S02]  /*19f40*/  @P0 IMAD.MOV.U32 R16, RZ, RZ, R58 ;  /* 0x000000ffff100224 */ /* 0x001fe400078e003a */
[----:B------:R-:W-:Y:S01]  /*19f50*/  @P0 IMAD.MOV.U32 R17, RZ, RZ, R52 ;  /* 0x000000ffff110224 */ /* 0x000fe200078e0034 */
[----:B--2---:R-:W-:-:S06]  /*19f60*/  PRMT R59, RZ, 0x7610, R59 ;  /* 0x00007610ff3b7816 */ /* 0x004fcc000000003b */
[----:B------:R0:W2:Y:S02]  /*19f70*/  @P0 LDG.E.U8 R59, desc[UR20][R16.64] ;  /* 0x00000014103b0981 */ /* 0x0000a4000c1e1100 */
[----:B0-----:R-:W-:Y:S02]  /*19f80*/  @P0 IMAD.MOV.U32 R16, RZ, RZ, R82 ;  /* 0x000000ffff100224 */ /* 0x001fe400078e0052 */
[----:B------:R-:W-:-:S05]  /*19f90*/  @P0 IMAD.MOV.U32 R17, RZ, RZ, R64 ;  /* 0x000000ffff110224 */ /* 0x000fca00078e0040 */
[----:B------:R0:W4:Y:S04]  /*19fa0*/  @P0 LDG.E.U8 R53, desc[UR20][R16.64] ;  /* 0x0000001410350981 */ /* 0x000128000c1e1100 */
[----:B------:R-:W-:Y:S04]  /*19fb0*/  STL [R1+0xf98], R83 ;  /* 0x000f985301007387 */ /* 0x000fe80000100800 */
[----:B------:R-:W-:Y:S04]  /*19fc0*/  STL [R1+0xf9c], R77 ;  /* 0x000f9c4d01007387 */ /* 0x000fe80000100800 */
[----:B---3--:R-:W-:Y:S04]  /*19fd0*/  STL [R1+0xfa0], R71 ;  /* 0x000fa04701007387 */ /* 0x008fe80000100800 */
[----:B------:R-:W3:Y:S04]  /*19fe0*/  LDL.LU R29, [R1+0x10f0] ;  /* 0x0010f000011d7983 */ /* 0x000ee80000300800 */
[----:B------:R-:W3:Y:S01]  /*19ff0*/  LDL.LU R35, [R1+0x10ec] ;  /* 0x0010ec0001237983 */ /* 0x000ee20000300800 */
[----:B------:R-:W-:-:S03]  /*1a000*/  PRMT R47, RZ, 0x7610, R47 ;  /* 0x00007610ff2f7816 */ /* 0x000fc6000000002f */
[----:B------:R-:W-:Y:S01]  /*1a010*/  STL [R1+0xfa4], R65 ;  /* 0x000fa44101007387 */ /* 0x000fe20000100800 */
[----:B0-----:R-:W-:-:S03]  /*1a020*/  @P0 IMAD.MOV.U32 R16, RZ, RZ, R76 ;  /* 0x000000ffff100224 */ /* 0x001fc600078e004c */
[----:B------:R-:W3:Y:S01]  /*1a030*/  LDL.LU R52, [R1+0x10e8] ;  /* 0x0010e80001347983 */ /* 0x000ee20000300800 */
[----:B------:R-:W-:-:S03]  /*1a040*/  @P0 IMAD.MOV.U32 R17, RZ, RZ, R70 ;  /* 0x000000ffff110224 */ /* 0x000fc600078e0046 */
[----:B------:R-:W3:Y:S04]  /*1a050*/  LDL.LU R58, [R1+0x10e4] ;  /* 0x0010e400013a7983 */ /* 0x000ee80000300800 */
[----:B------:R-:W3:Y:S04]  /*1a060*/  @P0 LDG.E.U8 R47, desc[UR20][R16.64] ;  /* 0x00000014102f0981 */ /* 0x000ee8000c1e1100 */
[----:B--2---:R-:W-:Y:S04]  /*1a070*/  STL [R1+0xfa8], R59 ;  /* 0x000fa83b01007387 */ /* 0x004fe80000100800 */
[----:B------:R-:W2:Y:S04]  /*1a080*/  LDL.LU R64, [R1+0x10e0] ;  /* 0x0010e00001407983 */ /* 0x000ea80000300800 */
[----:B------:R-:W2:Y:S04]  /*1a090*/  LDL.LU R82, [R1+0x10dc] ;  /* 0x0010dc0001527983 */ /* 0x000ea80000300800 */
[----:B-1----:R-:W2:Y:S04]  /*1a0a0*/  LDL R90, [R1+0x5bc] ;  /* 0x0005bc00015a7983 */ /* 0x002ea80000100800 */
[----:B------:R-:W2:Y:S04]  /*1a0b0*/  LDL R72, [R1+0x5c0] ;  /* 0x0005c00001487983 */ /* 0x000ea80000100800 */
[----:B----4-:R-:W-:Y:S04]  /*1a0c0*/  STL [R1+0xfac], R53 ;  /* 0x000fac3501007387 */ /* 0x010fe80000100800 */
[----:B------:R-:W4:Y:S04]  /*1a0d0*/  LDL.LU R70, [R1+0x10d8] ;  /* 0x0010d80001467983 */ /* 0x000f280000300800 */
[----:B------:R-:W2:Y:S04]  /*1a0e0*/  LDL.LU R76, [R1+0x10d4] ;  /* 0x0010d400014c7983 */ /* 0x000ea80000300800 */
[----:B------:R-:W2:Y:S04]  /*1a0f0*/  LDL R16, [R1+0x3dc] ;  /* 0x0003dc0001107983 */ /* 0x000ea80000100800 */
[----:B------:R-:W2:Y:S01]  /*1a100*/  LDL R17, [R1+0x3e0] ;  /* 0x0003e00001117983 */ /* 0x000ea20000100800 */
[----:B------:R-:W-:-:S03]  /*1a110*/  PRMT R14, RZ, 0x7610, R14 ;  /* 0x00007610ff0e7816 */ /* 0x000fc6000000000e */
[----:B------:R-:W4:Y:S04]  /*1a120*/  LDL R78, [R1+0x5fc] ;  /* 0x0005fc00014e7983 */ /* 0x000f280000100800 */
[----:B------:R-:W4:Y:S04]  /*1a130*/  LDL R84, [R1+0x600] ;  /* 0x0006000001547983 */ /* 0x000f280000100800 */
[----:B------:R-:W4:Y:S04]  /*1a140*/  LDL R91, [R1+0x63c] ;  /* 0x00063c00015b7983 */ /* 0x000f280000100800 */
[----:B------:R-:W4:Y:S04]  /*1a150*/  LDL R13, [R1+0x640] ;  /* 0x00064000010d7983 */ /* 0x000f280000100800 */
[----:B---3--:R-:W-:Y:S01]  /*1a160*/  STL [R1+0xfb0], R47 ;  /* 0x000fb02f01007387 */ /* 0x008fe20000100800 */
[----:B--2---:R-:W-:-:S04]  /*1a170*/  @P0 LOP3.LUT R17, R17, R16, RZ, 0x3c, !PT ;  /* 0x0000001011110212 */ /* 0x004fc800078e3cff */
[----:B------:R-:W-:-:S04]  /*1a180*/  @P0 LOP3.LUT R16, R17, R16, RZ, 0x3c, !PT ;  /* 0x0000001011100212 */ /* 0x000fc800078e3cff */
[----:B------:R-:W-:-:S05]  /*1a190*/  @P0 LOP3.LUT R17, R17, R16, RZ, 0x3c, !PT ;  /* 0x0000001011110212 */ /* 0x000fca00078e3cff */
[----:B------:R0:W2:Y:S04]  /*1a1a0*/  @P0 LDG.E.U8 R14, desc[UR20][R16.64] ;  /* 0x00000014100e0981 */ /* 0x0000a8000c1e1100 */
[----:B------:R-:W0:Y:S04]  /*1a1b0*/  LDL R16, [R1+0x43c] ;  /* 0x00043c0001107983 */ /* 0x000e280000100800 */
[----:B------:R-:W0:Y:S01]  /*1a1c0*/  LDL R17, [R1+0x440] ;  /* 0x0004400001117983 */ /* 0x000e220000100800 */
[----:B------:R-:W-:Y:S02]  /*1a1d0*/  PRMT R82, RZ, 0x7610, R82 ;  /* 0x00007610ff527816 */ /* 0x000fe40000000052 */
[----:B0-----:R-:W-:-:S04]  /*1a1e0*/  @P0 LOP3.LUT R17, R17, R16, RZ, 0x3c, !PT ;  /* 0x0000001011110212 */ /* 0x001fc800078e3cff */
[----:B------:R-:W-:-:S04]  /*1a1f0*/  @P0 LOP3.LUT R16, R17, R16, RZ, 0x3c, !PT ;  /* 0x0000001011100212 */ /* 0x000fc800078e3cff */
[----:B------:R-:W-:-:S05]  /*1a200*/  @P0 LOP3.LUT R17, R17, R16, RZ, 0x3c, !PT ;  /* 0x0000001011110212 */ /* 0x000fca00078e3cff */
[----:B------:R-:W3:Y:S04]  /*1a210*/  @P0 LDG.E.U8 R82, desc[UR20][R16.64] ;  /* 0x0000001410520981 */ /* 0x000ee8000c1e1100 */
[----:B--2---:R0:W-:Y:S04]  /*1a220*/  STL [R1+0xc0], R14 ;  /* 0x0000c00e01007387 */ /* 0x0041e80000100800 */
[----:B0-----:R-:W2:Y:S04]  /*1a230*/  LDL R14, [R1+0x67c] ;  /* 0x00067c00010e7983 */ /* 0x001ea80000100800 */
[----:B---3--:R0:W-:Y:S04]  /*1a240*/  STL [R1+0xa4], R82 ;  /* 0x0000a45201007387 */ /* 0x0081e80000100800 */
[----:B0-----:R-:W3:Y:S04]  /*1a250*/  LDL.LU R82, [R1+0x10d0] ;  /* 0x0010d00001527983 */ /* 0x001ee80000300800 */
        /* <DEDUP_REMOVED lines=11> */
[----:B---3--:R-:W-:-:S02]  /*1a310*/  PRMT R82, RZ, 0x7610, R82 ;  /* 0x00007610ff527816 */ /* 0x008fc40000000052 */
[----:B--2---:R-:W-:-:S04]  /*1a320*/  @P0 LOP3.LUT R17, R17, R16, RZ, 0x3c, !PT ;  /* 0x0000001011110212 */ /* 0x004fc800078e3cff */
        /* <DEDUP_REMOVED lines=26> */
[----:B------:R-:W-:Y:S02]  /*1a4d0*/  PRMT R66, RZ, 0x7610, R66 ;  /* 0x00007610ff427816 */ /* 0x000fe40000000042 */
[----:B------:R-:W-:Y:S02]  /*1a4e0*/  PRMT R88, RZ, 0x7610, R88 ;  /* 0x00007610ff587816 */ /* 0x000fe40000000058 */
[----:B---3--:R-:W-:-:S04]  /*1a4f0*/  @P0 LOP3.LUT R17, R17, R16, RZ, 0x3c, !PT ;  /* 0x0000001011110212 */ /* 0x008fc800078e3cff */
[----:B------:R-:W-:-:S04]  /*1a500*/  @P0 LOP3.LUT R16, R17, R16, RZ, 0x3c, !PT ;  /* 0x0000001011100212 */ /* 0x000fc800078e3cff */
[----:B------:R-:W-:-:S05]  /*1a510*/  @P0 LOP3.LUT R17, R17, R16, RZ, 0x3c, !PT ;  /* 0x0000001011110212 */ /* 0x000fca00078e3cff */
[----:B------:R0:W3:Y:S02]  /*1a520*/  @P0 LDG.E.U8 R83, desc[UR20][R16.64] ;  /* 0x0000001410530981 */ /* 0x0000e4000c1e1100 */
[----:B0-----:R-:W-:Y:S02]  /*1a530*/  @P0 IMAD.MOV.U32 R16, RZ, RZ, R72 ;  /* 0x000000ffff100224 */ /* 0x001fe400078e0048 */
[----:B------:R-:W-:-:S05]  /*1a540*/  @P0 IMAD.MOV.U32 R17, RZ, RZ, R90 ;  /* 0x000000ffff110224 */ /* 0x000fca00078e005a */
[----:B------:R4:W3:Y:S01]  /*1a550*/  @P0 LDG.E.U8 R66, desc[UR20][R16.64] ;  /* 0x0000001410420981 */ /* 0x0008e2000c1e1100 */
[----:B--2---:R-:W-:Y:S01]  /*1a560*/  PRMT R82, RZ, 0x7610, R82 ;  /* 0x00007610ff527816 */ /* 0x004fe20000000052 */
[----:B----4-:R-:W-:Y:S02]  /*1a570*/  @P0 IMAD.MOV.U32 R16, RZ, RZ, R84 ;  /* 0x000000ffff100224 */ /* 0x010fe400078e0054 */
[----:B------:R-:W-:-:S05]  /*1a580*/  @P0 IMAD.MOV.U32 R17, RZ, RZ, R78 ;  /* 0x000000ffff110224 */ /* 0x000fca00078e004e */
[----:B------:R0:W2:Y:S02]  /*1a590*/  @P0 LDG.E.U8 R88, desc[UR20][R16.64] ;  /* 0x0000001410580981 */ /* 0x0000a4000c1e1100 */
[----:B0-----:R-:W-:Y:S02]  /*1a5a0*/  @P0 IMAD.MOV.U32 R16, RZ, RZ, R13 ;  /* 0x000000ffff100224 */ /* 0x001fe400078e000d */
[----:B------:R-:W-:-:S05]  /*1a5b0*/  @P0 IMAD.MOV.U32 R17, RZ, RZ, R91 ;  /* 0x000000ffff110224 */ /* 0x000fca00078e005b */
[----:B------:R0:W4:Y:S01]  /*1a5c0*/  @P0 LDG.E.U8 R82, desc[UR20][R16.64] ;  /* 0x0000001410520981 */ /* 0x000122000c1e1100 */
[----:B------:R-:W-:Y:S02]  /*1a5d0*/  PRMT R76, RZ, 0x7610, R76 ;  /* 0x00007610ff4c7816 */ /* 0x000fe4000000004c */
[----:B------:R-:W-:Y:S01]  /*1a5e0*/  PRMT R70, RZ, 0x7610, R70 ;  /* 0x00007610ff467816 */ /* 0x000fe20000000046 */
[----:B0-----:R-:W-:Y:S02]  /*1a5f0*/  @P0 IMAD.MOV.U32 R16, RZ, RZ, R52 ;  /* 0x000000ffff100224 */ /* 0x001fe400078e0034 */
[----:B------:R-:W-:-:S05]  /*1a600*/  @P0 IMAD.MOV.U32 R17, RZ, RZ, R14 ;  /* 0x000000ffff110224 */ /* 0x000fca00078e000e */
[----:B------:R0:W3:Y:S01]  /*1a610*/  @P0 LDG.E.U8 R76, desc[UR20][R16.64] ;  /* 0x00000014104c0981 */ /* 0x0000e2000c1e1100 */
[----:B------:R-:W-:Y:S01]  /*1a620*/  PRMT R64, RZ, 0x7610, R64 ;  /* 0x00007610ff407816 */ /* 0x000fe20000000040 */
[----:B0-----:R-:W-:Y:S02]  /*1a630*/  @P0 IMAD.MOV.U32 R16, RZ, RZ, R32 ;  /* 0x000000ffff100224 */ /* 0x001fe400078e0020 */
[----:B------:R-:W-:-:S05]  /*1a640*/  @P0 IMAD.MOV.U32 R17, RZ, RZ, R49 ;  /* 0x000000ffff110224 */ /* 0x000fca00078e0031 */
[----:B------:R0:W3:Y:S02]  /*1a650*/  @P0 LDG.E.U8 R70, desc[UR20][R16.64] ;  /* 0x0000001410460981 */ /* 0x0000e4000c1e1100 */
[----:B0-----:R-:W-:Y:S02]  /*1a660*/  @P0 IMAD.MOV.U32 R16, RZ, RZ, R51 ;  /* 0x000000ffff100224 */ /* 0x001fe400078e0033 */
[----:B------:R-:W-:-:S05]  /*1a670*/  @P0 IMAD.MOV.U32 R17, RZ, RZ, R36 ;  /* 0x000000ffff110224 */ /* 0x000fca00078e0024 */
[----:B------:R0:W3:Y:S04]  /*1a680*/  @P0 LDG.E.U8 R64, desc[UR20][R16.64] ;  /* 0x0000001410400981 */ /* 0x0000e8000c1e1100 */
[----:B--2---:R1:W-:Y:S04]  /*1a690*/  STL [R1+0xfb4], R88 ;  /* 0x000fb45801007387 */ /* 0x0043e80000100800 */
[----:B----4-:R-:W-:Y:S04]  /*1a6a0*/  STL [R1+0xfb8], R82 ;  /* 0x000fb85201007387 */ /* 0x010fe80000100800 */
[----:B------:R-:W2:Y:S01]  /*1a6b0*/  LDL.LU R52, [R1+0x10bc] ;  /* 0x0010bc0001347983 */ /* 0x000ea20000300800 */
[----:B------:R-:W-:Y:S01]  /*1a6c0*/  PRMT R58, RZ, 0x7610, R58 ;  /* 0x00007610ff3a7816 */ /* 0x000fe2000000003a */
[----:B0-----:R-:W-:-:S02]  /*1a6d0*/  @P0 IMAD.MOV.U32 R16, RZ, RZ, R87 ;  /* 0x000000ffff100224 */ /* 0x001fc400078e0057 */
[----:B------:R-:W-:-:S05]  /*1a6e0*/  @P0 IMAD.MOV.U32 R17, RZ, RZ, R63 ;  /* 0x000000ffff110224 */ /* 0x000fca00078e003f */
[----:B------:R0:W4:Y:S04]  /*1a6f0*/  @P0 LDG.E.U8 R58, desc[UR20][R16.64] ;  /* 0x00000014103a0981 */ /* 0x000128000c1e1100 */
[----:B---3--:R-:W-:Y:S04]  /*1a700*/  STL [R1+0xfbc], R76 ;  /* 0x000fbc4c01007387 */ /* 0x008fe80000100800 */
[----:B------:R-:W3:Y:S04]  /*1a710*/  LDL.LU R49, [R1+0x10b8] ;  /* 0x0010b80001317983 */ /* 0x000ee80000300800 */
[----:B------:R-:W3:Y:S01]  /*1a720*/  LDL.LU R32, [R1+0x10b4] ;  /* 0x0010b40001207983 */ /* 0x000ee20000300800 */
[----:B0-----:R-:W-:-:S02]  /*1a730*/  @P0 IMAD.MOV.U32 R16, RZ, RZ, R81 ;  /* 0x000000ffff100224 */ /* 0x001fc400078e0051 */
[----:B------:R-:W-:Y:S01]  /*1a740*/  @P0 IMAD.MOV.U32 R17, RZ, RZ, R57 ;  /* 0x000000ffff110224 */ /* 0x000fe200078e0039 */
[----:B------:R-:W-:Y:S04]  /*1a750*/  STL [R1+0xfc0], R70 ;  /* 0x000fc04601007387 */ /* 0x000fe80000100800 */
[----:B------:R-:W3:Y:S04]  /*1a760*/  LDL.LU R36, [R1+0x10b0] ;  /* 0x0010b00001247983 */ /* 0x000ee80000300800 */
[----:B------:R-:W3:Y:S01]  /*1a770*/  LDL.LU R51, [R1+0x10ac] ;  /* 0x0010ac0001337983 */ /* 0x000ee20000300800 */
[----:B------:R-:W-:-:S03]  /*1a780*/  PRMT R46, RZ, 0x7610, R46 ;  /* 0x00007610ff2e7816 */ /* 0x000fc6000000002e */
[----:B------:R-:W-:Y:S04]  /*1a790*/  STL [R1+0xfc4], R64 ;  /* 0x000fc44001007387 */ /* 0x000fe80000100800 */
[----:B------:R-:W3:Y:S04]  /*1a7a0*/  LDL.LU R63, [R1+0x10a8] ;  /* 0x0010a800013f7983 */ /* 0x000ee80000300800 */
[----:B------:R0:W-:Y:S04]  /*1a7b0*/  STL [R1+0x1c], R83 ;  /* 0x00001c5301007387 */ /* 0x0001e80000100800 */
[----:B------:R-:W3:Y:S04]  /*1a7c0*/  LDL.LU R87, [R1+0x10a4] ;  /* 0x0010a40001577983 */ /* 0x000ee80000300800 */
[----:B-1----:R-:W4:Y:S04]  /*1a7d0*/  LDL R88, [R1+0x548] ;  /* 0x0005480001587983 */ /* 0x002f280000100800 */
[----:B------:R1:W-:Y:S04]  /*1a7e0*/  STL [R1+0x4], R66 ;  /* 0x0000044201007387 */ /* 0x0003e80000100800 */
[----:B------:R-:W4:Y:S04]  /*1a7f0*/  LDL.LU R57, [R1+0x10a0] ;  /* 0x0010a00001397983 */ /* 0x000f280000300800 */
[----:B------:R-:W4:Y:S04]  /*1a800*/  LDL.LU R81, [R1+0x109c] ;  /* 0x00109c0001517983 */ /* 0x000f280000300800 */
[----:B0-----:R-:W4:Y:S04]  /*1a810*/  LDL R83, [R1+0x584] ;  /* 0x0005840001537983 */ /* 0x001f280000100800 */
[----:B------:R-:W4:Y:S04]  /*1a820*/  LDL R90, [R1+0x588] ;  /* 0x00058800015a7983 */ /* 0x000f280000100800 */
[----:B-1----:R-:W4:Y:S04]  /*1a830*/  LDL R66, [R1+0x5c4] ;  /* 0x0005c40001427983 */ /* 0x002f280000100800 */
[----:B------:R-:W4:Y:S01]  /*1a840*/  LDL R72, [R1+0x5c8] ;  /* 0x0005c80001487983 */ /* 0x000f220000100800 */
[----:B--2---:R-:W-:-:S06]  /*1a850*/  PRMT R52, RZ, 0x7610, R52 ;  /* 0x00007610ff347816 */ /* 0x004fcc0000000034 */
[----:B------:R0:W2:Y:S02]  /*1a860*/  @P0 LDG.E.U8 R52, desc[UR20][R16.64] ;  /* 0x0000001410340981 */ /* 0x0000a4000c1e1100 */
[----:B0-----:R-:W-:Y:S02]  /*1a870*/  @P0 IMAD.MOV.U32 R16, RZ, RZ, R75 ;  /* 0x000000ffff100224 */ /* 0x001fe400078e004b */
[----:B------:R-:W-:Y:S02]  /*1a880*/  @P0 IMAD.MOV.U32 R17, RZ, RZ, R69 ;  /* 0x000000ffff110224 */ /* 0x000fe400078e0045 */
[----:B------:R-:W2:Y:S04]  /*1a890*/  LDL.LU R69, [R1+0x1098] ;  /* 0x0010980001457983 */ /* 0x000ea80000300800 */
[----:B------:R-:W2:Y:S04]  /*1a8a0*/  LDL.LU R75, [R1+0x1094] ;  /* 0x00109400014b7983 */ /* 0x000ea80000300800 */
[----:B------:R0:W2:Y:S04]  /*1a8b0*/  @P0 LDG.E.U8 R46, desc[UR20][R16.64] ;  /* 0x00000014102e0981 */ /* 0x0000a8000c1e1100 */
[----:B------:R-:W2:Y:S04]  /*1a8c0*/  LDL R78, [R1+0x604] ;  /* 0x00060400014e7983 */ /* 0x000ea80000100800 */
[----:B------:R-:W2:Y:S04]  /*1a8d0*/  LDL R84, [R1+0x644] ;  /* 0x0006440001547983 */ /* 0x000ea80000100800 */
[----:B------:R-:W0:Y:S04]  /*1a8e0*/  LDL R16, [R1+0x3e4] ;  /* 0x0003e40001107983 */ /* 0x000e280000100800 */
[----:B------:R-:W0:Y:S04]  /*1a8f0*/  LDL R17, [R1+0x3e8] ;  /* 0x0003e80001117983 */ /* 0x000e280000100800 */
[----:B------:R-:W2:Y:S04]  /*1a900*/  LDL R91, [R1+0x648] ;  /* 0x00064800015b7983 */ /* 0x000ea80000100800 */
[----:B------:R-:W2:Y:S04]  /*1a910*/  LDL R13, [R1+0x684] ;  /* 0x00068400010d7983 */ /* 0x000ea80000100800 */
[----:B------:R-:W2:Y:S01]  /*1a920*/  LDL R14, [R1+0x688] ;  /* 0x00068800010e7983 */ /* 0x000ea20000100800 */
[----:B---3--:R-:W-:-:S02]  /*1a930*/  PRMT R87, RZ, 0x7610, R87 ;  /* 0x00007610ff577816 */ /* 0x008fc40000000057 */
[----:B0-----:R-:W-:-:S04]  /*1a940*/  @P0 LOP3.LUT R17, R17, R16, RZ, 0x3c, !PT ;  /* 0x0000001011110212 */ /* 0x001fc800078e3cff */
[----:B------:R-:W-:-:S04]  /*1a950*/  @P0 LOP3.LUT R16, R17, R16, RZ, 0x3c, !PT ;  /* 0x0000001011100212 */ /* 0x000fc800078e3cff */
[----:B------:R-:W-:-:S05]  /*1a960*/  @P0 LOP3.LUT R17, R17, R16, RZ, 0x3c, !PT ;  /* 0x0000001011110212 */ /* 0x000fca00078e3cff */
[----:B------:R-:W3:Y:S04]  /*1a970*/  @P0 LDG.E.U8 R87, desc[UR20][R16.64] ;  /* 0x0000001410570981 */ /* 0x000ee8000c1e1100 */
[----:B---3--:R0:W-:Y:S04]  /*1a980*/  STL [R1+0xbc], R87 ;  /* 0x0000bc5701007387 */ /* 0x0081e80000100800 */
[----:B0-----:R-:W3:Y:S04]  /*1a990*/  LDL.LU R87, [R1+0x1090] ;  /* 0x0010900001577983 */ /* 0x001ee80000300800 */
[----:B------:R-:W2:Y:S04]  /*1a9a0*/  LDL R16, [R1+0x444] ;  /* 0x0004440001107983 */ /* 0x000ea80000100800 */
[----:B------:R-:W2:Y:S01]  /*1a9b0*/  LDL R17, [R1+0x448] ;  /* 0x0004480001117983 */ /* 0x000ea20000100800 */
[----:B----4-:R-:W-:-:S02]  /*1a9c0*/  PRMT R81, RZ, 0x7610, R81 ;  /* 0x00007610ff517816 */ /* 0x010fc40000000051 */
[----:B--2---:R-:W-:-:S04]  /*1a9d0*/  @P0 LOP3.LUT R17, R17, R16, RZ, 0x3c, !PT ;  /* 0x0000001011110212 */ /* 0x004fc800078e3cff */
[----:B------:R-:W-:-:S04]  /*1a9e0*/  @P0 LOP3.LUT R16, R17, R16, RZ, 0x3c, !PT ;  /* 0x0000001011100212 */ /* 0x000fc800078e3cff */
[----:B------:R-:W-:-:S05]  /*1a9f0*/  @P0 LOP3.LUT R17, R17, R16, RZ, 0x3c, !PT ;  /* 0x0000001011110212 */ /* 0x000fca00078e3cff */
[----:B------:R-:W2:Y:S04]  /*1aa00*/  @P0 LDG.E.U8 R81, desc[UR20][R16.64] ;  /* 0x0000001410510981 */ /* 0x000ea8000c1e1100 */
[----:B--2---:R0:W-:Y:S04]  /*1aa10*/  STL [R1+0xa0], R81 ;  /* 0x0000a05101007387 */ /* 0x0041e80000100800 */
[----:B0-----:R-:W2:Y:S04]  /*1aa20*/  LDL.LU R81, [R1+0x108c] ;  /* 0x00108c0001517983 */ /* 0x001ea80000300800 */
[----:B------:R-:W4:Y:S04]  /*1aa30*/  LDL R16, [R1+0x484] ;  /* 0x0004840001107983 */ /* 0x000f280000100800 */
[----:B------:R-:W4:Y:S01]  /*1aa40*/  LDL R17, [R1+0x488] ;  /* 0x0004880001117983 */ /* 0x000f220000100800 */
[----:B---3--:R-:W-:-:S02]  /*1aa50*/  PRMT R87, RZ, 0x7610, R87 ;  /* 0x00007610ff577816 */ /* 0x008fc40000000057 */
[----:B----4-:R-:W-:-:S04]  /*1aa60*/  @P0 LOP3.LUT R17, R17, R16, RZ, 0x3c, !PT ;  /* 0x0000001011110212 */ /* 0x010fc800078e3cff */
[----:B------:R-:W-:-:S04]  /*1aa70*/  @P0 LOP3.LUT R16, R17, R16, RZ, 0x3c, !PT ;  /* 0x0000001011100212 */ /* 0x000fc800078e3cff */
[----:B------:R-:W-:-:S05]  /*1aa80*/  @P0 LOP3.LUT R17, R17, R16, RZ, 0x3c, !PT ;  /* 0x0000001011110212 */ /* 0x000fca00078e3cff */
[----:B------:R-:W3:Y:S04]  /*1aa90*/  @P0 LDG.E.U8 R87, desc[UR20][R16.64] ;  /* 0x0000001410570981 */ /* 0x000ee8000c1e1100 */
[----:B---3--:R0:W-:Y:S04]  /*1aaa0*/  STL [R1+0x84], R87 ;  /* 0x0000845701007387 */ /* 0x0081e80000100800 */
[----:B0-----:R-:W3:Y:S04]  /*1aab0*/  LDL.LU R87, [R1+0x1088] ;  /* 0x0010880001577983 */ /* 0x001ee80000300800 */
[----:B------:R-:W4:Y:S04]  /*1aac0*/  LDL R16, [R1+0x4c4] ;  /* 0x0004c40001107983 */ /* 0x000f280000100800 */
[----:B------:R-:W4:Y:S01]  /*1aad0*/  LDL R17, [R1+0x4c8] ;  /* 0x0004c80001117983 */ /* 0x000f220000100800 */
[----:B--2---:R-:W-:-:S02]  /*1aae0*/  PRMT R81, RZ, 0x7610, R81 ;  /* 0x00007610ff517816 */ /* 0x004fc40000000051 */
[----:B----4-:R-:W-:-:S04]  /*1aaf0*/  @P0 LOP3.LUT R17, R17, R16, RZ, 0x3c, !PT ;  /* 0x0000001011110212 */ /* 0x010fc800078e3cff */
        /* <DEDUP_REMOVED lines=11> */
[----:B------:R-:W3:Y:S01]  /*1abb0*/  @P0 LDG.E.U8 R87, desc[UR20][R16.64] ;  /* 0x0000001410570981 */ /* 0x000ee2000c1e1100 */
[----:B------:R-:W-:-:S03]  /*1abc0*/  PRMT R82, RZ, 0x7610, R82 ;  /* 0x00007610ff527816 */ /* 0x000fc60000000052 */
[----:B---3--:R0:W-:Y:S04]  /*1abd0*/  STL [R1+0x4c], R87 ;  /* 0x00004c5701007387 */ /* 0x0081e80000100800 */
[----:B0-----:R-:W3:Y:S04]  /*1abe0*/  LDL.LU R87, [R1+0x1080] ;  /* 0x0010800001577983 */ /* 0x001ee80000300800 */
[----:B------:R-:W4:Y:S01]  /*1abf0*/  LDL R17, [R1+0x544] ;  /* 0x0005440001117983 */ /* 0x000f220000100800 */
[----:B------:R-:W-:Y:S01]  /*1ac00*/  @P0 IMAD.MOV.U32 R16, RZ, RZ, R88 ;  /* 0x000000ffff100224 */ /* 0x000fe200078e0058 */
[----:B------:R-:W-:-:S02]  /*1ac10*/  PRMT R77, RZ, 0x7610, R77 ;  /* 0x00007610ff4d7816 */ /* 0x000fc4000000004d */
[----:B------:R-:W-:Y:S02]  /*1ac20*/  PRMT R60, RZ, 0x7610, R60 ;  /* 0x00007610ff3c7816 */ /* 0x000fe4000000003c */
[----:B--2---:R-:W-:Y:S01]  /*1ac30*/  PRMT R81, RZ, 0x7610, R81 ;  /* 0x00007610ff517816 */ /* 0x004fe20000000051 */
[----:B----4-:R0:W2:Y:S02]  /*1ac40*/  @P0 LDG.E.U8 R82, desc[UR20][R16.64] ;  /* 0x0000001410520981 */ /* 0x0100a4000c1e1100 */
[----:B0-----:R-:W-:Y:S02]  /*1ac50*/  @P0 IMAD.MOV.U32 R16, RZ, RZ, R90 ;  /* 0x000000ffff100224 */ /* 0x001fe400078e005a */
[----:B------:R-:W-:-:S05]  /*1ac60*/  @P0 IMAD.MOV.U32 R17, RZ, RZ, R83 ;  /* 0x000000ffff110224 */ /* 0x000fca00078e0053 */
[----:B------:R0:W4:Y:S02]  /*1ac70*/  @P0 LDG.E.U8 R77, desc[UR20][R16.64] ;  /* 0x00000014104d0981 */ /* 0x000124000c1e1100 */
[----:B0-----:R-:W-:Y:S02]  /*1ac80*/  @P0 IMAD.MOV.U32 R16, RZ, RZ, R72 ;  /* 0x000000ffff100224 */ /* 0x001fe400078e0048 */
[----:B------:R-:W-:-:S05]  /*1ac90*/  @P0 IMAD.MOV.U32 R17, RZ, RZ, R66 ;  /* 0x000000ffff110224 */ /* 0x000fca00078e0042 */
[----:B------:R0:W4:Y:S02]  /*1aca0*/  @P0 LDG.E.U8 R60, desc[UR20][R16.64] ;  /* 0x00000014103c0981 */ /* 0x000124000c1e1100 */
[----:B0-----:R-:W-:Y:S02]  /*1acb0*/  @P0 IMAD.MOV.U32 R16, RZ, RZ, R57 ;  /* 0x000000ffff100224 */ /* 0x001fe400078e0039 */
[----:B------:R-:W4:Y:S01]  /*1acc0*/  LDL.LU R57, [R1+0x107c] ;  /* 0x00107c0001397983 */ /* 0x000f220000300800 */
[----:B---3--:R-:W-:Y:S01]  /*1acd0*/  PRMT R87, RZ, 0x7610, R87 ;  /* 0x00007610ff577816 */ /* 0x008fe20000000057 */
[----:B------:R-:W-:-:S05]  /*1ace0*/  @P0 IMAD.MOV.U32 R17, RZ, RZ, R78 ;  /* 0x000000ffff110224 */ /* 0x000fca00078e004e */
[----:B------:R0:W3:Y:S01]  /*1acf0*/  @P0 LDG.E.U8 R87, desc[UR20][R16.64] ;  /* 0x0000001410570981 */ /* 0x0000e2000c1e1100 */
[----:B------:R-:W-:Y:S01]  /*1ad00*/  PRMT R75, RZ, 0x7610, R75 ;  /* 0x00007610ff4b7816 */ /* 0x000fe2000000004b */
[----:B0-----:R-:W-:Y:S02]  /*1ad10*/  @P0 IMAD.MOV.U32 R16, RZ, RZ, R91 ;  /* 0x000000ffff100224 */ /* 0x001fe400078e005b */
        /* <DEDUP_REMOVED lines=8> */
[----:B------:R-:W-:Y:S02]  /*1ada0*/  @P0 IMAD.MOV.U32 R17, RZ, RZ, R30 ;  /* 0x000000ffff110224 */ /* 0x000fe400078e001e */
[----:B------:R-:W3:Y:S04]  /*1adb0*/  LDL.LU R30, [R1+0x1078] ;  /* 0x00107800011e7983 */ /* 0x000ee80000300800 */
[----:B------:R0:W3:Y:S04]  /*1adc0*/  @P0 LDG.E.U8 R69, desc[UR20][R16.64] ;  /* 0x0000001410450981 */ /* 0x0000e8000c1e1100 */
[----:B------:R-:W3:Y:S01]  /*1add0*/  LDL.LU R56, [R1+0x1074] ;  /* 0x0010740001387983 */ /* 0x000ee20000300800 */
[----:B0-----:R-:W-:-:S02]  /*1ade0*/  @P0 IMAD.MOV.U32 R16, RZ, RZ, R55 ;  /* 0x000000ffff100224 */ /* 0x001fc400078e0037 */
[----:B------:R-:W-:Y:S02]  /*1adf0*/  @P0 IMAD.MOV.U32 R17, RZ, RZ, R31 ;  /* 0x000000ffff110224 */ /* 0x000fe400078e001f */
[----:B------:R-:W3:Y:S04]  /*1ae00*/  LDL.LU R31, [R1+0x1070] ;  /* 0x00107000011f7983 */ /* 0x000ee80000300800 */
[----:B------:R0:W3:Y:S01]  /*1ae10*/  @P0 LDG.E.U8 R63, desc[UR20][R16.64] ;  /* 0x00000014103f0981 */ /* 0x0000e2000c1e1100 */
[----:B------:R-:W-:-:S03]  /*1ae20*/  PRMT R51, RZ, 0x7610, R51 ;  /* 0x00007610ff337816 */ /* 0x000fc60000000033 */
[----:B------:R-:W3:Y:S01]  /*1ae30*/  LDL.LU R55, [R1+0x106c] ;  /* 0x00106c0001377983 */ /* 0x000ee20000300800 */
[----:B0-----:R-:W-:Y:S02]  /*1ae40*/  @P0 IMAD.MOV.U32 R16, RZ, RZ, R86 ;  /* 0x000000ffff100224 */ /* 0x001fe400078e0056 */
[----:B------:R-:W-:Y:S01]  /*1ae50*/  @P0 IMAD.MOV.U32 R17, RZ, RZ, R62 ;  /* 0x000000ffff110224 */ /* 0x000fe200078e003e */
[----:B------:R-:W-:Y:S01]  /*1ae60*/  PRMT R45, RZ, 0x7610, R45 ;  /* 0x00007610ff2d7816 */ /* 0x000fe2000000002d */
[----:B--2---:R0:W-:Y:S04]  /*1ae70*/  STL [R1+0x30], R82 ;  /* 0x0000305201007387 */ /* 0x0041e80000100800 */
[----:B0-----:R-:W2:Y:S04]  /*1ae80*/  LDL R82, [R1+0x4cc] ;  /* 0x0004cc0001527983 */ /* 0x001ea80000100800 */
[----:B------:R-:W2:Y:S04]  /*1ae90*/  LDL.LU R62, [R1+0x1068] ;  /* 0x00106800013e7983 */ /* 0x000ea80000300800 */
[----:B------:R-:W2:Y:S04]  /*1aea0*/  LDL.LU R86, [R1+0x1064] ;  /* 0x0010640001567983 */ /* 0x000ea80000300800 */
[----:B------:R-:W3:Y:S04]  /*1aeb0*/  LDL R88, [R1+0x50c] ;  /* 0x00050c0001587983 */ /* 0x000ee80000100800 */
[----:B----4-:R0:W-:Y:S04]  /*1aec0*/  STL [R1+0x18], R77 ;  /* 0x0000184d01007387 */ /* 0x0101e80000100800 */
[----:B------:R-:W4:Y:S04]  /*1aed0*/  LDL R83, [R1+0x54c] ;  /* 0x00054c0001537983 */ /* 0x000f280000100800 */
[----:B------:R-:W3:Y:S04]  /*1aee0*/  LDL R90, [R1+0x550] ;  /* 0x00055000015a7983 */ /* 0x000ee80000100800 */
[----:B0-----:R-:W3:Y:S01]  /*1aef0*/  LDL R77, [R1+0x510] ;  /* 0x00051000014d7983 */ /* 0x001ee20000100800 */
[----:B------:R-:W-:-:S06]  /*1af00*/  PRMT R57, RZ, 0x7610, R57 ;  /* 0x00007610ff397816 */ /* 0x000fcc0000000039 */
[----:B------:R0:W3:Y:S04]  /*1af10*/  @P0 LDG.E.U8 R57, desc[UR20][R16.64] ;  /* 0x0000001410390981 */ /* 0x0000e8000c1e1100 */
[----:B------:R1:W-:Y:S04]  /*1af20*/  STL [R1], R60 ;  /* 0x0000003c01007387 */ /* 0x0003e80000100800 */
[----:B------:R-:W3:Y:S01]  /*1af30*/  LDL R66, [R1+0x590] ;  /* 0x0005900001427983 */ /* 0x000ee20000100800 */
[----:B0-----:R-:W-:Y:S02]  /*1af40*/  @P0 IMAD.MOV.U32 R16, RZ, RZ, R93 ;  /* 0x000000ffff100224 */ /* 0x001fe400078e005d */
[----:B------:R-:W-:Y:S01]  /*1af50*/  @P0 IMAD.MOV.U32 R17, RZ, RZ, R68 ;  /* 0x000000ffff110224 */ /* 0x000fe200078e0044 */
[----:B-1----:R-:W3:Y:S04]  /*1af60*/  LDL R60, [R1+0x58c] ;  /* 0x00058c00013c7983 */ /* 0x002ee80000100800 */
[----:B------:R0:W3:Y:S04]  /*1af70*/  @P0 LDG.E.U8 R51, desc[UR20][R16.64] ;  /* 0x0000001410330981 */ /* 0x0000e8000c1e1100 */
[----:B------:R-:W3:Y:S04]  /*1af80*/  LDL.LU R68, [R1+0x1060] ;  /* 0x0010600001447983 */ /* 0x000ee80000300800 */
[----:B------:R-:W3:Y:S01]  /*1af90*/  LDL.LU R93, [R1+0x105c] ;  /* 0x00105c00015d7983 */ /* 0x000ee20000300800 */
[----:B0-----:R-:W-:-:S02]  /*1afa0*/  @P0 IMAD.MOV.U32 R16, RZ, RZ, R80 ;  /* 0x000000ffff100224 */ /* 0x001fc400078e0050 */
[----:B------:R-:W-:Y:S01]  /*1afb0*/  @P0 IMAD.MOV.U32 R17, RZ, RZ, R74 ;  /* 0x000000ffff110224 */ /* 0x000fe200078e004a */
[----:B------:R-:W3:Y:S04]  /*1afc0*/  LDL R72, [R1+0x5cc] ;  /* 0x0005cc0001487983 */ /* 0x000ee80000100800 */
[----:B------:R-:W3:Y:S04]  /*1afd0*/  LDL R78, [R1+0x5d0] ;  /* 0x0005d000014e7983 */ /* 0x000ee80000100800 */
[----:B------:R-:W3:Y:S04]  /*1afe0*/  LDL R84, [R1+0x60c] ;  /* 0x00060c0001547983 */ /* 0x000ee80000100800 */
[----:B------:R-:W3:Y:S04]  /*1aff0*/  LDL R91, [R1+0x610] ;  /* 0x00061000015b7983 */ /* 0x000ee80000100800 */
[----:B------:R-:W3:Y:S04]  /*1b000*/  LDL R13, [R1+0x64c] ;  /* 0x00064c00010d7983 */ /* 0x000ee80000100800 */
[----:B------:R-:W3:Y:S04]  /*1b010*/  LDL R14, [R1+0x650] ;  /* 0x00065000010e7983 */ /* 0x000ee80000100800 */
[----:B------:R-:W3:Y:S04]  /*1b020*/  LDL.LU R74, [R1+0x1058] ;  /* 0x00105800014a7983 */ /* 0x000ee80000300800 */
[----:B------:R-:W3:Y:S04]  /*1b030*/  LDL.LU R80, [R1+0x1054] ;  /* 0x0010540001507983 */ /* 0x000ee80000300800 */
[----:B------:R0:W3:Y:S04]  /*1b040*/  @P0 LDG.E.U8 R45, desc[UR20][R16.64] ;  /* 0x00000014102d0981 */ /* 0x0000e8000c1e1100 */
[----:B------:R-:W0:Y:S04]  /*1b050*/  LDL R16, [R1+0x3ec] ;  /* 0x0003ec0001107983 */ /* 0x000e280000100800 */
[----:B------:R-:W0:Y:S01]  /*1b060*/  LDL R17, [R1+0x410] ;  /* 0x0004100001117983 */ /* 0x000e220000100800 */
[----:B--2---:R-:W-:-:S02]  /*1b070*/  PRMT R86, RZ, 0x7610, R86 ;  /* 0x00007610ff567816 */ /* 0x004fc40000000056 */
[----:B0-----:R-:W-:-:S04]  /*1b080*/  @P0 LOP3.LUT R17, R17, R16, RZ, 0x3c, !PT ;  /* 0x0000001011110212 */ /* 0x001fc800078e3cff */
        /* <DEDUP_REMOVED lines=22> */
[----:B0-----:R-:W3:Y:S01]  /*1b1f0*/  LDL.LU R86, [R1+0x1048] ;  /* 0x0010480001567983 */ /* 0x001ee20000300800 */
[----:B------:R-:W-:Y:S01]  /*1b200*/  PRMT R76, RZ, 0x7610, R76 ;  /* 0x00007610ff4c7816 */ /* 0x000fe2000000004c */
[----:B------:R-:W-:Y:S01]  /*1b210*/  @P0 IMAD.MOV.U32 R17, RZ, RZ, R82 ;  /* 0x000000ffff110224 */ /* 0x000fe200078e0052 */
[----:B------:R-:W-:-:S02]  /*1b220*/  PRMT R71, RZ, 0x7610, R71 ;  /* 0x00007610ff477816 */ /* 0x000fc40000000047 */
[----:B------:R-:W-:Y:S02]  /*1b230*/  PRMT R65, RZ, 0x7610, R65 ;  /* 0x00007610ff417816 */ /* 0x000fe40000000041 */
[----:B------:R-:W-:Y:S01]  /*1b240*/  PRMT R54, RZ, 0x7610, R54 ;  /* 0x00007610ff367816 */ /* 0x000fe20000000036 */
[----:B---3--:R-:W-:Y:S02]  /*1b250*/  @P0 IMAD.MOV.U32 R16, RZ, RZ, R86 ;  /* 0x000000ffff100224 */ /* 0x008fe400078e0056 */
[----:B------:R-:W3:Y:S04]  /*1b260*/  LDL.LU R86, [R1+0x1044] ;  /* 0x0010440001567983 */ /* 0x000ee80000300800 */
[----:B------:R0:W3:Y:S02]  /*1b270*/  @P0 LDG.E.U8 R76, desc[UR20][R16.64] ;  /* 0x00000014104c0981 */ /* 0x0000e4000c1e1100 */
[----:B0-----:R-:W-:-:S02]  /*1b280*/  @P0 IMAD.MOV.U32 R16, RZ, RZ, R77 ;  /* 0x000000ffff100224 */ /* 0x001fc400078e004d */
[----:B------:R-:W-:-:S05]  /*1b290*/  @P0 IMAD.MOV.U32 R17, RZ, RZ, R88 ;  /* 0x000000ffff110224 */ /* 0x000fca00078e0058 */
[----:B------:R0:W3:Y:S02]  /*1b2a0*/  @P0 LDG.E.U8 R71, desc[UR20][R16.64] ;  /* 0x0000001410470981 */ /* 0x0000e4000c1e1100 */
[----:B0-----:R-:W-:Y:S02]  /*1b2b0*/  @P0 IMAD.MOV.U32 R16, RZ, RZ, R90 ;  /* 0x000000ffff100224 */ /* 0x001fe400078e005a */
[----:B----4-:R-:W-:-:S05]  /*1b2c0*/  @P0 IMAD.MOV.U32 R17, RZ, RZ, R83 ;  /* 0x000000ffff110224 */ /* 0x010fca00078e0053 */
[----:B------:R0:W4:Y:S01]  /*1b2d0*/  @P0 LDG.E.U8 R65, desc[UR20][R16.64] ;  /* 0x0000001410410981 */ /* 0x000122000c1e1100 */
[----:B--2---:R-:W-:Y:S01]  /*1b2e0*/  PRMT R93, RZ, 0x7610, R93 ;  /* 0x00007610ff5d7816 */ /* 0x004fe2000000005d */
[----:B0-----:R-:W-:Y:S02]  /*1b2f0*/  @P0 IMAD.MOV.U32 R16, RZ, RZ, R66 ;  /* 0x000000ffff100224 */ /* 0x001fe400078e0042 */
[----:B------:R-:W-:-:S05]  /*1b300*/  @P0 IMAD.MOV.U32 R17, RZ, RZ, R60 ;  /* 0x000000ffff110224 */ /* 0x000fca00078e003c */
[----:B------:R0:W2:Y:S02]  /*1b310*/  @P0 LDG.E.U8 R54, desc[UR20][R16.64] ;  /* 0x0000001410360981 */ /* 0x0000a4000c1e1100 */
[----:B0-----:R-:W-:Y:S02]  /*1b320*/  @P0 IMAD.MOV.U32 R16, RZ, RZ, R78 ;  /* 0x000000ffff100224 */ /* 0x001fe400078e004e */
[----:B------:R-:W-:-:S05]  /*1b330*/  @P0 IMAD.MOV.U32 R17, RZ, RZ, R72 ;  /* 0x000000ffff110224 */ /* 0x000fca00078e0048 */
[----:B------:R0:W2:Y:S01]  /*1b340*/  @P0 LDG.E.U8 R93, desc[UR20][R16.64] ;  /* 0x00000014105d0981 */ /* 0x0000a2000c1e1100 */
[----:B------:R-:W-:Y:S01]  /*1b350*/  PRMT R80, RZ, 0x7610, R80 ;  /* 0x00007610ff507816 */ /* 0x000fe20000000050 */
[----:B0-----:R-:W-:Y:S02]  /*1b360*/  @P0 IMAD.MOV.U32 R16, RZ, RZ, R91 ;  /* 0x000000ffff100224 */ /* 0x001fe400078e005b */
[----:B------:R-:W-:Y:S01]  /*1b370*/  @P0 IMAD.MOV.U32 R17, RZ, RZ, R84 ;  /* 0x000000ffff110224 */ /* 0x000fe200078e0054 */
[----:B------:R-:W-:Y:S02]  /*1b380*/  PRMT R74, RZ, 0x7610, R74 ;  /* 0x00007610ff4a7816 */ /* 0x000fe4000000004a */
[----:B---3--:R-:W-:-:S06]  /*1b390*/  PRMT R86, RZ, 0x7610, R86 ;  /* 0x00007610ff567816 */ /* 0x008fcc0000000056 */
[----:B------:R0:W3:Y:S02]  /*1b3a0*/  @P0 LDG.E.U8 R86, desc[UR20][R16.64] ;  /* 0x0000001410560981 */ /* 0x0000e4000c1e1100 */
[----:B0-----:R-:W-:Y:S02]  /*1b3b0*/  @P0 IMAD.MOV.U32 R16, RZ, RZ, R14 ;  /* 0x000000ffff100224 */ /* 0x001fe400078e000e */
[----:B------:R-:W-:-:S05]  /*1b3c0*/  @P0 IMAD.MOV.U32 R17, RZ, RZ, R13 ;  /* 0x000000ffff110224 */ /* 0x000fca00078e000d */
[----:B------:R0:W3:Y:S02]  /*1b3d0*/  @P0 LDG.E.U8 R80, desc[UR20][R16.64] ;  /* 0x0000001410500981 */ /* 0x0000e4000c1e1100 */
[----:B0-----:R-:W-:Y:S02]  /*1b3e0*/  @P0 IMAD.MOV.U32 R16, RZ, RZ, R56 ;  /* 0x000000ffff100224 */ /* 0x001fe400078e0038 */
[----:B------:R-:W-:Y:S02]  /*1b3f0*/  @P0 IMAD.MOV.U32 R17, RZ, RZ, R32 ;  /* 0x000000ffff110224 */ /* 0x000fe400078e0020 */
[----:B------:R-:W3:Y:S04]  /*1b400*/  LDL.LU R32, [R1+0x1040] ;  /* 0x0010400001207983 */ /* 0x000ee80000300800 */
[----:B------:R-:W3:Y:S04]  /*1b410*/  LDL.LU R56, [R1+0x103c] ;  /* 0x00103c0001387983 */ /* 0x000ee80000300800 */
[----:B------:R0:W3:Y:S04]  /*1b420*/  @P0 LDG.E.U8 R74, desc[UR20][R16.64] ;  /* 0x00000014104a0981 */ /* 0x0000e8000c1e1100 */
[----:B------:R-:W3:Y:S04]  /*1b430*/  LDL R82, [R1+0x414] ;  /* 0x0004140001527983 */ /* 0x000ee80000100800 */
[----:B------:R-:W3:Y:S01]  /*1b440*/  LDL R88, [R1+0x418] ;  /* 0x0004180001587983 */ /* 0x000ee20000100800 */
[----:B0-----:R-:W-:-:S02]  /*1b450*/  @P0 IMAD.MOV.U32 R17, RZ, RZ, R34 ;  /* 0x000000ffff110224 */ /* 0x001fc400078e0022 */
[----:B------:R-:W-:Y:S01]  /*1b460*/  @P0 IMAD.MOV.U32 R16, RZ, RZ, R50 ;  /* 0x000000ffff100224 */ /* 0x000fe200078e0032 */
[----:B------:R-:W3:Y:S04]  /*1b470*/  LDL.LU R34, [R1+0x1038] ;  /* 0x0010380001227983 */ /* 0x000ee80000300800 */
[----:B------:R-:W3:Y:S01]  /*1b480*/  LDL.LU R50, [R1+0x1034] ;  /* 0x0010340001327983 */ /* 0x000ee20000300800 */
[----:B------:R-:W-:Y:S02]  /*1b490*/  PRMT R68, RZ, 0x7610, R68 ;  /* 0x00007610ff447816 */ /* 0x000fe40000000044 */
[----:B------:R-:W-:-:S04]  /*1b4a0*/  PRMT R62, RZ, 0x7610, R62 ;  /* 0x00007610ff3e7816 */ /* 0x000fc8000000003e */
[----:B------:R0:W3:Y:S04]  /*1b4b0*/  @P0 LDG.E.U8 R68, desc[UR20][R16.64] ;  /* 0x0000001410440981 */ /* 0x0000e8000c1e1100 */
[----:B----4-:R1:W-:Y:S01]  /*1b4c0*/  STL [R1+0x2c], R65 ;  /* 0x00002c4101007387 */ /* 0x0103e20000100800 */
[----:B0-----:R-:W-:Y:S02]  /*1b4d0*/  @P0 IMAD.MOV.U32 R16, RZ, RZ, R61 ;  /* 0x000000ffff100224 */ /* 0x001fe400078e003d */
[----:B------:R-:W-:Y:S01]  /*1b4e0*/  @P0 IMAD.MOV.U32 R17, RZ, RZ, R33 ;  /* 0x000000ffff110224 */ /* 0x000fe200078e0021 */
[----:B-1----:R-:W4:Y:S04]  /*1b4f0*/  LDL R65, [R1+0x454] ;  /* 0x0004540001417983 */ /* 0x002f280000100800 */
[----:B------:R-:W-:Y:S04]  /*1b500*/  STL [R1+0x64], R76 ;  /* 0x0000644c01007387 */ /* 0x000fe80000100800 */
[----:B------:R0:W-:Y:S04]  /*1b510*/  STL [R1+0x48], R71 ;  /* 0x0000484701007387 */ /* 0x0001e80000100800 */
[----:B------:R-:W4:Y:S04]  /*1b520*/  LDL R77, [R1+0x494] ;  /* 0x00049400014d7983 */ /* 0x000f280000100800 */
[----:B------:R1:W4:Y:S04]  /*1b530*/  @P0 LDG.E.U8 R62, desc[UR20][R16.64] ;  /* 0x00000014103e0981 */ /* 0x000328000c1e1100 */
[----:B------:R-:W4:Y:S04]  /*1b540*/  LDL R83, [R1+0x498] ;  /* 0x0004980001537983 */ /* 0x000f280000100800 */
[----:B0-----:R-:W4:Y:S04]  /*1b550*/  LDL R71, [R1+0x458] ;  /* 0x0004580001477983 */ /* 0x001f280000100800 */
[----:B------:R-:W4:Y:S01]  /*1b560*/  LDL.LU R33, [R1+0x1030] ;  /* 0x0010300001217983 */ /* 0x000f220000300800 */
[----:B-1----:R-:W-:-:S02]  /*1b570*/  @P0 IMAD.MOV.U32 R16, RZ, RZ, R19 ;  /* 0x000000ffff100224 */ /* 0x002fc400078e0013 */
[----:B------:R-:W-:Y:S01]  /*1b580*/  @P0 IMAD.MOV.U32 R17, RZ, RZ, R67 ;  /* 0x000000ffff110224 */ /* 0x000fe200078e0043 */
[----:B------:R-:W4:Y:S04]  /*1b590*/  LDL.LU R61, [R1+0x102c] ;  /* 0x00102c00013d7983 */ /* 0x000f280000300800 */
[----:B------:R-:W4:Y:S04]  /*1b5a0*/  LDL R90, [R1+0x4d4] ;  /* 0x0004d400015a7983 */ /* 0x000f280000100800 */
[----:B--2---:R0:W-:Y:S04]  /*1b5b0*/  STL [R1+0x14], R54 ;  /* 0x0000143601007387 */ /* 0x0041e80000100800 */
[----:B------:R-:W2:Y:S04]  /*1b5c0*/  LDL R60, [R1+0x518] ;  /* 0x00051800013c7983 */ /* 0x000ea80000100800 */
[----:B------:R-:W2:Y:S04]  /*1b5d0*/  LDL R66, [R1+0x554] ;  /* 0x0005540001427983 */ /* 0x000ea80000100800 */
[----:B------:R-:W2:Y:S04]  /*1b5e0*/  LDL R72, [R1+0x558] ;  /* 0x0005580001487983 */ /* 0x000ea80000100800 */
[----:B0-----:R-:W2:Y:S04]  /*1b5f0*/  LDL R54, [R1+0x514] ;  /* 0x0005140001367983 */ /* 0x001ea80000100800 */
[----:B------:R-:W2:Y:S04]  /*1b600*/  LDL.LU R67, [R1+0x1028] ;  /* 0x0010280001437983 */ /* 0x000ea80000300800 */
[----:B------:R-:W2:Y:S04]  /*1b610*/  LDL R78, [R1+0x594] ;  /* 0x00059400014e7983 */ /* 0x000ea80000100800 */
[----:B------:R-:W2:Y:S04]  /*1b620*/  LDL R84, [R1+0x598] ;  /* 0x0005980001547983 */ /* 0x000ea80000100800 */
[----:B------:R-:W2:Y:S01]  /*1b630*/  LDL R19, [R1+0x5d4] ;  /* 0x0005d40001137983 */ /* 0x000ea20000100800 */
[----:B---3--:R-:W-:-:S06]  /*1b640*/  PRMT R56, RZ, 0x7610, R56 ;  /* 0x00007610ff387816 */ /* 0x008fcc0000000038 */
[----:B------:R0:W3:Y:S01]  /*1b650*/  @P0 LDG.E.U8 R56, desc[UR20][R16.64] ;  /* 0x0000001410380981 */ /* 0x0000e2000c1e1100 */
[----:B------:R-:W-:Y:S01]  /*1b660*/  PRMT R50, RZ, 0x7610, R50 ;  /* 0x00007610ff327816 */ /* 0x000fe20000000032 */
[----:B0-----:R-:W-:Y:S02]  /*1b670*/  @P0 IMAD.MOV.U32 R16, RZ, RZ, R79 ;  /* 0x000000ffff100224 */ /* 0x001fe400078e004f */
[----:B------:R-:W-:Y:S02]  /*1b680*/  @P0 IMAD.MOV.U32 R17, RZ, RZ, R73 ;  /* 0x000000ffff110224 */ /* 0x000fe400078e0049 */
[----:B------:R-:W2:Y:S04]  /*1b690*/  LDL.LU R73, [R1+0x1024] ;  /* 0x0010240001497983 */ /* 0x000ea80000300800 */
[----:B------:R-:W2:Y:S04]  /*1b6a0*/  LDL.LU R79, [R1+0x1020] ;  /* 0x00102000014f7983 */ /* 0x000ea80000300800 */
[----:B------:R0:W2:Y:S04]  /*1b6b0*/  @P0 LDG.E.U8 R50, desc[UR20][R16.64] ;  /* 0x0000001410320981 */ /* 0x0000a8000c1e1100 */
[----:B------:R-:W2:Y:S04]  /*1b6c0*/  LDL R91, [R1+0x614] ;  /* 0x00061400015b7983 */ /* 0x000ea80000100800 */
[----:B------:R-:W2:Y:S01]  /*1b6d0*/  LDL R13, [R1+0x618] ;  /* 0x00061800010d7983 */ /* 0x000ea20000100800 */
[----:B0-----:R-:W-:-:S02]  /*1b6e0*/  @P0 IMAD.MOV.U32 R17, RZ, RZ, R92 ;  /* 0x000000ffff110224 */ /* 0x001fc400078e005c */
[----:B------:R-:W-:Y:S01]  /*1b6f0*/  @P0 IMAD.MOV.U32 R16, RZ, RZ, R85 ;  /* 0x000000ffff100224 */ /* 0x000fe200078e0055 */
[----:B------:R-:W2:Y:S04]  /*1b700*/  LDL.LU R92, [R1+0x101c] ;  /* 0x00101c00015c7983 */ /* 0x000ea80000300800 */
[----:B------:R-:W2:Y:S01]  /*1b710*/  LDL.LU R85, [R1+0x1018] ;  /* 0x0010180001557983 */ /* 0x000ea20000300800 */
[----:B------:R-:W-:Y:S02]  /*1b720*/  PRMT R43, RZ, 0x7610, R43 ;  /* 0x00007610ff2b7816 */ /* 0x000fe4000000002b */
[----:B------:R-:W-:Y:S02]  /*1b730*/  PRMT R70, RZ, 0x7610, R70 ;  /* 0x00007610ff467816 */ /* 0x000fe40000000046 */
[----:B------:R-:W-:-:S02]  /*1b740*/  PRMT R64, RZ, 0x7610, R64 ;  /* 0x00007610ff407816 */ /* 0x000fc40000000040 */
[----:B------:R-:W-:Y:S02]  /*1b750*/  PRMT R59, RZ, 0x7610, R59 ;  /* 0x00007610ff3b7816 */ /* 0x000fe4000000003b */
[----:B------:R-:W-:Y:S02]  /*1b760*/  PRMT R53, RZ, 0x7610, R53 ;  /* 0x00007610ff357816 */ /* 0x000fe40000000035 */
[----:B------:R-:W-:Y:S01]  /*1b770*/  PRMT R48, RZ, 0x7610, R48 ;  /* 0x00007610ff307816 */ /* 0x000fe20000000030 */
[----:B------:R0:W3:Y:S04]  /*1b780*/  @P0 LDG.E.U8 R43, desc[UR20][R16.64] ;  /* 0x00000014102b0981 */ /* 0x0000e8000c1e1100 */
[----:B------:R-:W3:Y:S01]  /*1b790*/  LDL R14, [R1+0x654] ;  /* 0x00065400010e7983 */ /* 0x000ee20000100800 */
[----:B0-----:R-:W-:-:S02]  /*1b7a0*/  @P0 IMAD.MOV.U32 R16, RZ, RZ, R88 ;  /* 0x000000ffff100224 */ /* 0x001fc400078e0058 */
[----:B------:R-:W-:-:S05]  /*1b7b0*/  @P0 IMAD.MOV.U32 R17, RZ, RZ, R82 ;  /* 0x000000ffff110224 */ /* 0x000fca00078e0052 */
[----:B------:R4:W3:Y:S02]  /*1b7c0*/  @P0 LDG.E.U8 R70, desc[UR20][R16.64] ;  /* 0x0000001410460981 */ /* 0x0008e4000c1e1100 */
[----:B----4-:R-:W-:Y:S02]  /*1b7d0*/  @P0 IMAD.MOV.U32 R16, RZ, RZ, R71 ;  /* 0x000000ffff100224 */ /* 0x010fe400078e0047 */
[----:B------:R-:W-:-:S05]  /*1b7e0*/  @P0 IMAD.MOV.U32 R17, RZ, RZ, R65 ;  /* 0x000000ffff110224 */ /* 0x000fca00078e0041 */
[----:B------:R0:W4:Y:S02]  /*1b7f0*/  @P0 LDG.E.U8 R64, desc[UR20][R16.64] ;  /* 0x0000001410400981 */ /* 0x000124000c1e1100 */
[----:B0-----:R-:W-:Y:S02]  /*1b800*/  @P0 IMAD.MOV.U32 R16, RZ, RZ, R83 ;  /* 0x000000ffff100224 */ /* 0x001fe400078e0053 */
[----:B------:R-:W-:-:S05]  /*1b810*/  @P0 IMAD.MOV.U32 R17, RZ, RZ, R77 ;  /* 0x000000ffff110224 */ /* 0x000fca00078e004d */
[----:B------:R0:W3:Y:S02]  /*1b820*/  @P0 LDG.E.U8 R59, desc[UR20][R16.64] ;  /* 0x00000014103b0981 */ /* 0x0000e4000c1e1100 */
[----:B0-----:R-:W-:Y:S01]  /*1b830*/  @P0 IMAD.MOV.U32 R17, RZ, RZ, R90 ;  /* 0x000000ffff110224 */ /* 0x001fe200078e005a */
[----:B------:R-:W-:Y:S02]  /*1b840*/  PRMT R47, RZ, 0x7610, R47 ;  /* 0x00007610ff2f7816 */ /* 0x000fe4000000002f */
[----:B------:R-:W-:Y:S01]  /*1b850*/  PRMT R5, RZ, 0x7610, R5 ;  /* 0x00007610ff057816 */ /* 0x000fe20000000005 */
[----:B--2---:R-:W-:Y:S02]  /*1b860*/  @P0 IMAD.MOV.U32 R16, RZ, RZ, R85 ;  /* 0x000000ffff100224 */ /* 0x004fe400078e0055 */
[----:B------:R-:W2:Y:S04]  /*1b870*/  LDL.LU R85, [R1+0x1014] ;  /* 0x0010140001557983 */ /* 0x000ea80000300800 */
[----:B------:R0:W3:Y:S02]  /*1b880*/  @P0 LDG.E.U8 R53, desc[UR20][R16.64] ;  /* 0x0000001410350981 */ /* 0x0000e4000c1e1100 */
[----:B0-----:R-:W-:-:S02]  /*1b890*/  @P0 IMAD.MOV.U32 R16, RZ, RZ, R60 ;  /* 0x000000ffff100224 */ /* 0x001fc400078e003c */
[----:B------:R-:W-:-:S05]  /*1b8a0*/  @P0 IMAD.MOV.U32 R17, RZ, RZ, R54 ;  /* 0x000000ffff110224 */ /* 0x000fca00078e0036 */
[----:B------:R0:W4:Y:S02]  /*1b8b0*/  @P0 LDG.E.U8 R48, desc[UR20][R16.64] ;  /* 0x0000001410300981 */ /* 0x000124000c1e1100 */
        /* <DEDUP_REMOVED lines=8> */
[----:B------:R-:W-:Y:S01]  /*1b940*/  PRMT R92, RZ, 0x7610, R92 ;  /* 0x00007610ff5c7816 */ /* 0x000fe2000000005c */
[----:B------:R-:W-:Y:S01]  /*1b950*/  @P0 IMAD.MOV.U32 R17, RZ, RZ, R19 ;  /* 0x000000ffff110224 */ /* 0x000fe200078e0013 */
[----:B------:R-:W-:Y:S02]  /*1b960*/  PRMT R79, RZ, 0x7610, R79 ;  /* 0x00007610ff4f7816 */ /* 0x000fe4000000004f */
[----:B------:R-:W-:Y:S01]  /*1b970*/  PRMT R73, RZ, 0x7610, R73 ;  /* 0x00007610ff497816 */ /* 0x000fe20000000049 */
[----:B------:R-:W4:Y:S04]  /*1b980*/  LDL R72, [R1+0x41c] ;  /* 0x00041c0001487983 */ /* 0x000f280000100800 */
[----:B------:R0:W4:Y:S04]  /*1b990*/  @P0 LDG.E.U8 R92, desc[UR20][R16.64] ;  /* 0x00000014105c0981 */ /* 0x000128000c1e1100 */
[----:B------:R-:W4:Y:S01]  /*1b9a0*/  LDL R19, [R1+0x420] ;  /* 0x0004200001137983 */ /* 0x000f220000100800 */
[----:B0-----:R-:W-:-:S02]  /*1b9b0*/  @P0 IMAD.MOV.U32 R16, RZ, RZ, R13 ;  /* 0x000000ffff100224 */ /* 0x001fc400078e000d */
[----:B------:R-:W-:Y:S01]  /*1b9c0*/  @P0 IMAD.MOV.U32 R17, RZ, RZ, R91 ;  /* 0x000000ffff110224 */ /* 0x000fe200078e005b */
[----:B------:R-:W-:Y:S02]  /*1b9d0*/  PRMT R61, RZ, 0x7610, R61 ;  /* 0x00007610ff3d7816 */ /* 0x000fe4000000003d */
[----:B------:R-:W-:Y:S02]  /*1b9e0*/  PRMT R55, RZ, 0x7610, R55 ;  /* 0x00007610ff377816 */ /* 0x000fe40000000037 */
[----:B------:R-:W-:Y:S02]  /*1b9f0*/  PRMT R49, RZ, 0x7610, R49 ;  /* 0x00007610ff317816 */ /* 0x000fe40000000031 */
[----:B--2---:R-:W-:-:S06]  /*1ba00*/  PRMT R85, RZ, 0x7610, R85 ;  /* 0x00007610ff557816 */ /* 0x004fcc0000000055 */
[----:B------:R0:W2:Y:S02]  /*1ba10*/  @P0 LDG.E.U8 R85, desc[UR20][R16.64] ;  /* 0x0000001410550981 */ /* 0x0000a4000c1e1100 */
[----:B0-----:R-:W-:Y:S02]  /*1ba20*/  @P0 IMAD.MOV.U32 R16, RZ, RZ, R34 ;  /* 0x000000ffff100224 */ /* 0x001fe400078e0022 */
[----:B---3--:R-:W-:Y:S01]  /*1ba30*/  @P0 IMAD.MOV.U32 R17, RZ, RZ, R14 ;  /* 0x000000ffff110224 */ /* 0x008fe200078e000e */
[----:B------:R-:W3:Y:S04]  /*1ba40*/  LDL.LU R34, [R1+0x100c] ;  /* 0x00100c0001227983 */ /* 0x000ee80000300800 */
[----:B------:R0:W2:Y:S04]  /*1ba50*/  @P0 LDG.E.U8 R79, desc[UR20][R16.64] ;  /* 0x00000014104f0981 */ /* 0x0000a8000c1e1100 */
[----:B------:R-:W-:Y:S04]  /*1ba60*/  STL [R1+0xb4], R70 ;  /* 0x0000b44601007387 */ /* 0x000fe80000100800 */
[----:B----4-:R-:W-:Y:S01]  /*1ba70*/  STL [R1+0x98], R64 ;  /* 0x0000984001007387 */ /* 0x010fe20000100800 */
[----:B0-----:R-:W-:-:S02]  /*1ba80*/  @P0 IMAD.MOV.U32 R16, RZ, RZ, R36 ;  /* 0x000000ffff100224 */ /* 0x001fc400078e0024 */
[----:B------:R-:W-:Y:S02]  /*1ba90*/  @P0 IMAD.MOV.U32 R17, RZ, RZ, R35 ;  /* 0x000000ffff110224 */ /* 0x000fe400078e0023 */
[----:B------:R-:W4:Y:S04]  /*1baa0*/  LDL.LU R35, [R1+0x1008] ;  /* 0x0010080001237983 */ /* 0x000f280000300800 */
[----:B------:R0:W2:Y:S04]  /*1bab0*/  @P0 LDG.E.U8 R73, desc[UR20][R16.64] ;  /* 0x0000001410490981 */ /* 0x0000a8000c1e1100 */
[----:B------:R-:W2:Y:S04]  /*1bac0*/  LDL.LU R36, [R1+0x1004] ;  /* 0x0010040001247983 */ /* 0x000ea80000300800 */
[----:B------:R-:W2:Y:S04]  /*1bad0*/  LDL R91, [R1+0x49c] ;  /* 0x00049c00015b7983 */ /* 0x000ea80000100800 */
[----:B------:R-:W-:Y:S01]  /*1bae0*/  STL [R1+0x7c], R59 ;  /* 0x00007c3b01007387 */ /* 0x000fe20000100800 */
[----:B0-----:R-:W-:-:S02]  /*1baf0*/  @P0 IMAD.MOV.U32 R16, RZ, RZ, R38 ;  /* 0x000000ffff100224 */ /* 0x001fc400078e0026 */
[----:B------:R-:W-:Y:S02]  /*1bb00*/  @P0 IMAD.MOV.U32 R17, RZ, RZ, R37 ;  /* 0x000000ffff110224 */ /* 0x000fe400078e0025 */
[----:B------:R-:W2:Y:S04]  /*1bb10*/  LDL.LU R37, [R1+0x1000] ;  /* 0x0010000001257983 */ /* 0x000ea80000300800 */
[----:B------:R-:W-:Y:S04]  /*1bb20*/  STL [R1+0x60], R53 ;  /* 0x0000603501007387 */ /* 0x000fe80000100800 */
[----:B------:R-:W2:Y:S04]  /*1bb30*/  LDL.LU R38, [R1+0xffc] ;  /* 0x000ffc0001267983 */ /* 0x000ea80000300800 */
[----:B------:R-:W2:Y:S01]  /*1bb40*/  LDL R78, [R1+0x4dc] ;  /* 0x0004dc00014e7983 */ /* 0x000ea20000100800 */
[----:B------:R-:W-:-:S06]  /*1bb50*/  PRMT R67, RZ, 0x7610, R67 ;  /* 0x00007610ff437816 */ /* 0x000fcc0000000043 */
[----:B------:R0:W2:Y:S04]  /*1bb60*/  @P0 LDG.E.U8 R67, desc[UR20][R16.64] ;  /* 0x0000001410430981 */ /* 0x0000a8000c1e1100 */
[----:B------:R-:W-:Y:S01]  /*1bb70*/  STL [R1+0x44], R48 ;  /* 0x0000443001007387 */ /* 0x000fe20000100800 */
[----:B0-----:R-:W-:Y:S02]  /*1bb80*/  @P0 IMAD.MOV.U32 R16, RZ, RZ, R24 ;  /* 0x000000ffff100224 */ /* 0x001fe400078e0018 */
[----:B------:R-:W-:Y:S02]  /*1bb90*/  @P0 IMAD.MOV.U32 R17, RZ, RZ, R39 ;  /* 0x000000ffff110224 */ /* 0x000fe400078e0027 */
[----:B------:R-:W2:Y:S04]  /*1bba0*/  LDL.LU R39, [R1+0xff8] ;  /* 0x000ff80001277983 */ /* 0x000ea80000300800 */
[----:B------:R0:W2:Y:S04]  /*1bbb0*/  @P0 LDG.E.U8 R61, desc[UR20][R16.64] ;  /* 0x00000014103d0981 */ /* 0x0000a8000c1e1100 */
[----:B------:R1:W-:Y:S04]  /*1bbc0*/  STL [R1+0x28], R47 ;  /* 0x0000282f01007387 */ /* 0x0003e80000100800 */
[----:B------:R-:W2:Y:S04]  /*1bbd0*/  LDL.LU R24, [R1+0xff4] ;  /* 0x000ff40001187983 */ /* 0x000ea80000300800 */
[----:B------:R-:W2:Y:S01]  /*1bbe0*/  LDL.LU R14, [R1+0x140] ;  /* 0x00014000010e7983 */ /* 0x000ea20000300800 */
[----:B0-----:R-:W-:-:S02]  /*1bbf0*/  @P0 IMAD.MOV.U32 R16, RZ, RZ, R23 ;  /* 0x000000ffff100224 */ /* 0x001fc400078e0017 */
[----:B------:R-:W-:Y:S02]  /*1bc00*/  @P0 IMAD.MOV.U32 R17, RZ, RZ, R89 ;  /* 0x000000ffff110224 */ /* 0x000fe400078e0059 */
[----:B------:R-:W2:Y:S04]  /*1bc10*/  LDL.LU R89, [R1+0xff0] ;  /* 0x000ff00001597983 */ /* 0x000ea80000300800 */
[----:B------:R-:W2:Y:S04]  /*1bc20*/  LDL.LU R23, [R1+0xfec] ;  /* 0x000fec0001177983 */ /* 0x000ea80000300800 */
[----:B------:R0:W2:Y:S04]  /*1bc30*/  @P0 LDG.E.U8 R55, desc[UR20][R16.64] ;  /* 0x0000001410370981 */ /* 0x0000a8000c1e1100 */
[----:B------:R-:W2:Y:S01]  /*1bc40*/  LDL.LU R13, [R1+0x138] ;  /* 0x00013800010d7983 */ /* 0x000ea20000300800 */
[----:B0-----:R-:W-:-:S02]  /*1bc50*/  @P0 IMAD.MOV.U32 R17, RZ, RZ, R7 ;  /* 0x000000ffff110224 */ /* 0x001fc400078e0007 */
[----:B------:R-:W-:Y:S01]  /*1bc60*/  @P0 IMAD.MOV.U32 R16, RZ, RZ, R44 ;  /* 0x000000ffff100224 */ /* 0x000fe200078e002c */
[----:B------:R-:W2:Y:S04]  /*1bc70*/  LDL.LU R7, [R1+0xfe8] ;  /* 0x000fe80001077983 */ /* 0x000ea80000300800 */
[----:B------:R-:W3:Y:S04]  /*1bc80*/  LDL.LU R44, [R1+0xfe4] ;  /* 0x000fe400012c7983 */ /* 0x000ee80000300800 */
[----:B------:R-:W4:Y:S04]  /*1bc90*/  LDL.LU R84, [R1+0x134] ;  /* 0x0001340001547983 */ /* 0x000f280000300800 */
[----:B------:R0:W4:Y:S02]  /*1bca0*/  @P0 LDG.E.U8 R49, desc[UR20][R16.64] ;  /* 0x0000001410310981 */ /* 0x000124000c1e1100 */
[----:B0-----:R-:W-:-:S02]  /*1bcb0*/  @P0 IMAD.MOV.U32 R17, RZ, RZ, R22 ;  /* 0x000000ffff110224 */ /* 0x001fc400078e0016 */
[----:B------:R-:W4:Y:S01]  /*1bcc0*/  LDL.LU R22, [R1+0xfe0] ;  /* 0x000fe00001167983 */ /* 0x000f220000300800 */
[----:B------:R-:W-:Y:S01]  /*1bcd0*/  PRMT R42, RZ, 0x7610, R42 ;  /* 0x00007610ff2a7816 */ /* 0x000fe2000000002a */
[----:B------:R-:W-:Y:S01]  /*1bce0*/  @P0 IMAD.MOV.U32 R16, RZ, RZ, R18 ;  /* 0x000000ffff100224 */ /* 0x000fe200078e0012 */
[----:B------:R-:W-:Y:S01]  /*1bcf0*/  PRMT R4, RZ, 0x7610, R4 ;  /* 0x00007610ff047816 */ /* 0x000fe20000000004 */
[----:B------:R-:W4:Y:S04]  /*1bd00*/  LDL.LU R18, [R1+0x130] ;  /* 0x0001300001127983 */ /* 0x000f280000300800 */
[----:B------:R0:W4:Y:S02]  /*1bd10*/  @P0 LDG.E.U8 R42, desc[UR20][R16.64] ;  /* 0x00000014102a0981 */ /* 0x000124000c1e1100 */
[----:B0-----:R-:W-:-:S02]  /*1bd20*/  @P0 IMAD.MOV.U32 R16, RZ, RZ, R19 ;  /* 0x000000ffff100224 */ /* 0x001fc400078e0013 */
[----:B------:R-:W-:-:S05]  /*1bd30*/  @P0 IMAD.MOV.U32 R17, RZ, RZ, R72 ;  /* 0x000000ffff110224 */ /* 0x000fca00078e0048 */
[----:B------:R2:W4:Y:S01]  /*1bd40*/  @P0 LDG.E.U8 R4, desc[UR20][R16.64] ;  /* 0x0000001410040981 */ /* 0x000522000c1e1100 */
[----:B------:R-:W-:Y:S02]  /*1bd50*/  PRMT R3, RZ, 0x7610, R3 ;  /* 0x00007610ff037816 */ /* 0x000fe40000000003 */
[----:B------:R-:W-:Y:S02]  /*1bd60*/  PRMT R2, RZ, 0x7610, R2 ;  /* 0x00007610ff027816 */ /* 0x000fe40000000002 */
[----:B------:R-:W-:Y:S01]  /*1bd70*/  PRMT R6, RZ, 0x7610, R6 ;  /* 0x00007610ff067816 */ /* 0x000fe20000000006 */
[----:B--2---:R-:W-:Y:S02]  /*1bd80*/  @P0 IMAD.MOV.U32 R17, RZ, RZ, R7 ;  /* 0x000000ffff110224 */ /* 0x004fe400078e0007 */
[----:B---3--:R-:W-:Y:S01]  /*1bd90*/  @P0 IMAD.MOV.U32 R16, RZ, RZ, R44 ;  /* 0x000000ffff100224 */ /* 0x008fe200078e002c */
[----:B------:R-:W2:Y:S04]  /*1bda0*/  LDL.LU R7, [R1+0xfdc] ;  /* 0x000fdc0001077983 */ /* 0x000ea80000300800 */
[----:B------:R-:W3:Y:S04]  /*1bdb0*/  LDL.LU R44, [R1+0xfd8] ;  /* 0x000fd800012c7983 */ /* 0x000ee80000300800 */
[----:B------:R-:W3:Y:S04]  /*1bdc0*/  LDL.LU R19, [R1+0x12c] ;  /* 0x00012c0001137983 */ /* 0x000ee80000300800 */
[----:B------:R4:W3:Y:S02]  /*1bdd0*/  @P0 LDG.E.U8 R3, desc[UR20][R16.64] ;  /* 0x0000001410030981 */ /* 0x0008e4000c1e1100 */
[----:B----4-:R-:W-:-:S02]  /*1bde0*/  @P0 IMAD.MOV.U32 R16, RZ, RZ, R22 ;  /* 0x000000ffff100224 */ /* 0x010fc400078e0016 */
[----:B------:R-:W4:Y:S01]  /*1bdf0*/  LDL.LU R22, [R1+0xfd4] ;  /* 0x000fd40001167983 */ /* 0x000f220000300800 */
[----:B------:R-:W-:-:S03]  /*1be00*/  @P0 IMAD.MOV.U32 R17, RZ, RZ, R91 ;  /* 0x000000ffff110224 */ /* 0x000fc600078e005b */
[----:B------:R-:W4:Y:S04]  /*1be10*/  LDL.LU R91, [R1+0x128] ;  /* 0x00012800015b7983 */ /* 0x000f280000300800 */
[----:B------:R0:W4:Y:S02]  /*1be20*/  @P0 LDG.E.U8 R2, desc[UR20][R16.64] ;  /* 0x0000001410020981 */ /* 0x000124000c1e1100 */
[----:B0-----:R-:W-:Y:S02]  /*1be30*/  @P0 IMAD.MOV.U32 R16, RZ, RZ, R23 ;  /* 0x000000ffff100224 */ /* 0x001fe400078e0017 */
[----:B------:R-:W-:Y:S01]  /*1be40*/  @P0 IMAD.MOV.U32 R17, RZ, RZ, R78 ;  /* 0x000000ffff110224 */ /* 0x000fe200078e004e */
[----:B------:R-:W4:Y:S04]  /*1be50*/  LDL.LU R23, [R1+0xfd0] ;  /* 0x000fd00001177983 */ /* 0x000f280000300800 */
[----:B------:R0:W4:Y:S02]  /*1be60*/  @P0 LDG.E.U8 R6, desc[UR20][R16.64] ;  /* 0x0000001410060981 */ /* 0x000124000c1e1100 */
[----:B0-----:R-:W-:-:S02]  /*1be70*/  @P0 IMAD.MOV.U32 R17, RZ, RZ, R24 ;  /* 0x000000ffff110224 */ /* 0x001fc400078e0018 */
[----:B------:R-:W-:Y:S01]  /*1be80*/  @P0 IMAD.MOV.U32 R16, RZ, RZ, R89 ;  /* 0x000000ffff100224 */ /* 0x000fe200078e0059 */
[----:B------:R-:W4:Y:S04]  /*1be90*/  LDL.LU R24, [R1+0xfcc] ;  /* 0x000fcc0001187983 */ /* 0x000f280000300800 */
[----:B------:R-:W4:Y:S01]  /*1bea0*/  LDL.LU R89, [R1+0xfc8] ;  /* 0x000fc80001597983 */ /* 0x000f220000300800 */
[----:B------:R-:W-:Y:S02]  /*1beb0*/  PRMT R41, RZ, 0x7610, R41 ;  /* 0x00007610ff297816 */ /* 0x000fe40000000029 */
[----:B------:R-:W-:Y:S02]  /*1bec0*/  PRMT R40, RZ, 0x7610, R40 ;  /* 0x00007610ff287816 */ /* 0x000fe40000000028 */
[----:B------:R-:W-:-:S02]  /*1bed0*/  PRMT R39, RZ, 0x7610, R39 ;  /* 0x00007610ff277816 */ /* 0x000fc40000000027 */
[----:B------:R-:W-:Y:S02]  /*1bee0*/  PRMT R38, RZ, 0x7610, R38 ;  /* 0x00007610ff267816 */ /* 0x000fe40000000026 */
[----:B------:R-:W-:Y:S02]  /*1bef0*/  PRMT R37, RZ, 0x7610, R37 ;  /* 0x00007610ff257816 */ /* 0x000fe40000000025 */
[----:B------:R-:W-:Y:S02]  /*1bf00*/  PRMT R36, RZ, 0x7610, R36 ;  /* 0x00007610ff247816 */ /* 0x000fe40000000024 */
        /* <DEDUP_REMOVED lines=8> */
[----:B--2---:R-:W-:-:S02]  /*1bf90*/  PRMT R7, RZ, 0x7610, R7 ;  /* 0x00007610ff077816 */ /* 0x004fc40000000007 */
[C---:B---3--:R-:W-:Y:S02]  /*1bfa0*/  SEL R14, R44.reuse, R14, !P3 ;  /* 0x0000000e2c0e7207 */ /* 0x048fe40005800000 */
[----:B------:R-:W-:Y:S02]  /*1bfb0*/  SEL R13, R44, R13, !P3 ;  /* 0x0000000d2c0d7207 */ /* 0x000fe40005800000 */
[----:B------:R0:W2:Y:S02]  /*1bfc0*/  @P0 LDG.E.U8 R7, desc[UR20][R16.64] ;  /* 0x0000001410070981 */ /* 0x0000a4000c1e1100 */
[----:B0-----:R-:W-:Y:S02]  /*1bfd0*/  IMAD R16, R14, UR4, RZ ;  /* 0x000000040e107c24 */ /* 0x001fe4000f8e02ff */
[----:B----4-:R-:W-:Y:S01]  /*1bfe0*/  @!P5 IMAD.MOV R22, RZ, RZ, -R22 ;  /* 0x000000ffff16d224 */ /* 0x010fe200078e0a16 */
[----:B------:R-:W-:Y:S01]  /*1bff0*/  SEL R14, R44, R84, !P3 ;  /* 0x000000542c0e7207 */ /* 0x000fe20005800000 */
[----:B------:R-:W-:Y:S01]  /*1c000*/  IMAD R17, R13, UR5, RZ ;  /* 0x000000050d117c24 */ /* 0x000fe2000f8e02ff */
[----:B------:R-:W0:Y:S01]  /*1c010*/  LDCU UR4, c[0x0][0x3b0] ;  /* 0x00007600ff0477ac */ /* 0x000e220008000800 */
[----:B-1----:R-:W-:-:S02]  /*1c020*/  IADD3 R47, P5, PT, R16, R9, RZ ;  /* 0x00000009102f7210 */ /* 0x002fc40007fbe0ff */
[----:B------:R-:W-:Y:S01]  /*1c030*/  SEL R13, R44, R18, !P3 ;  /* 0x000000122c0d7207 */ /* 0x000fe20005800000 */
[----:B------:R-:W-:Y:S01]  /*1c040*/  IMAD R18, R14, UR6, RZ ;  /* 0x000000060e127c24 */ /* 0x000fe2000f8e02ff */
[----:B------:R-:W1:Y:S01]  /*1c050*/  LDCU UR5, c[0x0][0x3b0] ;  /* 0x00007600ff0577ac */ /* 0x000e620008000800 */
[-C--:B------:R-:W-:Y:S02]  /*1c060*/  LEA.HI.X.SX32 R16, R16, R8.reuse, 0x1, P5 ;  /* 0x0000000810107211 */ /* 0x080fe400028f0eff */
[----:B------:R-:W-:Y:S02]  /*1c070*/  IADD3 R48, P5, PT, R17, R9, RZ ;  /* 0x0000000911307210 */ /* 0x000fe40007fbe0ff */
[----:B------:R-:W-:Y:S01]  /*1c080*/  SEL R14, R44, R19, !P3 ;  /* 0x000000132c0e7207 */ /* 0x000fe20005800000 */
[----:B------:R-:W-:Y:S01]  /*1c090*/  STL [R1+0x560], R47 ;  /* 0x0005602f01007387 */ /* 0x000fe20000100800 */
[----:B------:R-:W-:Y:S01]  /*1c0a0*/  IMAD R19, R13, UR12, RZ ;  /* 0x0000000c0d137c24 */ /* 0x000fe2000f8e02ff */
[----:B------:R-:W-:-:S02]  /*1c0b0*/  LEA.HI.X.SX32 R64, R17, R8, 0x1, P5 ;  /* 0x0000000811407211 */ /* 0x000fc400028f0eff */
[----:B------:R-:W-:Y:S01]  /*1c0c0*/  IADD3 R59, P5, PT, R18, R9, RZ ;  /* 0x00000009123b7210 */ /* 0x000fe20007fbe0ff */
[----:B------:R3:W-:Y:S01]  /*1c0d0*/  STL [R1+0x55c], R16 ;  /* 0x00055c1001007387 */ /* 0x0007e20000100800 */
[----:B------:R-:W-:Y:S01]  /*1c0e0*/  @P0 IMAD.MOV.U32 R17, RZ, RZ, R16 ;  /* 0x000000ffff110224 */ /* 0x000fe200078e0010 */
[----:B------:R-:W-:Y:S02]  /*1c0f0*/  SEL R13, R44, R91, !P3 ;  /* 0x0000005b2c0d7207 */ /* 0x000fe40005800000 */
[----:B------:R-:W-:Y:S01]  /*1c100*/  LEA.HI.X.SX32 R60, R18, R8, 0x1, P5 ;  /* 0x00000008123c7211 */ /* 0x000fe200028f0eff */
[----:B------:R-:W-:Y:S01]  /*1c110*/  IMAD R14, R14, UR13, RZ ;  /* 0x0000000d0e0e7c24 */ /* 0x000fe2000f8e02ff */
[----:B------:R-:W-:Y:S01]  /*1c120*/  IADD3 R53, P5, PT, R19, R9, RZ ;  /* 0x0000000913357210 */ /* 0x000fe20007fbe0ff */
[----:B---3--:R-:W-:-:S03]  /*1c130*/  @P0 IMAD.MOV.U32 R16, RZ, RZ, R47 ;  /* 0x000000ffff100224 */ /* 0x008fc600078e002f */
[----:B------:R-:W-:Y:S01]  /*1c140*/  LEA.HI.X.SX32 R54, R19, R8, 0x1, P5 ;  /* 0x0000000813367211 */ /* 0x000fe200028f0eff */
[----:B0-----:R-:W-:Y:S01]  /*1c150*/  IMAD R13, R13, UR4, RZ ;  /* 0x000000040d0d7c24 */ /* 0x001fe2000f8e02ff */
[----:B------:R0:W3:Y:S01]  /*1c160*/  @P0 LDG.E.U8 R41, desc[UR20][R16.64] ;  /* 0x0000001410290981 */ /* 0x0000e2000c1e1100 */
[----:B------:R-:W-:Y:S02]  /*1c170*/  IADD3 R47, P5, PT, R14, R9, RZ ;  /* 0x000000090e2f7210 */ /* 0x000fe40007fbe0ff */
[----:B------:R-:W-:Y:S01]  /*1c180*/  SEL R89, R44, R89, !P3 ;  /* 0x000000592c597207 */ /* 0x000fe20005800000 */
[----:B------:R4:W-:Y:S01]  /*1c190*/  STL [R1+0x5a0], R48 ;  /* 0x0005a03001007387 */ /* 0x0009e20000100800 */
[----:B------:R-:W4:Y:S01]  /*1c1a0*/  LDCU UR4, c[0x0][0x3b0] ;  /* 0x00007600ff0477ac */ /* 0x000f220008000800 */
[----:B0-----:R-:W-:Y:S02]  /*1c1b0*/  @P0 IMAD.MOV.U32 R16, RZ, RZ, R48 ;  /* 0x000000ffff100224 */ /* 0x001fe400078e0030 */
[----:B------:R-:W-:-:S02]  /*1c1c0*/  @P0 IMAD.MOV.U32 R17, RZ, RZ, R64 ;  /* 0x000000ffff110224 */ /* 0x000fc400078e0040 */
[----:B-1----:R-:W-:Y:S01]  /*1c1d0*/  IMAD R89, R89, UR5, RZ ;  /* 0x0000000559597c24 */ /* 0x002fe2000f8e02ff */
[----:B------:R-:W0:Y:S01]  /*1c1e0*/  LDCU UR5, c[0x0][0x3b0] ;  /* 0x00007600ff0577ac */ /* 0x000e220008000800 */
[----:B----4-:R-:W-:Y:S01]  /*1c1f0*/  LEA.HI.X.SX32 R48, R14, R8, 0x1, P5 ;  /* 0x000000080e307211 */ /* 0x010fe200028f0eff */
[----:B------:R1:W4:Y:S01]  /*1c200*/  @P0 LDG.E.U8 R40, desc[UR20][R16.64] ;  /* 0x0000001410280981 */ /* 0x000322000c1e1100 */
[----:B------:R-:W-:-:S04]  /*1c210*/  IADD3 R18, P5, PT, R13, R9, RZ ;  /* 0x000000090d127210 */ /* 0x000fc80007fbe0ff */
[----:B------:R-:W-:Y:S01]  /*1c220*/  LEA.HI.X.SX32 R19, R13, R8, 0x1, P5 ;  /* 0x000000080d137211 */ /* 0x000fe200028f0eff */
[----:B-1----:R-:W-:Y:S02]  /*1c230*/  @P0 IMAD.MOV.U32 R16, RZ, RZ, R59 ;  /* 0x000000ffff100224 */ /* 0x002fe400078e003b */
[----:B------:R-:W-:Y:S01]  /*1c240*/  @P0 IMAD.MOV.U32 R17, RZ, RZ, R60 ;  /* 0x000000ffff110224 */ /* 0x000fe200078e003c */
[----:B------:R-:W-:-:S04]  /*1c250*/  IADD3 R14, P5, PT, R89, R9, RZ ;  /* 0x00000009590e7210 */ /* 0x000fc80007fbe0ff */
[----:B------:R1:W2:Y:S01]  /*1c260*/  @P0 LDG.E.U8 R39, desc[UR20][R16.64] ;  /* 0x0000001410270981 */ /* 0x0002a2000c1e1100 */
[----:B------:R-:W-:Y:S02]  /*1c270*/  LEA.HI.X.SX32 R13, R89, R8, 0x1, P5 ;  /* 0x00000008590d7211 */ /* 0x000fe400028f0eff */
[----:B------:R-:W-:Y:S01]  /*1c280*/  ISETP.GT.U32.AND P5, PT, R10, R23, PT ;  /* 0x000000170a00720c */ /* 0x000fe20003fa4070 */
[----:B-1----:R-:W-:Y:S02]  /*1c290*/  @P0 IMAD.MOV.U32 R16, RZ, RZ, R53 ;  /* 0x000000ffff100224 */ /* 0x002fe400078e0035 */
[----:B------:R-:W-:Y:S01]  /*1c2a0*/  @P0 IMAD.MOV.U32 R17, RZ, RZ, R54 ;  /* 0x000000ffff110224 */ /* 0x000fe200078e0036 */
[----:B------:R-:W-:Y:S04]  /*1c2b0*/  STL [R1+0x59c], R64 ;  /* 0x00059c4001007387 */ /* 0x000fe80000100800 */
[----:B------:R1:W2:Y:S04]  /*1c2c0*/  @P0 LDG.E.U8 R38, desc[UR20][R16.64] ;  /* 0x0000001410260981 */ /* 0x0002a8000c1e1100 */
[----:B------:R-:W-:Y:S01]  /*1c2d0*/  STL [R1+0x5e0], R59 ;  /* 0x0005e03b01007387 */ /* 0x000fe20000100800 */
[----:B------:R-:W-:-:S03]  /*1c2e0*/  SEL R22, R44, R22, !P3 ;  /* 0x000000162c167207 */ /* 0x000fc60005800000 */
[----:B------:R-:W-:Y:S01]  /*1c2f0*/  STL [R1+0x5dc], R60 ;  /* 0x0005dc3c01007387 */ /* 0x000fe20000100800 */
[----:B------:R-:W-:-:S03]  /*1c300*/  @!P4 IMAD.MOV R24, RZ, RZ, -R24 ;  /* 0x000000ffff18c224 */ /* 0x000fc600078e0a18 */
[----:B------:R-:W-:Y:S01]  /*1c310*/  STL [R1+0x620], R53 ;  /* 0x0006203501007387 */ /* 0x000fe20000100800 */
[----:B-1----:R-:W-:Y:S02]  /*1c320*/  @P0 IMAD.MOV.U32 R16, RZ, RZ, R47 ;  /* 0x000000ffff100224 */ /* 0x002fe400078e002f */
[----:B------:R-:W-:Y:S01]  /*1c330*/  @P0 IMAD.MOV.U32 R17, RZ, RZ, R48 ;  /* 0x000000ffff110224 */ /* 0x000fe200078e0030 */
[----:B------:R-:W-:Y:S04]  /*1c340*/  STL [R1+0x61c], R54 ;  /* 0x00061c3601007387 */ /* 0x000fe80000100800 */
[----:B------:R-:W-:Y:S04]  /*1c350*/  STL [R1+0x660], R47 ;  /* 0x0006602f01007387 */ /* 0x000fe80000100800 */
[----:B------:R1:W2:Y:S04]  /*1c360*/  @P0 LDG.E.U8 R37, desc[UR20][R16.64] ;  /* 0x0000001410250981 */ /* 0x0002a8000c1e1100 */
[----:B------:R-:W-:Y:S01]  /*1c370*/  STL [R1+0x65c], R48 ;  /* 0x00065c3001007387 */ /* 0x000fe20000100800 */
[----:B------:R-:W-:-:S03]  /*1c380*/  IMAD R22, R22, UR4, RZ ;  /* 0x0000000416167c24 */ /* 0x000fc6000f8e02ff */
[----:B------:R-:W-:Y:S01]  /*1c390*/  STL [R1+0x6a0], R18 ;  /* 0x0006a01201007387 */ /* 0x000fe20000100800 */
[----:B------:R-:W-:-:S03]  /*1c3a0*/  SEL R24, R44, R24, !P3 ;  /* 0x000000182c187207 */ /* 0x000fc60005800000 */
[----:B------:R-:W-:Y:S01]  /*1c3b0*/  STL [R1+0x69c], R19 ;  /* 0x00069c1301007387 */ /* 0x000fe20000100800 */
[----:B-1----:R-:W-:Y:S02]  /*1c3c0*/  @P0 IMAD.MOV.U32 R16, RZ, RZ, R18 ;  /* 0x000000ffff100224 */ /* 0x002fe400078e0012 */
[----:B------:R-:W-:Y:S01]  /*1c3d0*/  @P0 IMAD.MOV.U32 R17, RZ, RZ, R19 ;  /* 0x000000ffff110224 */ /* 0x000fe200078e0013 */
[----:B------:R-:W-:Y:S04]  /*1c3e0*/  STL [R1+0x6e0], R14 ;  /* 0x0006e00e01007387 */ /* 0x000fe80000100800 */
[----:B------:R1:W-:Y:S01]  /*1c3f0*/  STL [R1+0x6dc], R13 ;  /* 0x0006dc0d01007387 */ /* 0x0003e20000100800 */
[----:B------:R-:W-:Y:S01]  /*1c400*/  @!P5 IMAD.IADD R23, R23, 0x1, -R10 ;  /* 0x000000011717d824 */ /* 0x000fe200078e0a0a */
[----:B------:R-:W1:Y:S02]  /*1c410*/  LDCU UR4, c[0x0][0x3b0] ;  /* 0x00007600ff0477ac */ /* 0x000e640008000800 */
[----:B------:R1:W2:Y:S01]  /*1c420*/  @P0 LDG.E.U8 R36, desc[UR20][R16.64] ;  /* 0x0000001410240981 */ /* 0x0002a2000c1e1100 */
[----:B0-----:R-:W-:-:S02]  /*1c430*/  IMAD R24, R24, UR5, RZ ;  /* 0x0000000518187c24 */ /* 0x001fc4000f8e02ff */
[----:B------:R-:W-:Y:S01]  /*1c440*/  @!P1 IMAD.MOV R23, RZ, RZ, -R23 ;  /* 0x000000ffff179224 */ /* 0x000fe200078e0a17 */
[----:B------:R-:W-:Y:S02]  /*1c450*/  ISETP.GT.U32.AND P4, PT, R10, R12, PT ;  /* 0x0000000c0a00720c */ /* 0x000fe40003f84070 */
[----:B------:R-:W-:Y:S02]  /*1c460*/  PRMT R27, RZ, 0x7610, R27 ;  /* 0x00007610ff1b7816 */ /* 0x000fe4000000001b */
[----:B------:R-:W-:Y:S01]  /*1c470*/  PRMT R26, RZ, 0x7610, R26 ;  /* 0x00007610ff1a7816 */ /* 0x000fe2000000001a */
[----:B-1----:R-:W-:Y:S01]  /*1c480*/  @P0 IMAD.MOV.U32 R17, RZ, RZ, R13 ;  /* 0x000000ffff110224 */ /* 0x002fe200078e000d */
[-C--:B------:R-:W-:Y:S01]  /*1c490*/  IADD3 R13, P5, PT, R22, R9.reuse, RZ ;  /* 0x00000009160d7210 */ /* 0x080fe20007fbe0ff */
[----:B------:R-:W-:Y:S01]  /*1c4a0*/  @P0 IMAD.MOV.U32 R16, RZ, RZ, R14 ;  /* 0x000000ffff100224 */ /* 0x000fe200078e000e */
[----:B------:R-:W-:Y:S02]  /*1c4b0*/  IADD3 R18, P1, PT, R24, R9, RZ ;  /* 0x0000000918127210 */ /* 0x000fe40007f3e0ff */
[----:B------:R-:W-:-:S02]  /*1c4c0*/  PRMT R25, RZ, 0x7610, R25 ;  /* 0x00007610ff197816 */ /* 0x000fc40000000019 */
[----:B------:R-:W-:Y:S01]  /*1c4d0*/  LEA.HI.X.SX32 R19, R22, R8, 0x1, P5 ;  /* 0x0000000816137211 */ /* 0x000fe200028f0eff */
[----:B------:R-:W-:Y:S04]  /*1c4e0*/  STL [R1+0x720], R13 ;  /* 0x0007200d01007387 */ /* 0x000fe80000100800 */
[----:B------:R0:W2:Y:S04]  /*1c4f0*/  @P0 LDG.E.U8 R35, desc[UR20][R16.64] ;  /* 0x0000001410230981 */ /* 0x0000a8000c1e1100 */
[----:B------:R1:W-:Y:S01]  /*1c500*/  STL [R1+0x71c], R19 ;  /* 0x00071c1301007387 */ /* 0x0003e20000100800 */
[----:B------:R-:W-:Y:S01]  /*1c510*/  VIADD R14, R0, 0x7 ;  /* 0x00000007000e7836 */ /* 0x000fe20000000000 */
[----:B------:R-:W2:Y:S01]  /*1c520*/  LDCU UR5, c[0x0][0x3b0] ;  /* 0x00007600ff0577ac */ /* 0x000ea20008000800 */
[----:B0-----:R-:W-:-:S02]  /*1c530*/  @P0 IMAD.MOV.U32 R16, RZ, RZ, R13 ;  /* 0x000000ffff100224 */ /* 0x001fc400078e000d */
[----:B------:R-:W-:Y:S01]  /*1c540*/  @P0 IMAD.MOV.U32 R17, RZ, RZ, R19 ;  /* 0x000000ffff110224 */ /* 0x000fe200078e0013 */
[----:B-1----:R-:W-:Y:S02]  /*1c550*/  LEA.HI.X.SX32 R19, R24, R8, 0x1, P1 ;  /* 0x0000000818137211 */ /* 0x002fe400008f0eff */
[----:B------:R-:W-:Y:S02]  /*1c560*/  IABS R13, R14 ;  /* 0x0000000e000d7213 */ /* 0x000fe40000000000 */
[----:B------:R0:W2:Y:S01]  /*1c570*/  @P0 LDG.E.U8 R34, desc[UR20][R16.64] ;  /* 0x0000001410220981 */ /* 0x0000a2000c1e1100 */
[----:B------:R-:W-:Y:S01]  /*1c580*/  SEL R23, R44, R23, !P3 ;  /* 0x000000172c177207 */ /* 0x000fe20005800000 */
[----:B------:R-:W-:Y:S02]  /*1c590*/  @!P4 IMAD.IADD R12, R12, 0x1, -R10 ;  /* 0x000000010c0cc824 */ /* 0x000fe400078e0a0a */
[----:B0-----:R-:W-:Y:S02]  /*1c5a0*/  @P0 IMAD.MOV.U32 R16, RZ, RZ, R18 ;  /* 0x000000ffff100224 */ /* 0x001fe400078e0012 */
[----:B------:R-:W-:-:S02]  /*1c5b0*/  @P0 IMAD.MOV.U32 R17, RZ, RZ, R19 ;  /* 0x000000ffff110224 */ /* 0x000fc400078e0013 */
[----:B------:R-:W-:Y:S01]  /*1c5c0*/  IMAD R23, R23, UR4, RZ ;  /* 0x0000000417177c24 */ /* 0x000fe2000f8e02ff */
[----:B------:R-:W-:Y:S01]  /*1c5d0*/  ISETP.GT.U32.AND P1, PT, R10, R12, PT ;  /* 0x0000000c0a00720c */ /* 0x000fe20003f24070 */
[----:B------:R0:W-:Y:S04]  /*1c5e0*/  STL [R1+0x758], R18 ;  /* 0x0007581201007387 */ /* 0x0001e80000100800 */
[----:B------:R1:W2:Y:S01]  /*1c5f0*/  @P0 LDG.E.U8 R33, desc[UR20][R16.64] ;  /* 0x0000001410210981 */ /* 0x0002a2000c1e1100 */
[----:B------:R-:W-:Y:S01]  /*1c600*/  ISETP.GE.AND P4, PT, R15, RZ, PT ;  /* 0x000000ff0f00720c */ /* 0x000fe20003f86270 */
[----:B------:R-:W0:Y:S01]  /*1c610*/  LDCU UR4, c[0x0][0x3b0] ;  /* 0x00007600ff0477ac */ /* 0x000e220008000800 */
[----:B-1----:R-:W-:-:S04]  /*1c620*/  IMAD.HI.U32 R16, R11, R13, RZ ;  /* 0x0000000d0b107227 */ /* 0x002fc800078e00ff */
[----:B------:R-:W-:Y:S01]  /*1c630*/  IMAD.MOV R16, RZ, RZ, -R16 ;  /* 0x000000ffff107224 */ /* 0x000fe200078e0a10 */
[----:B0-----:R-:W-:-:S03]  /*1c640*/  IADD3 R18, P5, PT, R23, R9, RZ ;  /* 0x0000000917127210 */ /* 0x001fc60007fbe0ff */
[----:B------:R-:W-:Y:S01]  /*1c650*/  IMAD R13, R10, R16, R13 ;  /* 0x000000100a0d7224 */ /* 0x000fe200078e020d */
[----:B------:R0:W-:Y:S01]  /*1c660*/  STL [R1+0x754], R19 ;  /* 0x0007541301007387 */ /* 0x0001e20000100800 */
[----:B------:R-:W-:Y:S01]  /*1c670*/  @!P1 IMAD.IADD R12, R12, 0x1, -R10 ;  /* 0x000000010c0c9824 */ /* 0x000fe200078e0a0a */
[----:B------:R-:W-:Y:S01]  /*1c680*/  ISETP.GE.AND P1, PT, R14, RZ, PT ;  /* 0x000000ff0e00720c */ /* 0x000fe20003f26270 */
[----:B------:R-:W-:Y:S01]  /*1c690*/  VIADD R14, R0, 0xf ;  /* 0x0000000f000e7836 */ /* 0x000fe20000000000 */
[----:B0-----:R-:W-:Y:S02]  /*1c6a0*/  LEA.HI.X.SX32 R19, R23, R8, 0x1, P5 ;  /* 0x0000000817137211 */ /* 0x001fe400028f0eff */
[----:B------:R-:W-:Y:S01]  /*1c6b0*/  ISETP.GT.U32.AND P5, PT, R10, R13, PT ;  /* 0x0000000d0a00720c */ /* 0x000fe20003fa4070 */
[----:B------:R-:W-:Y:S02]  /*1c6c0*/  @P0 IMAD.MOV.U32 R16, RZ, RZ, R18 ;  /* 0x000000ffff100224 */ /* 0x000fe400078e0012 */
[----:B------:R-:W-:-:S02]  /*1c6d0*/  @!P4 IMAD.MOV R12, RZ, RZ, -R12 ;  /* 0x000000ffff0cc224 */ /* 0x000fc400078e0a0c */
[----:B------:R-:W-:Y:S01]  /*1c6e0*/  @P0 IMAD.MOV.U32 R17, RZ, RZ, R19 ;  /* 0x000000ffff110224 */ /* 0x000fe200078e0013 */
[----:B------:R-:W-:-:S04]  /*1c6f0*/  IABS R15, R14 ;  /* 0x0000000e000f7213 */ /* 0x000fc80000000000 */
[----:B------:R0:W2:Y:S03]  /*1c700*/  @P0 LDG.E.U8 R32, desc[UR20][R16.64] ;  /* 0x0000001410200981 */ /* 0x0000a6000c1e1100 */
[----:B------:R-:W-:Y:S01]  /*1c710*/  @!P5 IMAD.IADD R13, R13, 0x1, -R10 ;  /* 0x000000010d0dd824 */ /* 0x000fe200078e0a0a */
[----:B0-----:R-:W-:Y:S01]  /*1c720*/  SEL R16, R44, R12, !P3 ;  /* 0x0000000c2c107207 */ /* 0x001fe20005800000 */
[----:B------:R-:W-:-:S03]  /*1c730*/  IMAD.MOV.U32 R12, RZ, RZ, R15 ;  /* 0x000000ffff0c7224 */ /* 0x000fc600078e000f */
[----:B------:R-:W-:Y:S01]  /*1c740*/  ISETP.GT.U32.AND P5, PT, R10, R13, PT ;  /* 0x0000000d0a00720c */ /* 0x000fe20003fa4070 */
[----:B------:R-:W-:-:S04]  /*1c750*/  IMAD.HI.U32 R15, R11, R12, RZ ;  /* 0x0000000c0b0f7227 */ /* 0x000fc800078e00ff */
[----:B------:R-:W-:Y:S01]  /*1c760*/  IMAD R16, R16, UR4, RZ ;  /* 0x0000000410107c24 */ /* 0x000fe2000f8e02ff */
[----:B------:R0:W-:Y:S01]  /*1c770*/  STL [R1+0x790], R18 ;  /* 0x0007901201007387 */ /* 0x0001e20000100800 */
[----:B------:R-:W-:Y:S01]  /*1c780*/  IMAD.MOV R15, RZ, RZ, -R15 ;  /* 0x000000ffff0f7224 */ /* 0x000fe200078e0a0f */
[----:B------:R-:W1:Y:S03]  /*1c790*/  LDCU UR4, c[0x0][0x3b0] ;  /* 0x00007600ff0477ac */ /* 0x000e660008000800 */
[----:B------:R-:W-:Y:S02]  /*1c7a0*/  IMAD R12, R10, R15, R12 ;  /* 0x0000000f0a0c7224 */ /* 0x000fe400078e020c */
[----:B------:R-:W-:Y:S01]  /*1c7b0*/  @!P5 IMAD.IADD R13, R13, 0x1, -R10 ;  /* 0x000000010d0dd824 */ /* 0x000fe200078e0a0a */
[----:B0-----:R-:W-:Y:S02]  /*1c7c0*/  IADD3 R18, P4, PT, R16, R9, RZ ;  /* 0x0000000910127210 */ /* 0x001fe40007f9e0ff */
[----:B------:R-:W-:Y:S01]  /*1c7d0*/  ISETP.GT.U32.AND P5, PT, R10, R12, PT ;  /* 0x0000000c0a00720c */ /* 0x000fe20003fa4070 */
[----:B------:R0:W-:Y:S01]  /*1c7e0*/  STL [R1+0x78c], R19 ;  /* 0x00078c1301007387 */ /* 0x0001e20000100800 */
[----:B------:R-:W-:Y:S01]  /*1c7f0*/  @!P1 IMAD.MOV R13, RZ, RZ, -R13 ;  /* 0x000000ffff0d9224 */ /* 0x000fe200078e0a0d */
[----:B0-----:R-:W-:-:S02]  /*1c800*/  LEA.HI.X.SX32 R19, R16, R8, 0x1, P4 ;  /* 0x0000000810137211 */ /* 0x001fc400020f0eff */
[----:B------:R-:W-:Y:S01]  /*1c810*/  ISETP.GE.AND P4, PT, R14, RZ, PT ;  /* 0x000000ff0e00720c */ /* 0x000fe20003f86270 */
[----:B------:R-:W-:Y:S02]  /*1c820*/  VIADD R14, R0, 0x17 ;  /* 0x00000017000e7836 */ /* 0x000fe40000000000 */
[----:B------:R-:W-:Y:S02]  /*1c830*/  @P0 IMAD.MOV.U32 R16, RZ, RZ, R18 ;  /* 0x000000ffff100224 */ /* 0x000fe400078e0012 */
[----:B------:R-:W-:Y:S01]  /*1c840*/  @P0 IMAD.MOV.U32 R17, RZ, RZ, R19 ;  /* 0x000000ffff110224 */ /* 0x000fe200078e0013 */
[----:B------:R-:W-:Y:S02]  /*1c850*/  IABS R15, R14 ;  /* 0x0000000e000f7213 */ /* 0x000fe40000000000 */
[----:B------:R-:W-:Y:S02]  /*1c860*/  @!P5 IMAD.IADD R12, R12, 0x1, -R10 ;  /* 0x000000010c0cd824 */ /* 0x000fe400078e0a0a */
[----:B------:R0:W2:Y:S03]  /*1c870*/  @P0 LDG.E.U8 R31, desc[UR20][R16.64] ;  /* 0x00000014101f0981 */ /* 0x0000a6000c1e1100 */
[----:B------:R-:W-:-:S02]  /*1c880*/  ISETP.GT.U32.AND P5, PT, R10, R12, PT ;  /* 0x0000000c0a00720c */ /* 0x000fc40003fa4070 */
[----:B0-----:R-:W-:Y:S01]  /*1c890*/  SEL R16, R44, R13, !P3 ;  /* 0x0000000d2c107207 */ /* 0x001fe20005800000 */
[----:B------:R-:W-:-:S04]  /*1c8a0*/  IMAD.MOV.U32 R13, RZ, RZ, R15 ;  /* 0x000000ffff0d7224 */ /* 0x000fc800078e000f */
[----:B------:R-:W-:-:S04]  /*1c8b0*/  IMAD.HI.U32 R15, R11, R13, RZ ;  /* 0x0000000d0b0f7227 */ /* 0x000fc800078e00ff */
[----:B-1----:R-:W-:Y:S01]  /*1c8c0*/  IMAD R16, R16, UR4, RZ ;  /* 0x0000000410107c24 */ /* 0x002fe2000f8e02ff */
[----:B------:R0:W-:Y:S01]  /*1c8d0*/  STL [R1+0x7c8], R18 ;  /* 0x0007c81201007387 */ /* 0x0001e20000100800 */
[----:B------:R-:W-:Y:S02]  /*1c8e0*/  IMAD.MOV R15, RZ, RZ, -R15 ;  /* 0x000000ffff0f7224 */ /* 0x000fe400078e0a0f */
[----:B------:R-:W-:Y:S01]  /*1c8f0*/  @!P5 IMAD.IADD R12, R12, 0x1, -R10 ;  /* 0x000000010c0cd824 */ /* 0x000fe200078e0a0a */
[----:B------:R-:W1:Y:S01]  /*1c900*/  LDCU UR4, c[0x0][0x3b0] ;  /* 0x00007600ff0477ac */ /* 0x000e620008000800 */
[----:B------:R-:W-:Y:S01]  /*1c910*/  IMAD R13, R10, R15, R13 ;  /* 0x0000000f0a0d7224 */ /* 0x000fe200078e020d */
[----:B------:R0:W-:Y:S02]  /*1c920*/  STL [R1+0x7c4], R19 ;  /* 0x0007c41301007387 */ /* 0x0001e40000100800 */
[----:B0-----:R-:W-:Y:S02]  /*1c930*/  IADD3 R18, P1, PT, R16, R9, RZ ;  /* 0x0000000910127210 */ /* 0x001fe40007f3e0ff */
[----:B------:R-:W-:-:S02]  /*1c940*/  ISETP.GT.U32.AND P5, PT, R10, R13, PT ;  /* 0x0000000d0a00720c */ /* 0x000fc40003fa4070 */
[----:B------:R-:W-:Y:S02]  /*1c950*/  LEA.HI.X.SX32 R19, R16, R8, 0x1, P1 ;  /* 0x0000000810137211 */ /* 0x000fe400008f0eff */
[----:B------:R-:W-:Y:S01]  /*1c960*/  ISETP.GE.AND P1, PT, R14, RZ, PT ;  /* 0x000000ff0e00720c */ /* 0x000fe20003f26270 */
[----:B------:R-:W-:Y:S02]  /*1c970*/  VIADD R14, R0, 0x1f ;  /* 0x0000001f000e7836 */ /* 0x000fe40000000000 */
[----:B------:R-:W-:Y:S02]  /*1c980*/  @P0 IMAD.MOV.U32 R16, RZ, RZ, R18 ;  /* 0x000000ffff100224 */ /* 0x000fe400078e0012 */
[----:B------:R-:W-:Y:S02]  /*1c990*/  @!P4 IMAD.MOV R12, RZ, RZ, -R12 ;  /* 0x000000ffff0cc224 */ /* 0x000fe400078e0a0c */
[----:B------:R-:W-:Y:S01]  /*1c9a0*/  @P0 IMAD.MOV.U32 R17, RZ, RZ, R19 ;  /* 0x000000ffff110224 */ /* 0x000fe200078e0013 */
[----:B------:R-:W-:Y:S01]  /*1c9b0*/  IABS R15, R14 ;  /* 0x0000000e000f7213 */ /* 0x000fe20000000000 */
[----:B------:R-:W-:-:S03]  /*1c9c0*/  @!P5 IMAD.IADD R13, R13, 0x1, -R10 ;  /* 0x000000010d0dd824 */ /* 0x000fc600078e0a0a */
[----:B------:R0:W2:Y:S02]  /*1c9d0*/  @P0 LDG.E.U8 R30, desc[UR20][R16.64] ;  /* 0x00000014101e0981 */ /* 0x0000a4000c1e1100 */
[----:B------:R-:W-:Y:S02]  /*1c9e0*/  ISETP.GT.U32.AND P5, PT, R10, R13, PT ;  /* 0x0000000d0a00720c */ /* 0x000fe40003fa4070 */
        /* <DEDUP_REMOVED lines=9> */
[----:B------:R3:W-:Y:S01]  /*1ca80*/  STL [R1+0x424], R19 ;  /* 0x0004241301007387 */ /* 0x0007e20000100800 */
[----:B0-----:R-:W-:-:S03]  /*1ca90*/  IADD3 R18, P4, PT, R16, R9, RZ ;  /* 0x0000000910127210 */ /* 0x001fc60007f9e0ff */
[----:B------:R-:W-:Y:S02]  /*1caa0*/  ISETP.GT.U32.AND P5, PT, R10, R12, PT ;  /* 0x0000000c0a00720c */ /* 0x000fe40003fa4070 */
[----:B---3--:R-:W-:Y:S02]  /*1cab0*/  LEA.HI.X.SX32 R19, R16, R8, 0x1, P4 ;  /* 0x0000000810137211 */ /* 0x008fe400020f0eff */
[----:B------:R-:W-:Y:S01]  /*1cac0*/  ISETP.GE.AND P4, PT, R14, RZ, PT ;  /* 0x000000ff0e00720c */ /* 0x000fe20003f86270 */
[----:B------:R-:W-:Y:S02]  /*1cad0*/  VIADD R14, R0, 0x27 ;  /* 0x00000027000e7836 */ /* 0x000fe40000000000 */
[----:B------:R-:W-:Y:S02]  /*1cae0*/  @P0 IMAD.MOV.U32 R16, RZ, RZ, R18 ;  /* 0x000000ffff100224 */ /* 0x000fe400078e0012 */
[----:B------:R-:W-:Y:S02]  /*1caf0*/  @!P1 IMAD.MOV R13, RZ, RZ, -R13 ;  /* 0x000000ffff0d9224 */ /* 0x000fe400078e0a0d */
[----:B------:R-:W-:Y:S01]  /*1cb00*/  @P0 IMAD.MOV.U32 R17, RZ, RZ, R19 ;  /* 0x000000ffff110224 */ /* 0x000fe200078e0013 */
[----:B------:R-:W-:Y:S01]  /*1cb10*/  IABS R15, R14 ;  /* 0x0000000e000f7213 */ /* 0x000fe20000000000 */
[----:B------:R-:W-:-:S03]  /*1cb20*/  @!P5 IMAD.IADD R12, R12, 0x1, -R10 ;  /* 0x000000010c0cd824 */ /* 0x000fc600078e0a0a */
[----:B------:R0:W3:Y:S02]  /*1cb30*/  @P0 LDG.E.U8 R29, desc[UR20][R16.64] ;  /* 0x00000014101d0981 */ /* 0x0000e4000c1e1100 */
        /* <DEDUP_REMOVED lines=13> */
[----:B----4-:R-:W-:Y:S02]  /*1cc10*/  LEA.HI.X.SX32 R19, R16, R8, 0x1, P1 ;  /* 0x0000000810137211 */ /* 0x010fe400008f0eff */
[----:B------:R-:W-:Y:S01]  /*1cc20*/  ISETP.GE.AND P1, PT, R14, RZ, PT ;  /* 0x000000ff0e00720c */ /* 0x000fe20003f26270 */
[----:B------:R-:W-:Y:S02]  /*1cc30*/  VIADD R14, R0, 0x2f ;  /* 0x0000002f000e7836 */ /* 0x000fe40000000000 */
[----:B------:R-:W-:Y:S02]  /*1cc40*/  @P0 IMAD.MOV.U32 R16, RZ, RZ, R18 ;  /* 0x000000ffff100224 */ /* 0x000fe400078e0012 */
[----:B------:R-:W-:Y:S02]  /*1cc50*/  @!P4 IMAD.MOV R12, RZ, RZ, -R12 ;  /* 0x000000ffff0cc224 */ /* 0x000fe400078e0a0c */
[----:B------:R-:W-:Y:S01]  /*1cc60*/  @P0 IMAD.MOV.U32 R17, RZ, RZ, R19 ;  /* 0x000000ffff110224 */ /* 0x000fe200078e0013 */
[----:B------:R-:W-:Y:S01]  /*1cc70*/  IABS R15, R14 ;  /* 0x0000000e000f7213 */ /* 0x000fe20000000000 */
[----:B------:R-:W-:-:S03]  /*1cc80*/  @!P5 IMAD.IADD R13, R13, 0x1, -R10 ;  /* 0x000000010d0dd824 */ /* 0x000fc600078e0a0a */
[----:B------:R0:W4:Y:S02]  /*1cc90*/  @P0 LDG.E.U8 R28, desc[UR20][R16.64] ;  /* 0x00000014101c0981 */ /* 0x000124000c1e1100 */
        /* <DEDUP_REMOVED lines=48> */
[----:B------:R-:W-:Y:S02]  /*1cfa0*/  IMAD.MOV R15, RZ, RZ, -R15 ;  /* 0x000000ffff0f7224 */ /* 0x000fe400078e0a0f */
[----:B-1----:R-:W-:Y:S02]  /*1cfb0*/  IMAD R16, R16, UR4, RZ ;  /* 0x0000000410107c24 */ /* 0x002fe4000f8e02ff */
[----:B------:R-:W-:Y:S01]  /*1cfc0*/  @!P5 IMAD.IADD R13, R13, 0x1, -R10 ;  /* 0x000000010d0dd824 */ /* 0x000fe200078e0a0a */
[----:B------:R0:W-:Y:S01]  /*1cfd0*/  STL [R1+0x528], R18 ;  /* 0x0005281201007387 */ /* 0x0001e20000100800 */
[----:B------:R-:W-:-:S03]  /*1cfe0*/  IMAD R12, R10, R15, R12 ;  /* 0x0000000f0a0c7224 */ /* 0x000fc600078e020c */
[----:B------:R1:W-:Y:S01]  /*1cff0*/  STL [R1+0x524], R19 ;  /* 0x0005241301007387 */ /* 0x0003e20000100800 */
[----:B------:R-:W1:Y:S01]  /*1d000*/  LDCU UR4, c[0x0][0x3b0] ;  /* 0x00007600ff0477ac */ /* 0x000e620008000800 */
[----:B------:R-:W-:Y:S02]  /*1d010*/  ISETP.GT.U32.AND P5, PT, R10, R12, PT ;  /* 0x0000000c0a00720c */ /* 0x000fe40003fa4070 */
[----:B0-----:R-:W-:-:S04]  /*1d020*/  IADD3 R18, P4, PT, R16, R9, RZ ;  /* 0x0000000910127210 */ /* 0x001fc80007f9e0ff */
[----:B-1----:R-:W-:Y:S02]  /*1d030*/  LEA.HI.X.SX32 R19, R16, R8, 0x1, P4 ;  /* 0x0000000810137211 */ /* 0x002fe400020f0eff */
[----:B------:R-:W-:Y:S01]  /*1d040*/  ISETP.GE.AND P4, PT, R14, RZ, PT ;  /* 0x000000ff0e00720c */ /* 0x000fe20003f86270 */
[----:B------:R-:W-:Y:S02]  /*1d050*/  VIADD R14, R0, 0x47 ;  /* 0x00000047000e7836 */ /* 0x000fe40000000000 */
[----:B------:R-:W-:Y:S02]  /*1d060*/  @P0 IMAD.MOV.U32 R16, RZ, RZ, R18 ;  /* 0x000000ffff100224 */ /* 0x000fe400078e0012 */
[----:B------:R-:W-:Y:S02]  /*1d070*/  @!P1 IMAD.MOV R13, RZ, RZ, -R13 ;  /* 0x000000ffff0d9224 */ /* 0x000fe400078e0a0d */
[----:B------:R-:W-:Y:S02]  /*1d080*/  @P0 IMAD.MOV.U32 R17, RZ, RZ, R19 ;  /* 0x000000ffff110224 */ /* 0x000fe400078e0013 */
[----:B------:R-:W-:Y:S01]  /*1d090*/  @!P5 IMAD.IADD R12, R12, 0x1, -R10 ;  /* 0x000000010c0cd824 */ /* 0x000fe200078e0a0a */
[----:B------:R-:W-:-:S02]  /*1d0a0*/  IABS R15, R14 ;  /* 0x0000000e000f7213 */ /* 0x000fc40000000000 */
[----:B------:R0:W3:Y:S02]  /*1d0b0*/  @P0 LDG.E.U8 R25, desc[UR20][R16.64] ;  /* 0x0000001410190981 */ /* 0x0000e4000c1e1100 */
[----:B------:R-:W-:Y:S02]  /*1d0c0*/  ISETP.GT.U32.AND P1, PT, R10, R12, PT ;  /* 0x0000000c0a00720c */ /* 0x000fe40003f24070 */
[----:B0-----:R-:W-:Y:S01]  /*1d0d0*/  SEL R16, R44, R13, !P3 ;  /* 0x0000000d2c107207 */ /* 0x001fe20005800000 */
[----:B------:R-:W-:-:S04]  /*1d0e0*/  IMAD.MOV.U32 R13, RZ, RZ, R15 ;  /* 0x000000ffff0d7224 */ /* 0x000fc800078e000f */
[----:B------:R-:W-:-:S04]  /*1d0f0*/  IMAD.HI.U32 R15, R11, R13, RZ ;  /* 0x0000000d0b0f7227 */ /* 0x000fc800078e00ff */
[----:B------:R-:W-:Y:S01]  /*1d100*/  IMAD R16, R16, UR4, RZ ;  /* 0x0000000410107c24 */ /* 0x000fe2000f8e02ff */
[----:B------:R-:W0:Y:S01]  /*1d110*/  LDCU UR4, c[0x0][0x3b0] ;  /* 0x00007600ff0477ac */ /* 0x000e220008000800 */
[----:B------:R-:W-:Y:S02]  /*1d120*/  IMAD.MOV R15, RZ, RZ, -R15 ;  /* 0x000000ffff0f7224 */ /* 0x000fe400078e0a0f */
[----:B------:R-:W-:Y:S02]  /*1d130*/  @!P1 IMAD.IADD R12, R12, 0x1, -R10 ;  /* 0x000000010c0c9824 */ /* 0x000fe400078e0a0a */
[----:B------:R-:W-:Y:S02]  /*1d140*/  IMAD R13, R10, R15, R13 ;  /* 0x0000000f0a0d7224 */ /* 0x000fe400078e020d */
[----:B------:R-:W-:-:S03]  /*1d150*/  @!P4 IMAD.MOV R12, RZ, RZ, -R12 ;  /* 0x000000ffff0cc224 */ /* 0x000fc600078e0a0c */
[----:B------:R-:W-:Y:S02]  /*1d160*/  ISETP.GT.U32.AND P1, PT, R10, R13, PT ;  /* 0x0000000d0a00720c */ /* 0x000fe40003f24070 */
[----:B------:R-:W-:Y:S01]  /*1d170*/  SEL R12, R44, R12, !P3 ;  /* 0x0000000c2c0c7207 */ /* 0x000fe20005800000 */
[----:B------:R1:W-:Y:S04]  /*1d180*/  STL [R1+0x568], R18 ;  /* 0x0005681201007387 */ /* 0x0003e80000100800 */
[----:B------:R1:W-:Y:S01]  /*1d190*/  STL [R1+0x564], R19 ;  /* 0x0005641301007387 */ /* 0x0003e20000100800 */
[----:B0-----:R-:W-:Y:S01]  /*1d1a0*/  IMAD R12, R12, UR4, RZ ;  /* 0x000000040c0c7c24 */ /* 0x001fe2000f8e02ff */
[----:B------:R-:W-:Y:S02]  /*1d1b0*/  ISETP.GE.AND P4, PT, R14, RZ, PT ;  /* 0x000000ff0e00720c */ /* 0x000fe40003f86270 */
[----:B------:R-:W-:Y:S01]  /*1d1c0*/  PRMT R23, RZ, 0x7610, R23 ;  /* 0x00007610ff177816 */ /* 0x000fe20000000017 */
[----:B------:R-:W0:Y:S01]  /*1d1d0*/  LDCU UR4, c[0x0][0x3b0] ;  /* 0x00007600ff0477ac */ /* 0x000e220008000800 */
[----:B-1----:R-:W-:Y:S01]  /*1d1e0*/  IADD3 R18, P5, PT, R16, R9, RZ ;  /* 0x0000000910127210 */ /* 0x002fe20007fbe0ff */
[----:B------:R-:W-:-:S03]  /*1d1f0*/  @!P1 IMAD.IADD R13, R13, 0x1, -R10 ;  /* 0x000000010d0d9824 */ /* 0x000fc600078e0a0a */
[----:B------:R-:W-:Y:S01]  /*1d200*/  LEA.HI.X.SX32 R19, R16, R8, 0x1, P5 ;  /* 0x0000000810137211 */ /* 0x000fe200028f0eff */
[----:B------:R1:W-:Y:S01]  /*1d210*/  STL [R1+0x5a8], R18 ;  /* 0x0005a81201007387 */ /* 0x0003e20000100800 */
[----:B------:R-:W-:Y:S01]  /*1d220*/  @P0 IMAD.MOV.U32 R16, RZ, RZ, R18 ;  /* 0x000000ffff100224 */ /* 0x000fe200078e0012 */
[----:B------:R-:W-:Y:S02]  /*1d230*/  ISETP.GT.U32.AND P1, PT, R10, R13, PT ;  /* 0x0000000d0a00720c */ /* 0x000fe40003f24070 */
[----:B------:R0:W-:Y:S01]  /*1d240*/  STL [R1+0x5a4], R19 ;  /* 0x0005a41301007387 */ /* 0x0001e20000100800 */
[----:B------:R-:W-:Y:S01]  /*1d250*/  @P0 IMAD.MOV.U32 R17, RZ, RZ, R19 ;  /* 0x000000ffff110224 */ /* 0x000fe200078e0013 */
[----:B-1----:R-:W-:-:S04]  /*1d260*/  IADD3 R18, P5, PT, R12, R9, RZ ;  /* 0x000000090c127210 */ /* 0x002fc80007fbe0ff */
[----:B0-----:R-:W-:Y:S01]  /*1d270*/  LEA.HI.X.SX32 R19, R12, R8, 0x1, P5 ;  /* 0x000000080c137211 */ /* 0x001fe200028f0eff */
[----:B------:R-:W-:-:S04]  /*1d280*/  @P0 IMAD.MOV.U32 R14, RZ, RZ, R18 ;  /* 0x000000ffff0e0224 */ /* 0x000fc800078e0012 */
[----:B------:R-:W-:Y:S02]  /*1d290*/  @P0 IMAD.MOV.U32 R15, RZ, RZ, R19 ;  /* 0x000000ffff0f0224 */ /* 0x000fe400078e0013 */
[----:B------:R-:W-:-:S03]  /*1d2a0*/  @!P1 IMAD.IADD R13, R13, 0x1, -R10 ;  /* 0x000000010d0d9824 */ /* 0x000fc600078e0a0a */
[----:B------:R0:W3:Y:S01]  /*1d2b0*/  @P0 LDG.E.U8 R23, desc[UR20][R14.64] ;  /* 0x000000140e170981 */ /* 0x0000e2000c1e1100 */
[----:B------:R-:W-:Y:S02]  /*1d2c0*/  @!P4 IMAD.MOV R13, RZ, RZ, -R13 ;  /* 0x000000ffff0dc224 */ /* 0x000fe400078e0a0d */
[----:B0-----:R-:W-:-:S03]  /*1d2d0*/  VIADD R14, R0, 0x4f ;  /* 0x0000004f000e7836 */ /* 0x001fc60000000000 */
[----:B------:R-:W-:Y:S02]  /*1d2e0*/  SEL R15, R44, R13, !P3 ;  /* 0x0000000d2c0f7207 */ /* 0x000fe40005800000 */
[----:B------:R-:W-:-:S05]  /*1d2f0*/  IABS R12, R14 ;  /* 0x0000000e000c7213 */ /* 0x000fca0000000000 */
[----:B------:R-:W-:-:S04]  /*1d300*/  IMAD.HI.U32 R13, R11, R12, RZ ;  /* 0x0000000c0b0d7227 */ /* 0x000fc800078e00ff */
[----:B------:R-:W-:Y:S01]  /*1d310*/  IMAD.MOV R13, RZ, RZ, -R13 ;  /* 0x000000ffff0d7224 */ /* 0x000fe200078e0a0d */
[----:B------:R-:W-:-:S03]  /*1d320*/  PRMT R24, RZ, 0x7610, R24 ;  /* 0x00007610ff187816 */ /* 0x000fc60000000018 */
[C---:B------:R-:W-:Y:S02]  /*1d330*/  IMAD R12, R10.reuse, R13, R12 ;  /* 0x0000000d0a0c7224 */ /* 0x040fe400078e020c */
[----:B------:R-:W-:Y:S01]  /*1d340*/  IMAD R15, R15, UR4, RZ ;  /* 0x000000040f0f7c24 */ /* 0x000fe2000f8e02ff */
[----:B------:R-:W-:Y:S01]  /*1d350*/  PRMT R22, RZ, 0x7610, R22 ;  /* 0x00007610ff167816 */ /* 0x000fe20000000016 */
[----:B------:R0:W3:Y:S04]  /*1d360*/  @P0 LDG.E.U8 R24, desc[UR20][R16.64] ;  /* 0x0000001410180981 */ /* 0x0000e8000c1e1100 */
[----:B------:R-:W-:Y:S01]  /*1d370*/  STL [R1+0x5e8], R18 ;  /* 0x0005e81201007387 */ /* 0x000fe20000100800 */
[----:B------:R-:W-:Y:S01]  /*1d380*/  ISETP.GT.U32.AND P4, PT, R10, R12, PT ;  /* 0x0000000c0a00720c */ /* 0x000fe20003f84070 */
[----:B------:R-:W1:Y:S01]  /*1d390*/  LDCU UR4, c[0x0][0x3b0] ;  /* 0x00007600ff0477ac */ /* 0x000e620008000800 */
[----:B0-----:R-:W-:-:S04]  /*1d3a0*/  IADD3 R16, P1, PT, R15, R9, RZ ;  /* 0x000000090f107210 */ /* 0x001fc80007f3e0ff */
[----:B------:R-:W-:Y:S01]  /*1d3b0*/  LEA.HI.X.SX32 R17, R15, R8, 0x1, P1 ;  /* 0x000000080f117211 */ /* 0x000fe200008f0eff */
[----:B------:R-:W-:Y:S01]  /*1d3c0*/  VIADD R15, R0, 0x57 ;  /* 0x00000057000f7836 */ /* 0x000fe20000000000 */
[----:B------:R-:W-:-:S05]  /*1d3d0*/  ISETP.GE.AND P1, PT, R14, RZ, PT ;  /* 0x000000ff0e00720c */ /* 0x000fca0003f26270 */
[----:B------:R-:W-:Y:S01]  /*1d3e0*/  @!P4 IMAD.IADD R12, R12, 0x1, -R10 ;  /* 0x000000010c0cc824 */ /* 0x000fe200078e0a0a */
[----:B------:R-:W-:Y:S04]  /*1d3f0*/  STL [R1+0x5e4], R19 ;  /* 0x0005e41301007387 */ /* 0x000fe80000100800 */
[----:B------:R0:W3:Y:S01]  /*1d400*/  @P0 LDG.E.U8 R22, desc[UR20][R16.64] ;  /* 0x0000001410160981 */ /* 0x0000e2000c1e1100 */
[----:B------:R-:W-:-:S03]  /*1d410*/  IABS R14, R15 ;  /* 0x0000000f000e7213 */ /* 0x000fc60000000000 */
[----:B------:R0:W-:Y:S04]  /*1d420*/  STL [R1+0x628], R16 ;  /* 0x0006281001007387 */ /* 0x0001e80000100800 */
[----:B------:R1:W-:Y:S01]  /*1d430*/  STL [R1+0x624], R17 ;  /* 0x0006241101007387 */ /* 0x0003e20000100800 */
[----:B------:R-:W-:Y:S01]  /*1d440*/  ISETP.GT.U32.AND P4, PT, R10, R12, PT ;  /* 0x0000000c0a00720c */ /* 0x000fe20003f84070 */
[----:B0-----:R-:W-:Y:S02]  /*1d450*/  VIADD R16, R0, 0x5f ;  /* 0x0000005f00107836 */ /* 0x001fe40000000000 */
[----:B-1----:R-:W-:-:S03]  /*1d460*/  IMAD.HI.U32 R17, R11, R14, RZ ;  /* 0x0000000e0b117227 */ /* 0x002fc600078e00ff */
[----:B------:R-:W-:Y:S01]  /*1d470*/  IABS R13, R16 ;  /* 0x00000010000d7213 */ /* 0x000fe20000000000 */
[----:B------:R-:W-:-:S04]  /*1d480*/  IMAD.MOV R17, RZ, RZ, -R17 ;  /* 0x000000ffff117224 */ /* 0x000fc800078e0a11 */
[----:B------:R-:W-:Y:S02]  /*1d490*/  IMAD R14, R10, R17, R14 ;  /* 0x000000110a0e7224 */ /* 0x000fe400078e020e */
[----:B------:R-:W-:-:S04]  /*1d4a0*/  IMAD.HI.U32 R18, R11, R13, RZ ;  /* 0x0000000d0b127227 */ /* 0x000fc800078e00ff */
[----:B------:R-:W-:Y:S02]  /*1d4b0*/  @!P4 IMAD.IADD R12, R12, 0x1, -R10 ;  /* 0x000000010c0cc824 */ /* 0x000fe400078e0a0a */
[----:B------:R-:W-:Y:S01]  /*1d4c0*/  IMAD.MOV R18, RZ, RZ, -R18 ;  /* 0x000000ffff127224 */ /* 0x000fe200078e0a12 */
[----:B------:R-:W-:-:S03]  /*1d4d0*/  ISETP.GT.U32.AND P4, PT, R10, R14, PT ;  /* 0x0000000e0a00720c */ /* 0x000fc60003f84070 */
[----:B------:R-:W-:Y:S02]  /*1d4e0*/  IMAD R13, R10, R18, R13 ;  /* 0x000000120a0d7224 */ /* 0x000fe400078e020d */
[----:B------:R-:W-:-:S03]  /*1d4f0*/  @!P1 IMAD.MOV R12, RZ, RZ, -R12 ;  /* 0x000000ffff0c9224 */ /* 0x000fc600078e0a0c */
[----:B------:R-:W-:Y:S02]  /*1d500*/  ISETP.GT.U32.AND P5, PT, R10, R13, PT ;  /* 0x0000000d0a00720c */ /* 0x000fe40003fa4070 */
[----:B------:R-:W-:-:S03]  /*1d510*/  SEL R12, R44, R12, !P3 ;  /* 0x0000000c2c0c7207 */ /* 0x000fc60005800000 */
[----:B------:R-:W-:Y:S02]  /*1d520*/  @!P4 IMAD.IADD R14, R14, 0x1, -R10 ;  /* 0x000000010e0ec824 */ /* 0x000fe400078e0a0a */
[----:B------:R-:W-:Y:S01]  /*1d530*/  IMAD R12, R12, UR4, RZ ;  /* 0x000000040c0c7c24 */ /* 0x000fe2000f8e02ff */
[----:B------:R-:W-:Y:S01]  /*1d540*/  ISETP.GE.AND P1, PT, R15, RZ, PT ;  /* 0x000000ff0f00720c */ /* 0x000fe20003f26270 */
[----:B------:R-:W0:Y:S01]  /*1d550*/  LDCU UR4, c[0x0][0x3b0] ;  /* 0x00007600ff0477ac */ /* 0x000e220008000800 */
[----:B------:R-:W-:-:S03]  /*1d560*/  ISETP.GT.U32.AND P4, PT, R10, R14, PT ;  /* 0x0000000e0a00720c */ /* 0x000fc60003f84070 */
[----:B------:R-:W-:Y:S01]  /*1d570*/  @!P5 IMAD.IADD R13, R13, 0x1, -R10 ;  /* 0x000000010d0dd824 */ /* 0x000fe200078e0a0a */
[----:B------:R-:W-:-:S04]  /*1d580*/  IADD3 R19, P5, PT, R12, R9, RZ ;  /* 0x000000090c137210 */ /* 0x000fc80007fbe0ff */
[----:B------:R-:W-:Y:S02]  /*1d590*/  LEA.HI.X.SX32 R47, R12, R8, 0x1, P5 ;  /* 0x000000080c2f7211 */ /* 0x000fe400028f0eff */
[----:B------:R-:W-:-:S03]  /*1d5a0*/  ISETP.GT.U32.AND P5, PT, R10, R13, PT ;  /* 0x0000000d0a00720c */ /* 0x000fc60003fa4070 */
[----:B------:R-:W-:Y:S01]  /*1d5b0*/  @!P4 IMAD.IADD R14, R14, 0x1, -R10 ;  /* 0x000000010e0ec824 */ /* 0x000fe200078e0a0a */
[----:B------:R-:W-:-:S03]  /*1d5c0*/  ISETP.GE.AND P4, PT, R16, RZ, PT ;  /* 0x000000ff1000720c */ /* 0x000fc60003f86270 */
[----:B------:R-:W-:-:S06]  /*1d5d0*/  @!P1 IMAD.MOV R14, RZ, RZ, -R14 ;  /* 0x000000ffff0e9224 */ /* 0x000fcc00078e0a0e */
[----:B------:R-:W-:Y:S01]  /*1d5e0*/  @!P5 IMAD.IADD R13, R13, 0x1, -R10 ;  /* 0x000000010d0dd824 */ /* 0x000fe200078e0a0a */
[----:B------:R-:W-:-:S03]  /*1d5f0*/  SEL R14, R44, R14, !P3 ;  /* 0x0000000e2c0e7207 */ /* 0x000fc60005800000 */
[----:B------:R-:W-:Y:S02]  /*1d600*/  @!P4 IMAD.MOV R13, RZ, RZ, -R13 ;  /* 0x000000ffff0dc224 */ /* 0x000fe400078e0a0d */
[----:B0-----:R-:W-:Y:S01]  /*1d610*/  IMAD R14, R14, UR4, RZ ;  /* 0x000000040e0e7c24 */ /* 0x001fe2000f8e02ff */
[----:B------:R-:W-:Y:S01]  /*1d620*/  PRMT R21, RZ, 0x7610, R21 ;  /* 0x00007610ff157816 */ /* 0x000fe20000000015 */
[----:B------:R0:W-:Y:S01]  /*1d630*/  STL [R1+0x668], R19 ;  /* 0x0006681301007387 */ /* 0x0001e20000100800 */
[----:B------:R-:W-:Y:S01]  /*1d640*/  @P0 IMAD.MOV.U32 R18, RZ, RZ, R19 ;  /* 0x000000ffff120224 */ /* 0x000fe200078e0013 */
[----:B------:R-:W-:Y:S02]  /*1d650*/  SEL R13, R44, R13, !P3 ;  /* 0x0000000d2c0d7207 */ /* 0x000fe40005800000 */
[CC--:B------:R-:W-:Y:S02]  /*1d660*/  IADD3 R12, P1, PT, R14.reuse, R9.reuse, RZ ;  /* 0x000000090e0c7210 */ /* 0x0c0fe40007f3e0ff */
[----:B------:R-:W-:Y:S01]  /*1d670*/  PRMT R20, RZ, 0x7610, R20 ;  /* 0x00007610ff147816 */ /* 0x000fe20000000014 */
[----:B------:R-:W1:Y:S01]  /*1d680*/  LDCU UR4, c[0x0][0x3b0] ;  /* 0x00007600ff0477ac */ /* 0x000e620008000800 */
[----:B--2---:R-:W-:Y:S01]  /*1d690*/  IMAD R15, R13, UR5, RZ ;  /* 0x000000050d0f7c24 */ /* 0x004fe2000f8e02ff */
[-C--:B------:R-:W-:Y:S01]  /*1d6a0*/  LEA.HI.X.SX32 R17, R14, R8.reuse, 0x1, P1 ;  /* 0x000000080e117211 */ /* 0x080fe200008f0eff */
[----:B------:R-:W-:Y:S01]  /*1d6b0*/  STL [R1+0x664], R47 ;  /* 0x0006642f01007387 */ /* 0x000fe20000100800 */
[----:B0-----:R-:W-:Y:S01]  /*1d6c0*/  @P0 IMAD.MOV.U32 R19, RZ, RZ, R47 ;  /* 0x000000ffff130224 */ /* 0x001fe200078e002f */
[----:B------:R-:W0:Y:S01]  /*1d6d0*/  LDCU UR5, c[0x0][0x3b0] ;  /* 0x00007600ff0577ac */ /* 0x000e220008000800 */
[C---:B------:R-:W-:Y:S01]  /*1d6e0*/  IADD3 R14, P1, PT, R15.reuse, R9, RZ ;  /* 0x000000090f0e7210 */ /* 0x040fe20007f3e0ff */
[----:B------:R-:W-:Y:S01]  /*1d6f0*/  @P0 IMAD.MOV.U32 R13, RZ, RZ, R17 ;  /* 0x000000ffff0d0224 */ /* 0x000fe200078e0011 */
[----:B------:R2:W-:Y:S04]  /*1d700*/  STL [R1+0x6a8], R12 ;  /* 0x0006a80c01007387 */ /* 0x0005e80000100800 */
[----:B------:R1:W3:Y:S01]  /*1d710*/  @P0 LDG.E.U8 R21, desc[UR20][R18.64] ;  /* 0x0000001412150981 */ /* 0x0002e2000c1e1100 */
[----:B------:R-:W-:-:S03]  /*1d720*/  LEA.HI.X.SX32 R16, R15, R8, 0x1, P1 ;  /* 0x000000080f107211 */ /* 0x000fc600008f0eff */
[----:B------:R2:W3:Y:S01]  /*1d730*/  @P0 LDG.E.U8 R20, desc[UR20][R12.64] ;  /* 0x000000140c140981 */ /* 0x0004e2000c1e1100 */
[----:B-1----:R-:W-:Y:S01]  /*1d740*/  PRMT R19, RZ, 0x7610, R19 ;  /* 0x00007610ff137816 */ /* 0x002fe20000000013 */
[----:B--2---:R-:W-:Y:S02]  /*1d750*/  @P0 IMAD.MOV.U32 R12, RZ, RZ, R14 ;  /* 0x000000ffff0c0224 */ /* 0x004fe400078e000e */
[----:B------:R-:W-:-:S05]  /*1d760*/  @P0 IMAD.MOV.U32 R13, RZ, RZ, R16 ;  /* 0x000000ffff0d0224 */ /* 0x000fca00078e0010 */
[----:B------:R1:W2:Y:S02]  /*1d770*/  @P0 LDG.E.U8 R19, desc[UR20][R12.64] ;  /* 0x000000140c130981 */ /* 0x0002a4000c1e1100 */
[----:B-1----:R-:W-:-:S05]  /*1d780*/  VIADD R13, R0, 0x67 ;  /* 0x00000067000d7836 */ /* 0x002fca0000000000 */
[----:B------:R-:W-:-:S05]  /*1d790*/  IABS R12, R13 ;  /* 0x0000000d000c7213 */ /* 0x000fca0000000000 */
[----:B------:R-:W-:-:S04]  /*1d7a0*/  IMAD.HI.U32 R15, R11, R12, RZ ;  /* 0x0000000c0b0f7227 */ /* 0x000fc800078e00ff */
[----:B------:R-:W-:Y:S02]  /*1d7b0*/  IMAD.MOV R15, RZ, RZ, -R15 ;  /* 0x000000ffff0f7224 */ /* 0x000fe400078e0a0f */
[----:B------:R-:W-:Y:S02]  /*1d7c0*/  VIADD R18, R0, 0x7f ;  /* 0x0000007f00127836 */ /* 0x000fe40000000000 */
[C---:B------:R-:W-:Y:S01]  /*1d7d0*/  IMAD R12, R10.reuse, R15, R12 ;  /* 0x0000000f0a0c7224 */ /* 0x040fe200078e020c */
[----:B------:R-:W-:Y:S04]  /*1d7e0*/  STL [R1+0x6a4], R17 ;  /* 0x0006a41101007387 */ /* 0x000fe80000100800 */
[----:B------:R1:W-:Y:S01]  /*1d7f0*/  STL [R1+0x6e8], R14 ;  /* 0x0006e80e01007387 */ /* 0x0003e20000100800 */
[----:B------:R-:W-:-:S03]  /*1d800*/  ISETP.GT.U32.AND P1, PT, R10, R12, PT ;  /* 0x0000000c0a00720c */ /* 0x000fc60003f24070 */
[----:B------:R0:W-:Y:S01]  /*1d810*/  STL [R1+0x6e4], R16 ;  /* 0x0006e41001007387 */ /* 0x0001e20000100800 */
[----:B-1----:R-:W-:Y:S01]  /*1d820*/  IABS R14, R18 ;  /* 0x00000012000e7213 */ /* 0x002fe20000000000 */
[----:B0-----:R-:W-:-:S04]  /*1d830*/  VIADD R16, R0, 0x6f ;  /* 0x0000006f00107836 */ /* 0x001fc80000000000 */
[----:B------:R-:W-:Y:S01]  /*1d840*/  IMAD.HI.U32 R15, R11, R14, RZ ;  /* 0x0000000e0b0f7227 */ /* 0x000fe200078e00ff */
[----:B------:R-:W-:-:S03]  /*1d850*/  ISETP.GE.AND P4, PT, R13, RZ, PT ;  /* 0x000000ff0d00720c */ /* 0x000fc60003f86270 */
[----:B------:R-:W-:Y:S02]  /*1d860*/  VIADD R17, R0, 0x77 ;  /* 0x0000007700117836 */ /* 0x000fe40000000000 */
[----:B------:R-:W-:Y:S01]  /*1d870*/  IMAD.MOV R15, RZ, RZ, -R15 ;  /* 0x000000ffff0f7224 */ /* 0x000fe200078e0a0f */
[----:B------:R-:W-:Y:S01]  /*1d880*/  IABS R13, R16 ;  /* 0x00000010000d7213 */ /* 0x000fe20000000000 */
[----:B------:R-:W-:Y:S02]  /*1d890*/  @!P1 IMAD.IADD R12, R12, 0x1, -R10 ;  /* 0x000000010c0c9824 */ /* 0x000fe400078e0a0a */
[C---:B------:R-:W-:Y:S01]  /*1d8a0*/  IMAD R14, R10.reuse, R15, R14 ;  /* 0x0000000f0a0e7224 */ /* 0x040fe200078e020e */
[----:B------:R-:W-:Y:S01]  /*1d8b0*/  IABS R15, R17 ;  /* 0x00000011000f7213 */ /* 0x000fe20000000000 */
[C---:B------:R-:W-:Y:S01]  /*1d8c0*/  IMAD.HI.U32 R89, R11.reuse, R13, RZ ;  /* 0x0000000d0b597227 */ /* 0x040fe200078e00ff */
[C---:B------:R-:W-:Y:S02]  /*1d8d0*/  ISETP.GT.U32.AND P1, PT, R10.reuse, R12, PT ;  /* 0x0000000c0a00720c */ /* 0x040fe40003f24070 */
[----:B------:R-:W-:Y:S01]  /*1d8e0*/  ISETP.GT.U32.AND P6, PT, R10, R14, PT ;  /* 0x0000000e0a00720c */ /* 0x000fe20003fc4070 */
[----:B------:R-:W-:-:S04]  /*1d8f0*/  IMAD.HI.U32 R11, R11, R15, RZ ;  /* 0x0000000f0b0b7227 */ /* 0x000fc800078e00ff */
[----:B------:R-:W-:Y:S02]  /*1d900*/  IMAD.MOV R89, RZ, RZ, -R89 ;  /* 0x000000ffff597224 */ /* 0x000fe400078e0a59 */
[----:B------:R-:W-:Y:S02]  /*1d910*/  IMAD.MOV R11, RZ, RZ, -R11 ;  /* 0x000000ffff0b7224 */ /* 0x000fe400078e0a0b */
[C---:B------:R-:W-:Y:S02]  /*1d920*/  IMAD R13, R10.reuse, R89, R13 ;  /* 0x000000590a0d7224 */ /* 0x040fe400078e020d */
[----:B------:R-:W-:-:S03]  /*1d930*/  IMAD R11, R10, R11, R15 ;  /* 0x0000000b0a0b7224 */ /* 0x000fc600078e020f */
[----:B------:R-:W-:Y:S01]  /*1d940*/  ISETP.GT.U32.AND P5, PT, R10, R13, PT ;  /* 0x0000000d0a00720c */ /* 0x000fe20003fa4070 */
[--C-:B------:R-:W-:Y:S02]  /*1d950*/  @!P1 IMAD.IADD R12, R12, 0x1, -R10.reuse ;  /* 0x000000010c0c9824 */ /* 0x100fe400078e0a0a */
[----:B------:R-:W-:Y:S01]  /*1d960*/  @!P6 IMAD.IADD R14, R14, 0x1, -R10 ;  /* 0x000000010e0ee824 */ /* 0x000fe200078e0a0a */
[----:B------:R-:W-:Y:S01]  /*1d970*/  ISETP.GT.U32.AND P1, PT, R10, R11, PT ;  /* 0x0000000b0a00720c */ /* 0x000fe20003f24070 */
[----:B------:R-:W-:-:S03]  /*1d980*/  @!P4 IMAD.MOV R12, RZ, RZ, -R12 ;  /* 0x000000ffff0cc224 */ /* 0x000fc600078e0a0c */
[----:B------:R-:W-:Y:S02]  /*1d990*/  ISETP.GT.U32.AND P4, PT, R10, R14, PT ;  /* 0x0000000e0a00720c */ /* 0x000fe40003f84070 */
[----:B------:R-:W-:-:S03]  /*1d9a0*/  SEL R12, R44, R12, !P3 ;  /* 0x0000000c2c0c7207 */ /* 0x000fc60005800000 */
[--C-:B------:R-:W-:Y:S02]  /*1d9b0*/  @!P5 IMAD.IADD R13, R13, 0x1, -R10.reuse ;  /* 0x000000010d0dd824 */ /* 0x100fe400078e0a0a */
[----:B------:R-:W-:Y:S02]  /*1d9c0*/  IMAD R12, R12, UR4, RZ ;  /* 0x000000040c0c7c24 */ /* 0x000fe4000f8e02ff */
[----:B------:R-:W-:-:S04]  /*1d9d0*/  @!P1 IMAD.IADD R11, R11, 0x1, -R10 ;  /* 0x000000010b0b9824 */ /* 0x000fc800078e0a0a */
[----:B------:R-:W-:Y:S01]  /*1d9e0*/  @!P4 IMAD.IADD R14, R14, 0x1, -R10 ;  /* 0x000000010e0ec824 */ /* 0x000fe200078e0a0a */
[----:B------:R-:W-:Y:S02]  /*1d9f0*/  ISETP.GT.U32.AND P1, PT, R10, R13, PT ;  /* 0x0000000d0a00720c */ /* 0x000fe40003f24070 */
[----:B------:R-:W-:Y:S02]  /*1da00*/  IADD3 R47, P4, PT, R12, R9, RZ ;  /* 0x000000090c2f7210 */ /* 0x000fe40007f9e0ff */
[----:B------:R-:W-:Y:S01]  /*1da10*/  ISETP.GE.AND P5, PT, R16, RZ, PT ;  /* 0x000000ff1000720c */ /* 0x000fe20003fa6270 */
[----:B------:R-:W0:Y:S01]  /*1da20*/  LDCU UR4, c[0x0][0x3b0] ;  /* 0x00007600ff0477ac */ /* 0x000e220008000800 */
[----:B------:R-:W-:Y:S02]  /*1da30*/  LEA.HI.X.SX32 R48, R12, R8, 0x1, P4 ;  /* 0x000000080c307211 */ /* 0x000fe400020f0eff */
[----:B------:R-:W-:-:S05]  /*1da40*/  ISETP.GT.U32.AND P4, PT, R10, R11, PT ;  /* 0x0000000b0a00720c */ /* 0x000fca0003f84070 */
[----:B------:R-:W-:Y:S01]  /*1da50*/  @!P1 IMAD.IADD R13, R13, 0x1, -R10 ;  /* 0x000000010d0d9824 */ /* 0x000fe200078e0a0a */
[----:B------:R-:W-:-:S03]  /*1da60*/  ISETP.GE.AND P1, PT, R17, RZ, PT ;  /* 0x000000ff1100720c */ /* 0x000fc60003f26270 */
[----:B------:R-:W-:-:S04]  /*1da70*/  @!P5 IMAD.MOV R13, RZ, RZ, -R13 ;  /* 0x000000ffff0dd224 */ /* 0x000fc800078e0a0d */
[----:B------:R-:W-:Y:S01]  /*1da80*/  @!P4 IMAD.IADD R11, R11, 0x1, -R10 ;  /* 0x000000010b0bc824 */ /* 0x000fe200078e0a0a */
[----:B------:R-:W-:Y:S02]  /*1da90*/  ISETP.GE.AND P6, PT, R18, RZ, PT ;  /* 0x000000ff1200720c */ /* 0x000fe40003fc6270 */
[----:B------:R-:W-:-:S03]  /*1daa0*/  SEL R13, R44, R13, !P3 ;  /* 0x0000000d2c0d7207 */ /* 0x000fc60005800000 */
[----:B------:R-:W-:Y:S02]  /*1dab0*/  @!P1 IMAD.MOV R11, RZ, RZ, -R11 ;  /* 0x000000ffff0b9224 */ /* 0x000fe400078e0a0b */
[----:B0-----:R-:W-:Y:S01]  /*1dac0*/  IMAD R13, R13, UR4, RZ ;  /* 0x000000040d0d7c24 */ /* 0x001fe2000f8e02ff */
[----:B------:R-:W-:Y:S01]  /*1dad0*/  STL [R1+0x40c], R47 ;  /* 0x00040c2f01007387 */ /* 0x000fe20000100800 */
[----:B------:R-:W0:Y:S01]  /*1dae0*/  LDCU UR4, c[0x0][0x3b0] ;  /* 0x00007600ff0477ac */ /* 0x000e220008000800 */
[----:B------:R-:W-:Y:S02]  /*1daf0*/  SEL R11, R44, R11, !P3 ;  /* 0x0000000b2c0b7207 */ /* 0x000fe40005800000 */
[-C--:B------:R-:W-:Y:S01]  /*1db00*/  IADD3 R15, P1, PT, R13, R9.reuse, RZ ;  /* 0x000000090d0f7210 */ /* 0x080fe20007f3e0ff */
[----:B------:R-:W-:Y:S02]  /*1db10*/  @!P6 IMAD.MOV R14, RZ, RZ, -R14 ;  /* 0x000000ffff0ee224 */ /* 0x000fe400078e0a0e */
[----:B------:R-:W-:Y:S01]  /*1db20*/  IMAD R10, R11, UR5, RZ ;  /* 0x000000050b0a7c24 */ /* 0x000fe2000f8e02ff */
[----:B------:R-:W-:Y:S01]  /*1db30*/  LEA.HI.X.SX32 R16, R13, R8, 0x1, P1 ;  /* 0x000000080d107211 */ /* 0x000fe200008f0eff */
[----:B------:R-:W-:Y:S04]  /*1db40*/  STL [R1+0x3f0], R48 ;  /* 0x0003f03001007387 */ /* 0x000fe80000100800 */
[----:B------:R-:W2:Y:S04]  /*1db50*/  LDL.LU R78, [R1+0xee0] ;  /* 0x000ee000014e7983 */ /* 0x000ea80000300800 */
[----:B------:R-:W3:Y:S01]  /*1db60*/  LDL.LU R84, [R1+0xedc] ;  /* 0x000edc0001547983 */ /* 0x000ee20000300800 */
[----:B------:R-:W-:-:S02]  /*1db70*/  IADD3 R13, P1, PT, R10, R9, RZ ;  /* 0x000000090a0d7210 */ /* 0x000fc40007f3e0ff */
[----:B------:R-:W-:Y:S01]  /*1db80*/  SEL R44, R44, R14, !P3 ;  /* 0x0000000e2c2c7207 */ /* 0x000fe20005800000 */
[----:B------:R1:W-:Y:S01]  /*1db90*/  STL [R1+0x400], R15 ;  /* 0x0004000f01007387 */ /* 0x0003e20000100800 */
[----:B------:R-:W-:-:S03]  /*1dba0*/  @P0 IMAD.MOV.U32 R14, RZ, RZ, R15 ;  /* 0x000000ffff0e0224 */ /* 0x000fc600078e000f */
[----:B------:R0:W-:Y:S04]  /*1dbb0*/  STL [R1+0x3f4], R16 ;  /* 0x0003f41001007387 */ /* 0x0001e80000100800 */
[----:B------:R-:W-:Y:S01]  /*1dbc0*/  STL [R1+0x408], R13 ;  /* 0x0004080d01007387 */ /* 0x000fe20000100800 */
[----:B-1----:R-:W-:Y:S01]  /*1dbd0*/  @P0 IMAD.MOV.U32 R15, RZ, RZ, R16 ;  /* 0x000000ffff0f0224 */ /* 0x002fe200078e0010 */
[----:B0-----:R-:W-:-:S05]  /*1dbe0*/  LEA.HI.X.SX32 R16, R10, R8, 0x1, P1 ;  /* 0x000000080a107211 */ /* 0x001fca00008f0eff */
[----:B------:R0:W-:Y:S04]  /*1dbf0*/  STL [R1+0x404], R16 ;  /* 0x0004041001007387 */ /* 0x0001e80000100800 */
[----:B------:R-:W4:Y:S01]  /*1dc00*/  LDL.LU R91, [R1+0xef0] ;  /* 0x000ef000015b7983 */ /* 0x000f220000300800 */
[----:B------:R-:W-:-:S06]  /*1dc10*/  PRMT R11, RZ, 0x7610, R11 ;  /* 0x00007610ff0b7816 */ /* 0x000fcc000000000b */
[----:B------:R1:W4:Y:S02]  /*1dc20*/  @P0 LDG.E.U8 R11, desc[UR20][R14.64] ;  /* 0x000000140e0b0981 */ /* 0x000324000c1e1100 */
[----:B-1----:R-:W-:Y:S02]  /*1dc30*/  @P0 IMAD.MOV.U32 R15, RZ, RZ, R16 ;  /* 0x000000ffff0f0224 */ /* 0x002fe400078e0010 */
[----:B0-----:R-:W0:Y:S01]  /*1dc40*/  S2R R16, SR_TID.X ;  /* 0x0000000000107919 */ /* 0x001e220000002100 */
[----:B------:R-:W-:Y:S02]  /*1dc50*/  IMAD R44, R44, UR4, RZ ;  /* 0x000000042c2c7c24 */ /* 0x000fe4000f8e02ff */
[----:B------:R-:W-:Y:S01]  /*1dc60*/  @P0 IMAD.MOV.U32 R65, RZ, RZ, R48 ;  /* 0x000000ffff410224 */ /* 0x000fe200078e0030 */
[----:B------:R-:W-:Y:S01]  /*1dc70*/  PRMT R10, RZ, 0x7610, R10 ;  /* 0x00007610ff0a7816 */ /* 0x000fe2000000000a */
[----:B------:R-:W-:Y:S01]  /*1dc80*/  @P0 IMAD.MOV.U32 R14, RZ, RZ, R13 ;  /* 0x000000ffff0e0224 */ /* 0x000fe200078e000d */
[----:B------:R-:W4:Y:S01]  /*1dc90*/  LDL.LU R48, [R1+0xeec] ;  /* 0x000eec0001307983 */ /* 0x000f220000300800 */
[----:B------:R-:W-:-:S03]  /*1dca0*/  IADD3 R9, P1, PT, R44, R9, RZ ;  /* 0x000000092c097210 */ /* 0x000fc60007f3e0ff */
[----:B------:R-:W4:Y:S04]  /*1dcb0*/  LDL.LU R54, [R1+0xf00] ;  /* 0x000f000001367983 */ /* 0x000f280000300800 */
[----:B------:R-:W4:Y:S04]  /*1dcc0*/  LDL.LU R60, [R1+0xefc] ;  /* 0x000efc00013c7983 */ /* 0x000f280000300800 */
[----:B------:R-:W4:Y:S01]  /*1dcd0*/  LDL.LU R66, [R1+0xf10] ;  /* 0x000f100001427983 */ /* 0x000f220000300800 */
[----:B------:R-:W-:Y:S02]  /*1dce0*/  LEA.HI.X.SX32 R13, R44, R8, 0x1, P1 ;  /* 0x000000082c0d7211 */ /* 0x000fe400008f0eff */
[----:B------:R-:W-:Y:S01]  /*1dcf0*/  PRMT R12, RZ, 0x7610, R12 ;  /* 0x00007610ff0c7816 */ /* 0x000fe2000000000c */
[----:B------:R1:W-:Y:S01]  /*1dd00*/  STL [R1+0x3fc], R9 ;  /* 0x0003fc0901007387 */ /* 0x0003e20000100800 */
[----:B------:R-:W-:-:S03]  /*1dd10*/  @P0 IMAD.MOV.U32 R64, RZ, RZ, R47 ;  /* 0x000000ffff400224 */ /* 0x000fc600078e002f */
[----:B------:R0:W4:Y:S04]  /*1dd20*/  @P0 LDG.E.U8 R10, desc[UR20][R14.64] ;  /* 0x000000140e0a0981 */ /* 0x000128000c1e1100 */
[----:B------:R1:W-:Y:S04]  /*1dd30*/  STL [R1+0x3f8], R13 ;  /* 0x0003f80d01007387 */ /* 0x0003e80000100800 */
[----:B------:R-:W4:Y:S04]  /*1dd40*/  LDL.LU R44, [R1+0xf0c] ;  /* 0x000f0c00012c7983 */ /* 0x000f280000300800 */
[----:B------:R-:W4:Y:S01]  /*1dd50*/  @P0 LDG.E.U8 R12, desc[UR20][R64.64] ;  /* 0x00000014400c0981 */ /* 0x000f22000c1e1100 */
[----:B0-----:R-:W-:-:S02]  /*1dd60*/  @P0 IMAD.MOV.U32 R14, RZ, RZ, R9 ;  /* 0x000000ffff0e0224 */ /* 0x001fc400078e0009 */
[----:B------:R-:W-:Y:S01]  /*1dd70*/  @P0 IMAD.MOV.U32 R15, RZ, RZ, R13 ;  /* 0x000000ffff0f0224 */ /* 0x000fe200078e000d */
[----:B-1----:R-:W4:Y:S04]  /*1dd80*/  LDL.LU R9, [R1+0xf20] ;  /* 0x000f200001097983 */ /* 0x002f280000300800 */
[----:B------:R-:W4:Y:S04]  /*1dd90*/  LDL.LU R13, [R1+0xf1c] ;  /* 0x000f1c00010d7983 */ /* 0x000f280000300800 */
[----:B------:R-:W4:Y:S04]  /*1dda0*/  LDL.LU R17, [R1+0xf30] ;  /* 0x000f300001117983 */ /* 0x000f280000300800 */
[----:B------:R-:W4:Y:S04]  /*1ddb0*/  LDL.LU R18, [R1+0xf2c] ;  /* 0x000f2c0001127983 */ /* 0x000f280000300800 */
[----:B------:R-:W4:Y:S04]  /*1ddc0*/  LDL.LU R64, [R1+0xf40] ;  /* 0x000f400001407983 */ /* 0x000f280000300800 */
[----:B------:R-:W4:Y:S01]  /*1ddd0*/  LDL.LU R70, [R1+0xf3c] ;  /* 0x000f3c0001467983 */ /* 0x000f220000300800 */
[----:B------:R-:W-:-:S03]  /*1dde0*/  LOP3.LUT R16, R16, 0x7f, RZ, 0xc0, !PT ;  /* 0x0000007f10107812 */ /* 0x000fc600078ec0ff */
        /* <DEDUP_REMOVED lines=8> */
[----:B------:R-:W4:Y:S04]  /*1de70*/  LDL.LU R71, [R1+0xd8] ;  /* 0x0000d80001477983 */ /* 0x000f280000300800 */
[----:B------:R-:W4:Y:S04]  /*1de80*/  LDL.LU R77, [R1+0xd4] ;  /* 0x0000d400014d7983 */ /* 0x000f280000300800 */
[----:B------:R-:W4:Y:S04]  /*1de90*/  LDL.LU R72, [R1+0xd0] ;  /* 0x0000d00001487983 */ /* 0x000f280000300800 */
[----:B--2---:R0:W-:Y:S04]  /*1dea0*/  STS.U8 [R89+UR9+0x1300], R78 ;  /* 0x0013004e59007988 */ /* 0x0041e80008000009 */
[----:B---3--:R1:W-:Y:S04]  /*1deb0*/  STS.U8 [R89+UR9+0x5300], R84 ;  /* 0x0053005459007988 */ /* 0x0083e80008000009 */
[----:B0-----:R-:W2:Y:S04]  /*1dec0*/  LDL.LU R78, [R1+0xe98] ;  /* 0x000e9800014e7983 */ /* 0x001ea80000300800 */
[----:B-1----:R-:W3:Y:S04]  /*1ded0*/  LDL.LU R84, [R1+0xe88] ;  /* 0x000e880001547983 */ /* 0x002ee80000300800 */
[----:B----4-:R0:W-:Y:S04]  /*1dee0*/  STS.U8 [R89+UR9+0x1700], R91 ;  /* 0x0017005b59007988 */ /* 0x0101e80008000009 */
[----:B0-----:R-:W4:Y:S04]  /*1def0*/  LDL.LU R91, [R1+0xec8] ;  /* 0x000ec800015b7983 */ /* 0x001f280000300800 */
[----:B------:R-:W4:Y:S04]  /*1df00*/  LDL.LU R83, [R1+0xec4] ;  /* 0x000ec40001537983 */ /* 0x000f280000300800 */
[----:B------:R-:W4:Y:S04]  /*1df10*/  LDL.LU R90, [R1+0xed0] ;  /* 0x000ed000015a7983 */ /* 0x000f280000300800 */
[----:B------:R0:W-:Y:S04]  /*1df20*/  STS.U8 [R89+UR9+0x5700], R48 ;  /* 0x0057003059007988 */ /* 0x0001e80008000009 */
[----:B------:R1:W-:Y:S04]  /*1df30*/  STS.U8 [R89+UR9+0x1b00], R54 ;  /* 0x001b003659007988 */ /* 0x0003e80008000009 */
[----:B------:R1:W-:Y:S04]  /*1df40*/  STS.U8 [R89+UR9+0x5b00], R60 ;  /* 0x005b003c59007988 */ /* 0x0003e80008000009 */
[----:B------:R1:W-:Y:S04]  /*1df50*/  STS.U8 [R89+UR9+0x1f00], R66 ;  /* 0x001f004259007988 */ /* 0x0003e80008000009 */
[----:B0-----:R-:W4:Y:S04]  /*1df60*/  LDL.LU R48, [R1+0xecc] ;  /* 0x000ecc0001307983 */ /* 0x001f280000300800 */
[----:B------:R-:W-:Y:S04]  /*1df70*/  STS.U8 [R89+UR9+0x5f00], R44 ;  /* 0x005f002c59007988 */ /* 0x000fe80008000009 */
[----:B-1----:R-:W4:Y:S04]  /*1df80*/  LDL.LU R54, [R1+0xed8] ;  /* 0x000ed80001367983 */ /* 0x002f280000300800 */
[----:B------:R-:W4:Y:S04]  /*1df90*/  LDL.LU R60, [R1+0xed4] ;  /* 0x000ed400013c7983 */ /* 0x000f280000300800 */
[----:B------:R-:W4:Y:S04]  /*1dfa0*/  LDL.LU R66, [R1+0xee8] ;  /* 0x000ee80001427983 */ /* 0x000f280000300800 */
        /* <DEDUP_REMOVED lines=9> */
[----:B------:R-:W-:Y:S01]  /*1e040*/  STS.U8 [R89+UR9+0x7300], R47 ;  /* 0x0073002f59007988 */ /* 0x000fe20008000009 */
[----:B0-----:R-:W-:-:S03]  /*1e050*/  LOP3.LUT R9, R16, 0x70, RZ, 0x3c, !PT ;  /* 0x0000007010097812 */ /* 0x001fc600078e3cff */
[----:B------:R-:W-:Y:S04]  /*1e060*/  STS.U8 [R89+UR9+0x3700], R53 ;  /* 0x0037003559007988 */ /* 0x000fe80008000009 */
[----:B------:R-:W-:Y:S04]  /*1e070*/  STS.U8 [R89+UR9+0x7700], R59 ;  /* 0x0077003b59007988 */ /* 0x000fe80008000009 */
[----:B------:R-:W-:Y:S04]  /*1e080*/  STS.U8 [R89+UR9+0x3b00], R65 ;  /* 0x003b004159007988 */ /* 0x000fe80008000009 */
[----:B------:R-:W-:Y:S04]  /*1e090*/  STS.U8 [R89+UR9+0x7b00], R71 ;  /* 0x007b004759007988 */ /* 0x000fe80008000009 */
[----:B------:R-:W-:Y:S04]  /*1e0a0*/  STS.U8 [R89+UR9+0x3f00], R77 ;  /* 0x003f004d59007988 */ /* 0x000fe80008000009 */
[----:B------:R0:W-:Y:S04]  /*1e0b0*/  STS.U8 [R89+UR9+0x7f00], R72 ;  /* 0x007f004859007988 */ /* 0x0001e80008000009 */
[----:B0-----:R-:W4:Y:S04]  /*1e0c0*/  LDL.LU R72, [R1+0xee4] ;  /* 0x000ee40001487983 */ /* 0x001f280000300800 */
        /* <DEDUP_REMOVED lines=15> */
[----:B------:R-:W4:Y:S01]  /*1e1c0*/  LDL.LU R71, [R1+0xf58] ;  /* 0x000f580001477983 */ /* 0x000f220000300800 */
[----:B------:R-:W-:-:S03]  /*1e1d0*/  PRMT R8, RZ, 0x7610, R8 ;  /* 0x00007610ff087816 */ /* 0x000fc60000000008 */
[----:B------:R0:W-:Y:S04]  /*1e1e0*/  STS.U8 [R9+UR9+0x4780], R83 ;  /* 0x0047805309007988 */ /* 0x0001e80008000009 */
[----:B------:R-:W4:Y:S04]  /*1e1f0*/  LDL.LU R77, [R1+0xf54] ;  /* 0x000f5400014d7983 */ /* 0x000f280000300800 */
[----:B------:R1:W-:Y:S04]  /*1e200*/  STS.U8 [R9+UR9+0xb80], R90 ;  /* 0x000b805a09007988 */ /* 0x0003e80008000009 */
[----:B------:R0:W-:Y:S04]  /*1e210*/  STS.U8 [R9+UR9+0x4b80], R48 ;  /* 0x004b803009007988 */ /* 0x0001e80008000009 */
[----:B------:R0:W-:Y:S04]  /*1e220*/  STS.U8 [R9+UR9+0xf80], R54 ;  /* 0x000f803609007988 */ /* 0x0001e80008000009 */
[----:B------:R0:W-:Y:S04]  /*1e230*/  STS.U8 [R9+UR9+0x4f80], R60 ;  /* 0x004f803c09007988 */ /* 0x0001e80008000009 */
[----:B------:R1:W-:Y:S04]  /*1e240*/  STS.U8 [R9+UR9+0x1380], R66 ;  /* 0x0013804209007988 */ /* 0x0003e80008000009 */
[----:B------:R-:W4:Y:S04]  /*1e250*/  @P0 LDG.E.U8 R8, desc[UR20][R14.64] ;  /* 0x000000140e080981 */ /* 0x000f28000c1e1100 */
        /* <DEDUP_REMOVED lines=24> */
[----:B------:R1:W-:Y:S04]  /*1e3e0*/  STS.U8 [R9+UR9+0x6380], R88 ;  /* 0x0063805809007988 */ /* 0x0003e80008000009 */
[----:B------:R1:W-:Y:S04]  /*1e3f0*/  STS.U8 [R9+UR9+0x2780], R47 ;  /* 0x0027802f09007988 */ /* 0x0003e80008000009 */
[----:B0-----:R-:W4:Y:S04]  /*1e400*/  LDL.LU R64, [R1+0xfc4] ;  /* 0x000fc40001407983 */ /* 0x001f280000300800 */
[----:B-1----:R-:W4:Y:S04]  /*1e410*/  LDL.LU R70, [R1+0xfc0] ;  /* 0x000fc00001467983 */ /* 0x002f280000300800 */
[----:B------:R-:W4:Y:S04]  /*1e420*/  LDL.LU R76, [R1+0xfbc] ;  /* 0x000fbc00014c7983 */ /* 0x000f280000300800 */
[----:B------:R-:W4:Y:S04]  /*1e430*/  LDL.LU R82, [R1+0xfb8] ;  /* 0x000fb80001527983 */ /* 0x000f280000300800 */
        /* <DEDUP_REMOVED lines=25> */
[----:B------:R0:W-:Y:S04]  /*1e5d0*/  STS.U8 [R9+UR9+0x7f80], R15 ;  /* 0x007f800f09007988 */ /* 0x0001e80008000009 */
[----:B------:R-:W4:Y:S04]  /*1e5e0*/  LDL.LU R14, [R1+0x54] ;  /* 0x00005400010e7983 */ /* 0x000f280000300800 */
[----:B------:R1:W-:Y:S04]  /*1e5f0*/  STS.U8 [R16+UR9+0x10000], R44 ;  /* 0x0100002c10007988 */ /* 0x0003e80008000009 */
[----:B------:R1:W-:Y:S04]  /*1e600*/  STS.U8 [R16+UR9+0x10400], R13 ;  /* 0x0104000d10007988 */ /* 0x0003e80008000009 */
[----:B------:R1:W-:Y:S04]  /*1e610*/  STS.U8 [R16+UR9+0x10800], R72 ;  /* 0x0108004810007988 */ /* 0x0003e80008000009 */
[----:B0-----:R-:W4:Y:S04]  /*1e620*/  LDL.LU R15, [R1+0x38] ;  /* 0x00003800010f7983 */ /* 0x001f280000300800 */
[----:B-1----:R-:W4:Y:S04]  /*1e630*/  LDL.LU R44, [R1+0x20] ;  /* 0x00002000012c7983 */ /* 0x002f280000300800 */
        /* <DEDUP_REMOVED lines=8> */
[----:B------:R-:W-:Y:S04]  /*1e6c0*/  STS.U8 [R16+UR9+0x11800], R17 ;  /* 0x0118001110007988 */ /* 0x000fe80008000009 */
[----:B------:R0:W-:Y:S04]  /*1e6d0*/  STS.U8 [R16+UR9+0x11c00], R18 ;  /* 0x011c001210007988 */ /* 0x0001e80008000009 */
[----:B0-----:R-:W2:Y:S01]  /*1e6e0*/  LDL.LU R18, [R1+0xc0] ;  /* 0x0000c00001127983 */ /* 0x001ea20000300800 */
[----:B------:R-:W0:Y:S03]  /*1e6f0*/  S2R R17, SR_TID.X ;  /* 0x0000000000117919 */ /* 0x000e260000002100 */
[----:B----4-:R1:W-:Y:S04]  /*1e700*/  STS.U8 [R16+UR9+0x12000], R91 ;  /* 0x0120005b10007988 */ /* 0x0103e80008000009 */
[----:B---3--:R3:W-:Y:S04]  /*1e710*/  STS.U8 [R16+UR9+0x12400], R84 ;  /* 0x0124005410007988 */ /* 0x0087e80008000009 */
[----:B--2---:R2:W-:Y:S04]  /*1e720*/  STS.U8 [R16+UR9+0x12800], R78 ;  /* 0x0128004e10007988 */ /* 0x0045e80008000009 */
[----:B------:R4:W-:Y:S04]  /*1e730*/  STS.U8 [R16+UR9+0x12c00], R72 ;  /* 0x012c004810007988 */ /* 0x0009e80008000009 */
[----:B-1----:R-:W4:Y:S04]  /*1e740*/  LDL.LU R91, [R1+0x70] ;  /* 0x00007000015b7983 */ /* 0x002f280000300800 */
[----:B---3--:R-:W3:Y:S04]  /*1e750*/  LDL.LU R84, [R1+0x8c] ;  /* 0x00008c0001547983 */ /* 0x008ee80000300800 */
[----:B--2---:R-:W2:Y:S04]  /*1e760*/  LDL.LU R78, [R1+0xa8] ;  /* 0x0000a800014e7983 */ /* 0x004ea80000300800 */
[----:B----4-:R-:W4:Y:S01]  /*1e770*/  LDL.LU R72, [R1+0xc4] ;  /* 0x0000c40001487983 */ /* 0x010f220000300800 */
[----:B0-----:R-:W-:-:S03]  /*1e780*/  LOP3.LUT R17, R17, 0x7f, RZ, 0xc0, !PT ;  /* 0x0000007f11117812 */ /* 0x001fc600078ec0ff */
[----:B------:R-:W-:Y:S04]  /*1e790*/  STS.U8 [R16+UR9+0x13000], R66 ;  /* 0x0130004210007988 */ /* 0x000fe80008000009 */
[----:B------:R-:W-:Y:S01]  /*1e7a0*/  STS.U8 [R16+UR9+0x13400], R60 ;  /* 0x0134003c10007988 */ /* 0x000fe20008000009 */
[----:B------:R-:W-:-:S03]  /*1e7b0*/  LOP3.LUT R17, R17, 0x10, RZ, 0x3c, !PT ;  /* 0x0000001011117812 */ /* 0x000fc600078e3cff */
[----:B------:R-:W-:Y:S04]  /*1e7c0*/  STS.U8 [R16+UR9+0x13800], R54 ;  /* 0x0138003610007988 */ /* 0x000fe80008000009 */
[----:B------:R0:W-:Y:S04]  /*1e7d0*/  STS.U8 [R16+UR9+0x13c00], R48 ;  /* 0x013c003010007988 */ /* 0x0001e80008000009 */
[----:B0-----:R-:W3:Y:S04]  /*1e7e0*/  LDL.LU R48, [R1+0xa4] ;  /* 0x0000a40001307983 */ /* 0x001ee80000300800 */
[----:B------:R-:W3:Y:S04]  /*1e7f0*/  LDL.LU R54, [R1+0x88] ;  /* 0x0000880001367983 */ /* 0x000ee80000300800 */
[----:B------:R-:W3:Y:S04]  /*1e800*/  LDL.LU R60, [R1+0x6c] ;  /* 0x00006c00013c7983 */ /* 0x000ee80000300800 */
[----:B------:R-:W3:Y:S04]  /*1e810*/  LDL.LU R66, [R1+0x50] ;  /* 0x0000500001427983 */ /* 0x000ee80000300800 */
[----:B----4-:R0:W-:Y:S04]  /*1e820*/  STS.U8 [R17+UR9+0x10080], R72 ;  /* 0x0100804811007988 */ /* 0x0101e80008000009 */
[----:B--2---:R1:W-:Y:S04]  /*1e830*/  STS.U8 [R17+UR9+0x10480], R78 ;  /* 0x0104804e11007988 */ /* 0x0043e80008000009 */
[----:B---3--:R2:W-:Y:S04]  /*1e840*/  STS.U8 [R17+UR9+0x10880], R84 ;  /* 0x0108805411007988 */ /* 0x0085e80008000009 */
[----:B------:R-:W-:Y:S04]  /*1e850*/  STS.U8 [R17+UR9+0x10c80], R91 ;  /* 0x010c805b11007988 */ /* 0x000fe80008000009 */
[----:B------:R-:W-:Y:S04]  /*1e860*/  STS.U8 [R17+UR9+0x11080], R14 ;  /* 0x0110800e11007988 */ /* 0x000fe80008000009 */
[----:B------:R-:W-:Y:S04]  /*1e870*/  STS.U8 [R17+UR9+0x11480], R15 ;  /* 0x0114800f11007988 */ /* 0x000fe80008000009 */
[----:B------:R-:W-:Y:S04]  /*1e880*/  STS.U8 [R17+UR9+0x11880], R44 ;  /* 0x0118802c11007988 */ /* 0x000fe80008000009 */
[----:B------:R-:W-:Y:S04]  /*1e890*/  STS.U8 [R17+UR9+0x11c80], R13 ;  /* 0x011c800d11007988 */ /* 0x000fe80008000009 */
[----:B------:R3:W-:Y:S04]  /*1e8a0*/  STS.U8 [R17+UR9+0x12080], R90 ;  /* 0x0120805a11007988 */ /* 0x0007e80008000009 */
[----:B0-----:R-:W4:Y:S04]  /*1e8b0*/  LDL.LU R72, [R1+0x34] ;  /* 0x0000340001487983 */ /* 0x001f280000300800 */
[----:B-1----:R-:W4:Y:S04]  /*1e8c0*/  LDL.LU R78, [R1+0x1c] ;  /* 0x00001c00014e7983 */ /* 0x002f280000300800 */
[----:B--2---:R-:W2:Y:S01]  /*1e8d0*/  LDL.LU R84, [R1+0x4] ;  /* 0x0000040001547983 */ /* 0x004ea20000300800 */
[----:B---3--:R-:W0:Y:S03]  /*1e8e0*/  S2R R90, SR_TID.X ;  /* 0x00000000005a7919 */ /* 0x008e260000002100 */
[----:B------:R1:W-:Y:S04]  /*1e8f0*/  STS.U8 [R17+UR9+0x12480], R83 ;  /* 0x0124805311007988 */ /* 0x0003e80008000009 */
[----:B------:R-:W-:Y:S04]  /*1e900*/  STS.U8 [R17+UR9+0x12880], R77 ;  /* 0x0128804d11007988 */ /* 0x000fe80008000009 */
[----:B------:R-:W-:Y:S04]  /*1e910*/  STS.U8 [R17+UR9+0x12c80], R71 ;  /* 0x012c804711007988 */ /* 0x000fe80008000009 */
[----:B------:R-:W-:Y:S04]  /*1e920*/  STS.U8 [R17+UR9+0x13080], R65 ;  /* 0x0130804111007988 */ /* 0x000fe80008000009 */
[----:B------:R-:W-:Y:S04]  /*1e930*/  STS.U8 [R17+UR9+0x13480], R59 ;  /* 0x0134803b11007988 */ /* 0x000fe80008000009 */
[----:B------:R-:W-:Y:S04]  /*1e940*/  STS.U8 [R17+UR9+0x13880], R53 ;  /* 0x0138803511007988 */ /* 0x000fe80008000009 */
[----:B-1----:R-:W3:Y:S04]  /*1e950*/  LDL.LU R83, [R1+0xbc] ;  /* 0x0000bc0001537983 */ /* 0x002ee80000300800 */
[----:B------:R-:W3:Y:S04]  /*1e960*/  LDL.LU R91, [R1+0xa0] ;  /* 0x0000a000015b7983 */ /* 0x000ee80000300800 */
[----:B------:R-:W3:Y:S04]  /*1e970*/  LDL.LU R14, [R1+0x84] ;  /* 0x00008400010e7983 */ /* 0x000ee80000300800 */
[----:B------:R-:W3:Y:S04]  /*1e980*/  LDL.LU R15, [R1+0x68] ;  /* 0x00006800010f7983 */ /* 0x000ee80000300800 */
[----:B------:R-:W3:Y:S04]  /*1e990*/  LDL.LU R44, [R1+0x4c] ;  /* 0x00004c00012c7983 */ /* 0x000ee80000300800 */
[----:B------:R1:W-:Y:S04]  /*1e9a0*/  STS.U8 [R17+UR9+0x13c80], R47 ;  /* 0x013c802f11007988 */ /* 0x0003e80008000009 */
[----:B------:R-:W3:Y:S04]  /*1e9b0*/  LDL.LU R13, [R1+0x30] ;  /* 0x00003000010d7983 */ /* 0x000ee80000300800 */
[----:B-1----:R-:W3:Y:S01]  /*1e9c0*/  LDL.LU R17, [R1+0x18] ;  /* 0x0000180001117983 */ /* 0x002ee20000300800 */
[----:B0-----:R-:W-:-:S04]  /*1e9d0*/  LOP3.LUT R90, R90, 0x7f, RZ, 0xc0, !PT ;  /* 0x0000007f5a5a7812 */ /* 0x001fc800078ec0ff */
[----:B------:R-:W-:-:S05]  /*1e9e0*/  LOP3.LUT R77, R90, 0x20, RZ, 0x3c, !PT ;  /* 0x000000205a4d7812 */ /* 0x000fca00078e3cff */
[----:B------:R0:W-:Y:S04]  /*1e9f0*/  STS.U8 [R77+UR9+0x10100], R18 ;  /* 0x010100124d007988 */ /* 0x0001e80008000009 */
[----:B0-----:R-:W3:Y:S04]  /*1ea00*/  LDL.LU R18, [R1] ;  /* 0x0000000001127983 */ /* 0x001ee80000300800 */
[----:B------:R0:W-:Y:S04]  /*1ea10*/  STS.U8 [R77+UR9+0x10500], R48 ;  /* 0x010500304d007988 */ /* 0x0001e80008000009 */
[----:B------:R1:W-:Y:S04]  /*1ea20*/  STS.U8 [R77+UR9+0x10900], R54 ;  /* 0x010900364d007988 */ /* 0x0003e80008000009 */
[----:B------:R1:W-:Y:S04]  /*1ea30*/  STS.U8 [R77+UR9+0x10d00], R60 ;  /* 0x010d003c4d007988 */ /* 0x0003e80008000009 */
[----:B------:R1:W-:Y:S04]  /*1ea40*/  STS.U8 [R77+UR9+0x11100], R66 ;  /* 0x011100424d007988 */ /* 0x0003e80008000009 */
[----:B0-----:R-:W3:Y:S04]  /*1ea50*/  LDL.LU R48, [R1+0xb8] ;  /* 0x0000b80001307983 */ /* 0x001ee80000300800 */
[----:B-1----:R-:W3:Y:S04]  /*1ea60*/  LDL.LU R54, [R1+0x9c] ;  /* 0x00009c0001367983 */ /* 0x002ee80000300800 */
[----:B------:R-:W3:Y:S04]  /*1ea70*/  LDL.LU R60, [R1+0x80] ;  /* 0x00008000013c7983 */ /* 0x000ee80000300800 */
[----:B------:R-:W3:Y:S01]  /*1ea80*/  LDL.LU R66, [R1+0x64] ;  /* 0x0000640001427983 */ /* 0x000ee20000300800 */
[----:B------:R-:W-:-:S03]  /*1ea90*/  LOP3.LUT R90, R90, 0x30, RZ, 0x3c, !PT ;  /* 0x000000305a5a7812 */ /* 0x000fc600078e3cff */
[----:B----4-:R0:W-:Y:S04]  /*1eaa0*/  STS.U8 [R77+UR9+0x11500], R72 ;  /* 0x011500484d007988 */ /* 0x0101e80008000009 */
[----:B------:R1:W-:Y:S04]  /*1eab0*/  STS.U8 [R77+UR9+0x11900], R78 ;  /* 0x0119004e4d007988 */ /* 0x0003e80008000009 */
[----:B--2---:R2:W-:Y:S04]  /*1eac0*/  STS.U8 [R77+UR9+0x11d00], R84 ;  /* 0x011d00544d007988 */ /* 0x0045e80008000009 */
[----:B------:R-:W-:Y:S04]  /*1ead0*/  STS.U8 [R77+UR9+0x12100], R88 ;  /* 0x012100584d007988 */ /* 0x000fe80008000009 */
[----:B------:R-:W-:Y:S04]  /*1eae0*/  STS.U8 [R77+UR9+0x12500], R82 ;  /* 0x012500524d007988 */ /* 0x000fe80008000009 */
[----:B------:R-:W-:Y:S04]  /*1eaf0*/  STS.U8 [R77+UR9+0x12900], R76 ;  /* 0x0129004c4d007988 */ /* 0x000fe80008000009 */
[----:B------:R-:W-:Y:S04]  /*1eb00*/  STS.U8 [R77+UR9+0x12d00], R70 ;  /* 0x012d00464d007988 */ /* 0x000fe80008000009 */
[----:B0-----:R-:W4:Y:S04]  /*1eb10*/  LDL.LU R72, [R1+0x48] ;  /* 0x0000480001487983 */ /* 0x001f280000300800 */
[----:B-1----:R-:W4:Y:S04]  /*1eb20*/  LDL.LU R78, [R1+0x2c] ;  /* 0x00002c00014e7983 */ /* 0x002f280000300800 */
[----:B--2---:R-:W2:Y:S04]  /*1eb30*/  LDL.LU R84, [R1+0x14] ;  /* 0x0000140001547983 */ /* 0x004ea80000300800 */
[----:B------:R-:W-:Y:S04]  /*1eb40*/  STS.U8 [R77+UR9+0x13100], R64 ;  /* 0x013100404d007988 */ /* 0x000fe80008000009 */
[----:B------:R-:W-:Y:S04]  /*1eb50*/  STS.U8 [R77+UR9+0x13500], R58 ;  /* 0x0135003a4d007988 */ /* 0x000fe80008000009 */
[----:B------:R-:W-:Y:S04]  /*1eb60*/  STS.U8 [R77+UR9+0x13900], R52 ;  /* 0x013900344d007988 */ /* 0x000fe80008000009 */
[----:B------:R-:W-:Y:S04]  /*1eb70*/  STS.U8 [R77+UR9+0x13d00], R46 ;  /* 0x013d002e4d007988 */ /* 0x000fe80008000009 */
[----:B---3--:R-:W-:Y:S04]  /*1eb80*/  STS.U8 [R90+UR9+0x10180], R83 ;  /* 0x010180535a007988 */ /* 0x008fe80008000009 */
[----:B------:R-:W-:Y:S04]  /*1eb90*/  STS.U8 [R90+UR9+0x10580], R91 ;  /* 0x0105805b5a007988 */ /* 0x000fe80008000009 */
[----:B------:R0:W-:Y:S04]  /*1eba0*/  STS.U8 [R90+UR9+0x10980], R14 ;  /* 0x0109800e5a007988 */ /* 0x0001e80008000009 */
[----:B------:R1:W-:Y:S04]  /*1ebb0*/  STS.U8 [R90+UR9+0x10d80], R15 ;  /* 0x010d800f5a007988 */ /* 0x0003e80008000009 */
[----:B------:R3:W-:Y:S04]  /*1ebc0*/  STS.U8 [R90+UR9+0x11180], R44 ;  /* 0x0111802c5a007988 */ /* 0x0007e80008000009 */
[----:B------:R3:W-:Y:S04]  /*1ebd0*/  STS.U8 [R90+UR9+0x11580], R13 ;  /* 0x0115800d5a007988 */ /* 0x0007e80008000009 */
[----:B0-----:R-:W2:Y:S04]  /*1ebe0*/  LDL.LU R14, [R1+0xb4] ;  /* 0x0000b400010e7983 */ /* 0x001ea80000300800 */
[----:B-1----:R-:W2:Y:S04]  /*1ebf0*/  LDL.LU R15, [R1+0x98] ;  /* 0x00009800010f7983 */ /* 0x002ea80000300800 */
[----:B---3--:R-:W3:Y:S04]  /*1ec00*/  LDL.LU R44, [R1+0x7c] ;  /* 0x00007c00012c7983 */ /* 0x008ee80000300800 */
[----:B------:R0:W-:Y:S04]  /*1ec10*/  STS.U8 [R90+UR9+0x11980], R17 ;  /* 0x011980115a007988 */ /* 0x0001e80008000009 */
[----:B------:R-:W3:Y:S04]  /*1ec20*/  LDL.LU R13, [R1+0x60] ;  /* 0x00006000010d7983 */ /* 0x000ee80000300800 */
[----:B0-----:R-:W3:Y:S04]  /*1ec30*/  LDL.LU R17, [R1+0x44] ;  /* 0x0000440001117983 */ /* 0x001ee80000300800 */
[----:B------:R0:W-:Y:S04]  /*1ec40*/  STS.U8 [R90+UR9+0x11d80], R18 ;  /* 0x011d80125a007988 */ /* 0x0001e80008000009 */
[----:B0-----:R-:W3:Y:S04]  /*1ec50*/  LDL.LU R18, [R1+0x28] ;  /* 0x0000280001127983 */ /* 0x001ee80000300800 */
[----:B------:R-:W-:Y:S04]  /*1ec60*/  STS.U8 [R90+UR9+0x12180], R87 ;  /* 0x012180575a007988 */ /* 0x000fe80008000009 */
[----:B------:R-:W-:Y:S04]  /*1ec70*/  STS.U8 [R90+UR9+0x12580], R81 ;  /* 0x012580515a007988 */ /* 0x000fe80008000009 */
[----:B------:R-:W-:Y:S04]  /*1ec80*/  STS.U8 [R90+UR9+0x12980], R75 ;  /* 0x0129804b5a007988 */ /* 0x000fe80008000009 */
[----:B------:R-:W-:Y:S01]  /*1ec90*/  STS.U8 [R90+UR9+0x12d80], R69 ;  /* 0x012d80455a007988 */ /* 0x000fe20008000009 */
[----:B------:R-:W-:-:S03]  /*1eca0*/  LOP3.LUT R91, R16, 0x40, RZ, 0x3c, !PT ;  /* 0x00000040105b7812 */ /* 0x000fc600078e3cff */
        /* <DEDUP_REMOVED lines=8> */
[----:B------:R-:W-:-:S03]  /*1ed30*/  LOP3.LUT R16, R16, 0x50, RZ, 0x3c, !PT ;  /* 0x0000005010107812 */ /* 0x000fc600078e3cff */
[----:B----4-:R-:W-:Y:S04]  /*1ed40*/  STS.U8 [R91+UR9+0x11200], R72 ;  /* 0x011200485b007988 */ /* 0x010fe80008000009 */
[----:B------:R-:W-:Y:S04]  /*1ed50*/  STS.U8 [R91+UR9+0x11600], R78 ;  /* 0x0116004e5b007988 */ /* 0x000fe80008000009 */
[----:B--2---:R-:W-:Y:S04]  /*1ed60*/  STS.U8 [R91+UR9+0x11a00], R84 ;  /* 0x011a00545b007988 */ /* 0x004fe80008000009 */
        /* <DEDUP_REMOVED lines=11> */
[----:B---3--:R-:W-:Y:S04]  /*1ee20*/  STS.U8 [R16+UR9+0x10a80], R44 ;  /* 0x010a802c10007988 */ /* 0x008fe80008000009 */
[----:B------:R-:W-:Y:S04]  /*1ee30*/  STS.U8 [R16+UR9+0x10e80], R13 ;  /* 0x010e800d10007988 */ /* 0x000fe80008000009 */
[----:B------:R-:W-:Y:S04]  /*1ee40*/  STS.U8 [R16+UR9+0x11280], R17 ;  /* 0x0112801110007988 */ /* 0x000fe80008000009 */
[----:B------:R-:W-:Y:S04]  /*1ee50*/  STS.U8 [R16+UR9+0x11680], R18 ;  /* 0x0116801210007988 */ /* 0x000fe80008000009 */
        /* <DEDUP_REMOVED lines=10> */
[----:B0-----:R0:W5:Y:S04]  /*1ef00*/  LDL.LU R5, [R1+0xf70] ;  /* 0x000f700001057983 */ /* 0x0011680000300800 */
[----:B------:R1:W-:Y:S04]  /*1ef10*/  STS.U8 [R89+UR9+0x10300], R4 ;  /* 0x0103000459007988 */ /* 0x0003e80008000009 */
[----:B------:R2:W-:Y:S04]  /*1ef20*/  STS.U8 [R89+UR9+0x10700], R3 ;  /* 0x0107000359007988 */ /* 0x0005e80008000009 */
[----:B------:R3:W-:Y:S04]  /*1ef30*/  STS.U8 [R89+UR9+0x10b00], R2 ;  /* 0x010b000259007988 */ /* 0x0007e80008000009 */
[----:B------:R4:W-:Y:S04]  /*1ef40*/  STS.U8 [R89+UR9+0x10f00], R6 ;  /* 0x010f000659007988 */ /* 0x0009e80008000009 */
[----:B------:R0:W-:Y:S04]  /*1ef50*/  STS.U8 [R89+UR9+0x11300], R7 ;  /* 0x0113000759007988 */ /* 0x0001e80008000009 */
[----:B-1----:R1:W5:Y:S04]  /*1ef60*/  LDL.LU R4, [R1+0xf6c] ;  /* 0x000f6c0001047983 */ /* 0x0023680000300800 */
[----:B--2---:R1:W5:Y:S04]  /*1ef70*/  LDL.LU R3, [R1+0xf68] ;  /* 0x000f680001037983 */ /* 0x0043680000300800 */
[----:B---3--:R1:W5:Y:S04]  /*1ef80*/  LDL.LU R2, [R1+0xf64] ;  /* 0x000f640001027983 */ /* 0x0083680000300800 */
[----:B----4-:R1:W5:Y:S04]  /*1ef90*/  LDL.LU R6, [R1+0xf60] ;  /* 0x000f600001067983 */ /* 0x0103680000300800 */
[----:B0-----:R1:W5:Y:S04]  /*1efa0*/  LDL.LU R7, [R1+0xf5c] ;  /* 0x000f5c0001077983 */ /* 0x0013680000300800 */
        /* <DEDUP_REMOVED lines=10> */
[----:B------:R0:W-:Y:S04]  /*1f050*/  STS.U8 [R89+UR9+0x13f00], R31 ;  /* 0x013f001f59007988 */ /* 0x0001e80008000009 */
[----:B------:R1:W-:Y:S04]  /*1f060*/  STS.U8 [R9+UR9+0x10380], R30 ;  /* 0x0103801e09007988 */ /* 0x0003e80008000009 */
[----:B------:R1:W-:Y:S04]  /*1f070*/  STS.U8 [R9+UR9+0x10780], R29 ;  /* 0x0107801d09007988 */ /* 0x0003e80008000009 */
[----:B------:R1:W-:Y:S04]  /*1f080*/  STS.U8 [R9+UR9+0x10b80], R28 ;  /* 0x010b801c09007988 */ /* 0x0003e80008000009 */
[----:B------:R1:W-:Y:S04]  /*1f090*/  STS.U8 [R9+UR9+0x10f80], R27 ;  /* 0x010f801b09007988 */ /* 0x0003e80008000009 */
[----:B------:R1:W-:Y:S01]  /*1f0a0*/  STS.U8 [R9+UR9+0x11380], R26 ;  /* 0x0113801a09007988 */ /* 0x0003e20008000009 */
[----:B0-----:R-:W0:Y:S03]  /*1f0b0*/  LDC R89, c[0x0][0x3a0] ;  /* 0x0000e800ff597b82 */ /* 0x001e260000000800 */
[----:B------:R1:W-:Y:S04]  /*1f0c0*/  STS.U8 [R9+UR9+0x11780], R25 ;  /* 0x0117801909007988 */ /* 0x0003e80008000009 */
        /* <DEDUP_REMOVED lines=9> */
[----:B------:R1:W-:Y:S01]  /*1f160*/  STS.U8 [R9+UR9+0x13f80], R8 ;  /* 0x013f800809007988 */ /* 0x0003e20008000009 */
[----:B------:R2:W-:Y:S06]  /*1f170*/  MEMBAR.ALL.CTA ;  /* 0x0000000000007992 */ /* 0x0005ec0000008000 */
[----:B--2---:R-:W2:Y:S02]  /*1f180*/  FENCE.VIEW.ASYNC.S ;  /* 0x00000000000073c6 */ /* 0x004ea40000000000 */
[----:B--2---:R-:W-:Y:S01]  /*1f190*/  BAR.SYNC.DEFER_BLOCKING 0x0 ;  /* 0x0000000000007b1d */ /* 0x004fe20000010000 */
[----:B0-----:R-:W-:Y:S01]  /*1f1a0*/  VIADD R89, R89, 0x7f ;  /* 0x0000007f59597836 */ /* 0x001fe20000000000 */
[----:B------:R-:W-:-:S04]  /*1f1b0*/  ISETP.NE.U32.AND P0, PT, RZ, UR7, PT ;  /* 0x00000007ff007c0c */ /* 0x000fc8000bf05070 */
[C---:B------:R-:W-:Y:S02]  /*1f1c0*/  ISETP.LT.OR P1, PT, R89.reuse, 0x80, P0 ;  /* 0x000000805900780c */ /* 0x040fe40000721670 */
[----:B------:R-:W-:-:S11]  /*1f1d0*/  ISETP.GE.AND P3, PT, R89, 0x100, PT ;  /* 0x000001005900780c */ /* 0x000fd60003f66270 */
[----:B-1----:R-:W-:Y:S05]  /*1f1e0*/  @P1 BRA `(.L_x_6) ;  /* 0x0000000000d81947 */ /* 0x002fea0003800000 */
[----:B------:R-:W-:Y:S02]  /*1f1f0*/  USHF.R.U32.HI UR14, URZ, 0x4, UR9 ;  /* 0x00000004ff0e7899 */ /* 0x000fe40008011609 */
[----:B------:R-:W-:Y:S02]  /*1f200*/  UIADD3 UR5, UPT, UPT, UR9, 0x10000, URZ ;  /* 0x0001000009057890 */ /* 0x000fe4000fffe0ff */
[----:B------:R-:W-:Y:S02]  /*1f210*/  USGXT.U32 UR14, UR14, 0xe ;  /* 0x0000000e0e0e789a */ /* 0x000fe40008000000 */
[----:B------:R-:W-:Y:S02]  /*1f220*/  USHF.R.U32.HI UR5, URZ, 0x4, UR5 ;  /* 0x00000004ff057899 */ /* 0x000fe40008011605 */
[----:B------:R-:W-:Y:S02]  /*1f230*/  UIADD3 UR32, UP1, UPT, UR14, 0x100, URZ ;  /* 0x000001000e207890 */ /* 0x000fe4000ff3e0ff */
[----:B------:R-:W-:Y:S01]  /*1f240*/  USGXT.U32 UR12, UR5, 0xe ;  /* 0x0000000e050c789a */ /* 0x000fe20008000000 */
[----:B------:R-:W-:Y:S01]  /*1f250*/  UMOV UR4, URZ ;  /* 0x000000ff00047c82 */ /* 0x000fe20008000000 */
[----:B------:R-:W-:Y:S01]  /*1f260*/  UMOV UR6, URZ ;  /* 0x000000ff00067c82 */ /* 0x000fe20008000000 */
[----:B------:R-:W-:-:S02]  /*1f270*/  UIADD3.X UR33, UPT, UPT, UR4, 0x40004040, URZ, UP1, !UPT ;  /* 0x4000404004217890 */ /* 0x000fc40008ffe4ff */
[----:B------:R-:W-:Y:S01]  /*1f280*/  UIADD3 UR34, UP1, UPT, UR12, 0x2, URZ ;  /* 0x000000020c227890 */ /* 0x000fe2000ff3e0ff */
[----:B------:R-:W-:Y:S01]  /*1f290*/  UMOV UR4, UR11 ;  /* 0x0000000b00047c82 */ /* 0x000fe20008000000 */
[----:B------:R-:W-:Y:S02]  /*1f2a0*/  UMOV UR5, URZ ;  /* 0x000000ff00057c82 */ /* 0x000fe40008000000 */
[----:B------:R-:W-:Y:S01]  /*1f2b0*/  UIADD3.X UR35, UPT, UPT, UR6, 0x40004040, URZ, UP1, !UPT ;  /* 0x4000404006237890 */ /* 0x000fe20008ffe4ff */
[----:B------:R-:W-:Y:S01]  /*1f2c0*/  UMOV UR25, UR4 ;  /* 0x0000000400197c82 */ /* 0x000fe20008000000 */
[----:B------:R-:W-:Y:S02]  /*1f2d0*/  UIADD3.64 UR4, UPT, UPT, UR32, 0x100, URZ ;  /* 0x0000010020047897 */ /* 0x000fe4000fffe0ff */
[----:B------:R-:W-:Y:S02]  /*1f2e0*/  UIADD3.64 UR6, UPT, UPT, UR34, 0x2, URZ ;  /* 0x0000000222067897 */ /* 0x000fe4000fffe0ff */
[----:B------:R-:W-:-:S02]  /*1f2f0*/  UIADD3.64 UR16, UPT, UPT, UR32, 0x200, URZ ;  /* 0x0000020020107897 */ /* 0x000fc4000fffe0ff */
[----:B------:R-:W-:Y:S02]  /*1f300*/  UIADD3.64 UR18, UPT, UPT, UR34, 0x4, URZ ;  /* 0x0000000422127897 */ /* 0x000fe4000fffe0ff */
[----:B------:R-:W-:Y:S02]  /*1f310*/  UIADD3 UR24, UPT, UPT, UR8, 0x80, URZ ;  /* 0x0000008008187890 */ /* 0x000fe4000fffe0ff */
[----:B------:R-:W-:Y:S02]  /*1f320*/  UIADD3.64 UR22, UPT, UPT, UR32, 0x300, URZ ;  /* 0x0000030020167897 */ /* 0x000fe4000fffe0ff */
[----:B------:R-:W-:Y:S02]  /*1f330*/  UIADD3 UR46, UPT, UPT, UR8, 0x80, URZ ;  /* 0x00000080082e7890 */ /* 0x000fe4000fffe0ff */
[----:B------:R-:W-:Y:S02]  /*1f340*/  UIADD3.64 UR26, UPT, UPT, UR32, 0x400, URZ ;  /* 0x00000400201a7897 */ /* 0x000fe4000fffe0ff */
[----:B------:R-:W-:-:S02]  /*1f350*/  UIADD3 UR47, UPT, UPT, UR8, 0x80, URZ ;  /* 0x00000080082f7890 */ /* 0x000fc4000fffe0ff */
[----:B------:R-:W-:Y:S01]  /*1f360*/  UIADD3.64 UR28, UPT, UPT, UR32, 0x500, URZ ;  /* 0x00000500201c7897 */ /* 0x000fe2000fffe0ff */
[----:B------:R-:W-:Y:S01]  /*1f370*/  UMOV UR36, 0x0 ;  /* 0x0000000000247882 */ /* 0x000fe20000000000 */
[----:B------:R-:W-:Y:S01]  /*1f380*/  UMOV UR37, 0x8208010 ;  /* 0x0820801000257882 */ /* 0x000fe20000000000 */
[----:B------:R-:W-:Y:S01]  /*1f390*/  UIADD3 UR52, UPT, UPT, UR8, 0x80, URZ ;  /* 0x0000008008347890 */ /* 0x000fe2000fffe0ff */
[----:B------:R-:W-:Y:S01]  /*1f3a0*/  UMOV UR15, 0x40004040 ;  /* 0x40004040000f7882 */ /* 0x000fe20000000000 */
[----:B------:R-:W-:Y:S01]  /*1f3b0*/  UIADD3.64 UR30, UPT, UPT, UR32, 0x600, URZ ;  /* 0x00000600201e7897 */ /* 0x000fe2000fffe0ff */
[----:B------:R-:W-:Y:S01]  /*1f3c0*/  UMOV UR13, 0x40004040 ;  /* 0x40004040000d7882 */ /* 0x000fe20000000000 */
[----:B------:R-:W-:Y:S01]  /*1f3d0*/  UMOV UR38, 0x0 ;  /* 0x0000000000267882 */ /* 0x000fe20000000000 */
[----:B------:R-:W-:Y:S01]  /*1f3e0*/  UMOV UR39, 0x8208010 ;  /* 0x0820801000277882 */ /* 0x000fe20000000000 */
[----:B------:R-:W-:Y:S01]  /*1f3f0*/  UMOV UR40, 0x0 ;  /* 0x0000000000287882 */ /* 0x000fe20000000000 */
[----:B------:R-:W-:Y:S01]  /*1f400*/  UMOV UR41, 0x8208010 ;  /* 0x0820801000297882 */ /* 0x000fe20000000000 */
[----:B------:R0:W-:Y:S01]  /*1f410*/  UTCQMMA gdesc[UR14], gdesc[UR12], tmem[UR8], tmem[UR36], idesc[UR37], !UPT ;  /* 0x00ff240c0e0075ea */ /* 0x0001e2000f800308 */
[----:B------:R-:W-:Y:S01]  /*1f420*/  UMOV UR42, 0x0 ;  /* 0x00000000002a7882 */ /* 0x000fe20000000000 */
[----:B------:R-:W-:Y:S01]  /*1f430*/  UMOV UR43, 0x8208010 ;  /* 0x08208010002b7882 */ /* 0x000fe20000000000 */
[----:B------:R0:W-:Y:S01]  /*1f440*/  UTCQMMA gdesc[UR32], gdesc[UR34], tmem[UR8], tmem[UR38], idesc[UR39], UPT ;  /* 0x00ff2622200075ea */ /* 0x0001e2000b800308 */
        /* <DEDUP_REMOVED lines=8> */
[----:B------:R0:W-:Y:S01]  /*1f4d0*/  UTCQMMA gdesc[UR22], gdesc[UR12], tmem[UR24], tmem[UR44], idesc[UR45], !UPT ;  /* 0x00ff2c0c160075ea */ /* 0x0001e2000f800318 */
[----:B------:R-:W-:Y:S01]  /*1f4e0*/  UMOV UR54, 0x0 ;  /* 0x0000000000367882 */ /* 0x000fe20000000000 */
[----:B------:R-:W-:Y:S01]  /*1f4f0*/  UMOV UR55, 0x8208010 ;  /* 0x0820801000377882 */ /* 0x000fe20000000000 */
[----:B------:R0:W-:Y:S01]  /*1f500*/  UTCQMMA gdesc[UR26], gdesc[UR34], tmem[UR46], tmem[UR48], idesc[UR49], UPT ;  /* 0x00ff30221a0075ea */ /* 0x0001e2000b80032e */
[----:B------:R0:W-:Y:S01]  /*1f510*/  UTCQMMA gdesc[UR28], gdesc[UR6], tmem[UR47], tmem[UR50], idesc[UR51], UPT ;  /* 0x00ff32061c0075ea */ /* 0x0001e2000b80032f */
[----:B------:R0:W-:Y:S01]  /*1f520*/  UTCQMMA gdesc[UR30], gdesc[UR18], tmem[UR52], tmem[UR54], idesc[UR55], UPT ;  /* 0x00ff36121e0075ea */ /* 0x0001e2000b800334 */
[----:B------:R0:W-:Y:S01]  /*1f530*/  UTCBAR [UR25], URZ ;  /* 0x000000ff190073e9 */ /* 0x0001e200080000ff */
[----:B------:R-:W-:Y:S01]  /*1f540*/  NOP ;  /* 0x0000000000007918 */ /* 0x000fe20000000000 */
.L_x_6:
[----:B0-----:R-:W-:Y:S01]  /*1f550*/  UMOV UR4, URZ ;  /* 0x000000ff00047c82 */ /* 0x001fe20008000000 */
[----:B------:R-:W-:Y:S05]  /*1f560*/  @!P3 BRA `(.L_x_7) ;  /* 0x0000017800d8b947 */ /* 0x000fea0003800000 */
[----:B------:R-:W-:Y:S01]  /*1f570*/  SHF.R.S32.HI R8, RZ, 0x1f, R89 ;  /* 0x0000001fff087819 */ /* 0x000fe20000011459 */
[----:B------:R-:W-:Y:S01]  /*1f580*/  UIADD3 UR4, UPT, UPT, UR9, 0x8000, URZ ;  /* 0x0000800009047890 */ /* 0x000fe2000fffe0ff */
[----:B-----5:R-:W-:Y:S01]  /*1f590*/  IMAD.SHL.U32 R6, R6, 0x80, RZ ;  /* 0x0000008006067824 */ /* 0x020fe200078e00ff */
[----:B------:R-:W-:Y:S01]  /*1f5a0*/  UIADD3 UR5, UPT, UPT, UR9, 0x14000, URZ ;  /* 0x0001400009057890 */ /* 0x000fe2000fffe0ff */
[----:B------:R-:W-:Y:S01]  /*1f5b0*/  LEA.HI R8, R8, R89, RZ, 0x7 ;  /* 0x0000005908087211 */ /* 0x000fe200078f38ff */
[----:B------:R-:W-:Y:S01]  /*1f5c0*/  USHF.R.U32.HI UR4, URZ, 0x4, UR4 ;  /* 0x00000004ff047899 */ /* 0x000fe20008011604 */
[----:B------:R-:W-:Y:S01]  /*1f5d0*/  IMAD.SHL.U32 R7, R7, 0x80, RZ ;  /* 0x0000008007077824 */ /* 0x000fe200078e00ff */
[----:B------:R-:W-:Y:S01]  /*1f5e0*/  USHF.R.U32.HI UR5, URZ, 0x4, UR5 ;  /* 0x00000004ff057899 */ /* 0x000fe20008011605 */
[----:B------:R-:W-:Y:S01]  /*1f5f0*/  SHF.R.S32.HI R8, RZ, 0x7, R8 ;  /* 0x00000007ff087819 */ /* 0x000fe20000011408 */
[----:B------:R-:W-:Y:S01]  /*1f600*/  USGXT.U32 UR14, UR4, 0xe ;  /* 0x0000000e040e789a */ /* 0x000fe20008000000 */
[----:B------:R-:W-:Y:S01]  /*1f610*/  IMAD.MOV.U32 R10, RZ, RZ, RZ ;  /* 0x000000ffff0a7224 */ /* 0x000fe200078e00ff */
[----:B------:R-:W-:Y:S01]  /*1f620*/  USGXT.U32 UR12, UR5, 0xe ;  /* 0x0000000e050c789a */ /* 0x000fe20008000000 */
[----:B------:R-:W-:Y:S01]  /*1f630*/  VIMNMX R8, PT, PT, R8, 0x2, !PT ;  /* 0x0000000208087848 */ /* 0x000fe20007fe0100 */
[----:B------:R-:W-:Y:S01]  /*1f640*/  UIADD3 UR22, UP1, UPT, UR14, 0x100, URZ ;  /* 0x000001000e167890 */ /* 0x000fe2000ff3e0ff */
[----:B------:R-:W-:Y:S01]  /*1f650*/  SHF.R.S32.HI R9, RZ, 0x1f, R7 ;  /* 0x0000001fff097819 */ /* 0x000fe20000011407 */
[----:B------:R-:W-:-:S02]  /*1f660*/  UIADD3 UR24, UP2, UPT, UR12, 0x2, URZ ;  /* 0x000000020c187890 */ /* 0x000fc4000ff5e0ff */
[----:B------:R-:W-:Y:S01]  /*1f670*/  VIADD R8, R8, 0xfffffffe ;  /* 0xfffffffe08087836 */ /* 0x000fe20000000000 */
[----:B------:R-:W-:Y:S01]  /*1f680*/  UMOV UR4, URZ ;  /* 0x000000ff00047c82 */ /* 0x000fe20008000000 */
[----:B------:R-:W-:Y:S01]  /*1f690*/  UMOV UR5, URZ ;  /* 0x000000ff00057c82 */ /* 0x000fe20008000000 */
[----:B------:R-:W-:Y:S02]  /*1f6a0*/  UIADD3.X UR23, UPT, UPT, UR4, 0x40004040, URZ, UP1, !UPT ;  /* 0x4000404004177890 */ /* 0x000fe40008ffe4ff */
[----:B------:R0:W-:Y:S01]  /*1f6b0*/  STL [R1+0xedc], R8 ;  /* 0x000edc0801007387 */ /* 0x0001e20000100800 */
[----:B------:R-:W-:Y:S01]  /*1f6c0*/  UIADD3.X UR25, UPT, UPT, UR5, 0x40004040, URZ, UP2, !UPT ;  /* 0x4000404005197890 */ /* 0x000fe200097fe4ff */
[----:B------:R-:W-:Y:S02]  /*1f6d0*/  UMOV UR18, 0x1 ;  /* 0x0000000100127882 */ /* 0x000fe40000000000 */
[----:B------:R1:W-:Y:S01]  /*1f6e0*/  STL [R1+0xecc], RZ ;  /* 0x000eccff01007387 */ /* 0x0003e20000100800 */
[----:B------:R-:W-:-:S02]  /*1f6f0*/  UIADD3.64 UR26, UPT, UPT, UR22, 0x100, URZ ;  /* 0x00000100161a7897 */ /* 0x000fc4000fffe0ff */
[----:B------:R-:W-:Y:S02]  /*1f700*/  UIADD3.64 UR28, UPT, UPT, UR24, 0x2, URZ ;  /* 0x00000002181c7897 */ /* 0x000fe4000fffe0ff */
[----:B------:R-:W-:Y:S01]  /*1f710*/  UIADD3.64 UR30, UPT, UPT, UR22, 0x200, URZ ;  /* 0x00000200161e7897 */ /* 0x000fe2000fffe0ff */
[----:B0-----:R-:W-:Y:S01]  /*1f720*/  SHF.R.S32.HI R8, RZ, 0x1f, R6 ;  /* 0x0000001fff087819 */ /* 0x001fe20000011406 */
[----:B------:R-:W-:Y:S02]  /*1f730*/  UIADD3.64 UR32, UPT, UPT, UR24, 0x4, URZ ;  /* 0x0000000418207897 */ /* 0x000fe4000fffe0ff */
[----:B------:R-:W-:Y:S02]  /*1f740*/  UIADD3.64 UR34, UPT, UPT, UR22, 0x300, URZ ;  /* 0x0000030016227897 */ /* 0x000fe4000fffe0ff */
[----:B------:R-:W-:Y:S02]  /*1f750*/  UIADD3.64 UR36, UPT, UPT, UR22, 0x400, URZ ;  /* 0x0000040016247897 */ /* 0x000fe4000fffe0ff */
[----:B------:R-:W-:-:S02]  /*1f760*/  UIADD3.64 UR38, UPT, UPT, UR22, 0x500, URZ ;  /* 0x0000050016267897 */ /* 0x000fc4000fffe0ff */
[----:B------:R-:W-:Y:S01]  /*1f770*/  UIADD3.64 UR40, UPT, UPT, UR22, 0x600, URZ ;  /* 0x0000060016287897 */ /* 0x000fe2000fffe0ff */
[----:B-1----:R-:W-:-:S11]  /*1f780*/  UMOV UR13, 0x40004040 ;  /* 0x40004040000d7882 */ /* 0x002fd60000000000 */
.L_x_10:
[----:B------:R-:W2:Y:S04]  /*1f790*/  LDL.LU R33, [R1+0x3fc] ;  /* 0x0003fc0001217983 */ /* 0x000ea80000300800 */
[----:B------:R-:W3:Y:S04]  /*1f7a0*/  LDL.LU R23, [R1+0x7c8] ;  /* 0x0007c80001177983 */ /* 0x000ee80000300800 */
[----:B------:R-:W4:Y:S04]  /*1f7b0*/  LDL.LU R32, [R1+0x7c0] ;  /* 0x0007c00001207983 */ /* 0x000f280000300800 */
[----:B-----5:R-:W5:Y:S04]  /*1f7c0*/  LDL.LU R31, [R1+0x7b8] ;  /* 0x0007b800011f7983 */ /* 0x020f680000300800 */
[----:B------:R-:W5:Y:S04]  /*1f7d0*/  LDL.LU R30, [R1+0x7b0] ;  /* 0x0007b000011e7983 */ /* 0x000f680000300800 */
        /* <DEDUP_REMOVED lines=17> */
[----:B0-----:R-:W5:Y:S01]  /*1f8f0*/  LDL.LU R9, [R1+0x770] ;  /* 0x0007700001097983 */ /* 0x001f620000300800 */
[----:B------:R-:W-:Y:S01]  /*1f900*/  IMAD.U32 R10, R10, -0x80000000, RZ ;  /* 0x800000000a0a7824 */ /* 0x000fe200078e00ff */
[----:B--2---:R-:W-:-:S02]  /*1f910*/  IADD3 R33, P6, PT, R7, R33, RZ ;  /* 0x0000002107217210 */ /* 0x004fc40007fde0ff */
[C---:B---3--:R-:W-:Y:S02]  /*1f920*/  IADD3 R23, P1, PT, R7.reuse, R23, RZ ;  /* 0x0000001707177210 */ /* 0x048fe40007f3e0ff */
[----:B----4-:R-:W-:-:S03]  /*1f930*/  IADD3 R32, P3, PT, R7, R32, RZ ;  /* 0x0000002007207210 */ /* 0x010fc60007f7e0ff */
[----:B------:R0:W-:Y:S01]  /*1f940*/  STL [R1+0x7c8], R23 ;  /* 0x0007c81701007387 */ /* 0x0001e20000100800 */
[----:B-----5:R-:W-:-:S03]  /*1f950*/  IADD3 R31, P4, PT, R7, R31, RZ ;  /* 0x0000001f071f7210 */ /* 0x020fc60007f9e0ff */
[----:B------:R-:W-:Y:S01]  /*1f960*/  STL [R1+0x3fc], R33 ;  /* 0x0003fc2101007387 */ /* 0x000fe20000100800 */
[----:B------:R-:W-:-:S03]  /*1f970*/  IADD3 R30, P5, PT, R7, R30, RZ ;  /* 0x0000001e071e7210 */ /* 0x000fc60007fbe0ff */
[----:B------:R-:W-:Y:S01]  /*1f980*/  STL [R1+0x7c0], R32 ;  /* 0x0007c02001007387 */ /* 0x000fe20000100800 */
[----:B0-----:R-:W-:-:S03]  /*1f990*/  SHF.R.S32.HI R23, RZ, 0x1f, R7 ;  /* 0x0000001fff177819 */ /* 0x001fc60000011407 */
[----:B------:R-:W-:Y:S02]  /*1f9a0*/  STL [R1+0x7b8], R31 ;  /* 0x0007b81f01007387 */ /* 0x000fe40000100800 */
[----:B------:R-:W-:Y:S01]  /*1f9b0*/  IMAD.X R29, R23, 0x1, R29, P6 ;  /* 0x00000001171d7824 */ /* 0x000fe200030e061d */
[----:B------:R-:W-:Y:S01]  /*1f9c0*/  IADD3 R28, P6, PT, R7, R28, RZ ;  /* 0x0000001c071c7210 */ /* 0x000fe20007fde0ff */
        /* <DEDUP_REMOVED lines=17> */
[----:B------:R-:W-:-:S05]  /*1fae0*/  IMAD.X R15, R23, 0x1, R15, P6 ;  /* 0x00000001170f7824 */ /* 0x000fca00030e060f */
[----:B------:R0:W-:Y:S01]  /*1faf0*/  STL [R1+0x7a4], R15 ;  /* 0x0007a40f01007387 */ /* 0x0001e20000100800 */
[----:B------:R-:W-:-:S03]  /*1fb00*/  IMAD.X R14, R23, 0x1, R14, P1 ;  /* 0x00000001170e7824 */ /* 0x000fc600008e060e */
[----:B------:R-:W-:Y:S01]  /*1fb10*/  STL [R1+0x7ac], R20 ;  /* 0x0007ac1401007387 */ /* 0x000fe20000100800 */
[----:B------:R-:W-:-:S03]  /*1fb20*/  IADD3 R18, P6, PT, R7, R18, RZ ;  /* 0x0000001207127210 */ /* 0x000fc60007fde0ff */
[----:B0-----:R-:W2:Y:S01]  /*1fb30*/  LDL.LU R15, [R1+0x78c] ;  /* 0x00078c00010f7983 */ /* 0x001ea20000300800 */
[----:B------:R-:W-:-:S03]  /*1fb40*/  IMAD.X R13, R23, 0x1, R13, P3 ;  /* 0x00000001170d7824 */ /* 0x000fc600018e060d */
[----:B------:R-:W-:Y:S04]  /*1fb50*/  STL [R1+0x790], R19 ;  /* 0x0007901301007387 */ /* 0x000fe80000100800 */
[----:B------:R0:W-:Y:S01]  /*1fb60*/  STL [R1+0x79c], R14 ;  /* 0x00079c0e01007387 */ /* 0x0001e20000100800 */
[----:B------:R-:W-:Y:S01]  /*1fb70*/  IADD3 R17, P1, PT, R7, R17, RZ ;  /* 0x0000001107117210 */ /* 0x000fe20007f3e0ff */
[----:B------:R-:W-:Y:S02]  /*1fb80*/  IMAD.X R12, R23, 0x1, R12, P4 ;  /* 0x00000001170c7824 */ /* 0x000fe400020e060c */
[----:B0-----:R-:W3:Y:S04]  /*1fb90*/  LDL.LU R14, [R1+0x768] ;  /* 0x00076800010e7983 */ /* 0x001ee80000300800 */
[----:B------:R-:W-:Y:S04]  /*1fba0*/  STL [R1+0x788], R18 ;  /* 0x0007881201007387 */ /* 0x000fe80000100800 */
[----:B------:R0:W-:Y:S04]  /*1fbb0*/  STL [R1+0x794], R13 ;  /* 0x0007940d01007387 */ /* 0x0001e80000100800 */
[----:B0-----:R-:W4:Y:S01]  /*1fbc0*/  LDL.LU R13, [R1+0x784] ;  /* 0x00078400010d7983 */ /* 0x001f220000300800 */
[----:B------:R-:W-:-:S03]  /*1fbd0*/  IADD3 R16, P3, PT, R7, R16, RZ ;  /* 0x0000001007107210 */ /* 0x000fc60007f7e0ff */
[----:B------:R-:W-:Y:S04]  /*1fbe0*/  STL [R1+0x780], R17 ;  /* 0x0007801101007387 */ /* 0x000fe80000100800 */
[----:B------:R0:W-:Y:S04]  /*1fbf0*/  STL [R1+0x404], R12 ;  /* 0x0004040c01007387 */ /* 0x0001e80000100800 */
[----:B0-----:R-:W5:Y:S01]  /*1fc00*/  LDL.LU R12, [R1+0x760] ;  /* 0x00076000010c7983 */ /* 0x001f620000300800 */
[----:B------:R-:W-:-:S03]  /*1fc10*/  IADD3 R9, P4, PT, R7, R9, RZ ;  /* 0x0000000907097210 */ /* 0x000fc60007f9e0ff */
[----:B------:R-:W-:Y:S04]  /*1fc20*/  STL [R1+0x778], R16 ;  /* 0x0007781001007387 */ /* 0x000fe80000100800 */
[----:B------:R-:W5:Y:S04]  /*1fc30*/  LDL.LU R38, [R1+0x77c] ;  /* 0x00077c0001267983 */ /* 0x000f680000300800 */
[----:B------:R-:W5:Y:S04]  /*1fc40*/  LDL.LU R37, [R1+0x400] ;  /* 0x0004000001257983 */ /* 0x000f680000300800 */
[----:B------:R-:W5:Y:S04]  /*1fc50*/  LDL.LU R36, [R1+0x774] ;  /* 0x0007740001247983 */ /* 0x000f680000300800 */
[----:B------:R0:W-:Y:S04]  /*1fc60*/  STL [R1+0x770], R9 ;  /* 0x0007700901007387 */ /* 0x0001e80000100800 */
        /* <DEDUP_REMOVED lines=16> */
[----:B0-----:R-:W5:Y:S04]  /*1fd70*/  LDL.LU R9, [R1+0x720] ;  /* 0x0007200001097983 */ /* 0x001f680000300800 */
[----:B------:R-:W5:Y:S01]  /*1fd80*/  LDL.LU R18, [R1+0x734] ;  /* 0x0007340001127983 */ /* 0x000f620000300800 */
[----:B--2---:R-:W-:-:S05]  /*1fd90*/  IMAD.X R15, R23, 0x1, R15, P5 ;  /* 0x00000001170f7824 */ /* 0x004fca00028e060f */
[----:B------:R0:W-:Y:S04]  /*1fda0*/  STL [R1+0x78c], R15 ;  /* 0x00078c0f01007387 */ /* 0x0001e80000100800 */
[----:B0-----:R-:W2:Y:S01]  /*1fdb0*/  LDL.LU R15, [R1+0x718] ;  /* 0x00071800010f7983 */ /* 0x001ea20000300800 */
[----:B---3--:R-:W-:-:S03]  /*1fdc0*/  IADD3 R14, P5, PT, R7, R14, RZ ;  /* 0x0000000e070e7210 */ /* 0x008fc60007fbe0ff */
[----:B------:R-:W3:Y:S04]  /*1fdd0*/  LDL.LU R17, [R1+0x72c] ;  /* 0x00072c0001117983 */ /* 0x000ee80000300800 */
[----:B------:R0:W-:Y:S04]  /*1fde0*/  STL [R1+0x768], R14 ;  /* 0x0007680e01007387 */ /* 0x0001e80000100800 */
[----:B0-----:R-:W3:Y:S01]  /*1fdf0*/  LDL.LU R14, [R1+0x710] ;  /* 0x00071000010e7983 */ /* 0x001ee20000300800 */
[----:B----4-:R-:W-:-:S03]  /*1fe00*/  IMAD.X R13, R23, 0x1, R13, P6 ;  /* 0x00000001170d7824 */ /* 0x010fc600030e060d */
[----:B------:R-:W4:Y:S04]  /*1fe10*/  LDL.LU R16, [R1+0x724] ;  /* 0x0007240001107983 */ /* 0x000f280000300800 */
[----:B------:R0:W-:Y:S04]  /*1fe20*/  STL [R1+0x784], R13 ;  /* 0x0007840d01007387 */ /* 0x0001e80000100800 */
[----:B0-----:R-:W4:Y:S01]  /*1fe30*/  LDL.LU R13, [R1+0x708] ;  /* 0x00070800010d7983 */ /* 0x001f220000300800 */
[----:B-----5:R-:W-:-:S05]  /*1fe40*/  IADD3 R12, P6, PT, R7, R12, RZ ;  /* 0x0000000c070c7210 */ /* 0x020fca0007fde0ff */
[----:B------:R0:W-:Y:S04]  /*1fe50*/  STL [R1+0x760], R12 ;  /* 0x0007600c01007387 */ /* 0x0001e80000100800 */
[----:B0-----:R-:W5:Y:S01]  /*1fe60*/  LDL.LU R12, [R1+0x3f0] ;  /* 0x0003f000010c7983 */ /* 0x001f620000300800 */
[----:B------:R-:W-:Y:S01]  /*1fe70*/  IMAD.X R38, R23, 0x1, R38, P1 ;  /* 0x0000000117267824 */ /* 0x000fe200008e0626 */
[----:B------:R-:W-:Y:S01]  /*1fe80*/  IADD3 R37, P1, PT, R7, R37, RZ ;  /* 0x0000002507257210 */ /* 0x000fe20007f3e0ff */
        /* <DEDUP_REMOVED lines=30> */
[----:B------:R-:W-:Y:S01]  /*20070*/  IADD3 R20, P5, PT, R7, R20, RZ ;  /* 0x0000001407147210 */ /* 0x000fe20007fbe0ff */
[----:B------:R-:W-:Y:S02]  /*20080*/  IMAD.X R19, R23, 0x1, R19, P6 ;  /* 0x0000000117137824 */ /* 0x000fe400030e0613 */
[----:B------:R-:W-:Y:S01]  /*20090*/  STL [R1+0x728], R22 ;  /* 0x0007281601007387 */ /* 0x000fe20000100800 */
[----:B------:R-:W-:-:S03]  /*200a0*/  IADD3 R9, P6, PT, R7, R9, RZ ;  /* 0x0000000907097210 */ /* 0x000fc60007fde0ff */
[----:B------:R-:W-:Y:S01]  /*200b0*/  STL [R1+0x744], R21 ;  /* 0x0007441501007387 */ /* 0x000fe20000100800 */
[----:B------:R-:W-:-:S03]  /*200c0*/  IMAD.X R18, R23, 0x1, R18, P1 ;  /* 0x0000000117127824 */ /* 0x000fc600008e0612 */
[----:B------:R0:W-:Y:S04]  /*200d0*/  STL [R1+0x720], R9 ;  /* 0x0007200901007387 */ /* 0x0001e80000100800 */
[----:B------:R-:W-:Y:S04]  /*200e0*/  STL [R1+0x40c], R20 ;  /* 0x00040c1401007387 */ /* 0x000fe80000100800 */
[----:B0-----:R-:W5:Y:S04]  /*200f0*/  LDL.LU R9, [R1+0x700] ;  /* 0x0007000001097983 */ /* 0x001f680000300800 */
[----:B------:R-:W-:Y:S01]  /*20100*/  STL [R1+0x73c], R19 ;  /* 0x00073c1301007387 */ /* 0x000fe20000100800 */
[----:B--2---:R-:W-:Y:S01]  /*20110*/  IADD3 R15, P1, PT, R7, R15, RZ ;  /* 0x0000000f070f7210 */ /* 0x004fe20007f3e0ff */
[----:B---3--:R-:W-:-:S04]  /*20120*/  IMAD.X R17, R23, 0x1, R17, P3 ;  /* 0x0000000117117824 */ /* 0x008fc800018e0611 */
[----:B------:R0:W-:Y:S04]  /*20130*/  STL [R1+0x718], R15 ;  /* 0x0007180f01007387 */ /* 0x0001e80000100800 */
[----:B0-----:R-:W2:Y:S01]  /*20140*/  LDL.LU R15, [R1+0x71c] ;  /* 0x00071c00010f7983 */ /* 0x001ea20000300800 */
[----:B------:R-:W-:-:S03]  /*20150*/  IADD3 R14, P3, PT, R7, R14, RZ ;  /* 0x0000000e070e7210 */ /* 0x000fc60007f7e0ff */
[----:B------:R-:W-:Y:S01]  /*20160*/  STL [R1+0x734], R18 ;  /* 0x0007341201007387 */ /* 0x000fe20000100800 */
[----:B----4-:R-:W-:-:S03]  /*20170*/  IMAD.X R16, R23, 0x1, R16, P4 ;  /* 0x0000000117107824 */ /* 0x010fc600020e0610 */
[----:B------:R0:W-:Y:S04]  /*20180*/  STL [R1+0x710], R14 ;  /* 0x0007100e01007387 */ /* 0x0001e80000100800 */
[----:B0-----:R-:W3:Y:S01]  /*20190*/  LDL.LU R14, [R1+0x6f8] ;  /* 0x0006f800010e7983 */ /* 0x001ee20000300800 */
[----:B------:R-:W-:-:S03]  /*201a0*/  IADD3 R13, P4, PT, R7, R13, RZ ;  /* 0x0000000d070d7210 */ /* 0x000fc60007f9e0ff */
[----:B------:R-:W-:Y:S04]  /*201b0*/  STL [R1+0x72c], R17 ;  /* 0x00072c1101007387 */ /* 0x000fe80000100800 */
[----:B------:R0:W-:Y:S04]  /*201c0*/  STL [R1+0x708], R13 ;  /* 0x0007080d01007387 */ /* 0x0001e80000100800 */
[----:B0-----:R-:W4:Y:S01]  /*201d0*/  LDL.LU R13, [R1+0x714] ;  /* 0x00071400010d7983 */ /* 0x001f220000300800 */
[----:B-----5:R-:W-:-:S03]  /*201e0*/  IMAD.X R12, R23, 0x1, R12, P5 ;  /* 0x00000001170c7824 */ /* 0x020fc600028e060c */
        /* <DEDUP_REMOVED lines=22> */
[----:B------:R-:W-:-:S03]  /*20350*/  IADD3 R9, P5, PT, R7, R9, RZ ;  /* 0x0000000907097210 */ /* 0x000fc60007fbe0ff */
[----:B------:R-:W5:Y:S04]  /*20360*/  LDL.LU R18, [R1+0x6a0] ;  /* 0x0006a00001127983 */ /* 0x000f680000300800 */
[----:B------:R0:W-:Y:S04]  /*20370*/  STL [R1+0x700], R9 ;  /* 0x0007000901007387 */ /* 0x0001e80000100800 */
        /* <DEDUP_REMOVED lines=9> */
[----:B----4-:R-:W-:-:S05]  /*20410*/  IMAD.X R13, R23, 0x1, R13, P1 ;  /* 0x00000001170d7824 */ /* 0x010fca00008e060d */
[----:B------:R0:W-:Y:S01]  /*20420*/  STL [R1+0x714], R13 ;  /* 0x0007140d01007387 */ /* 0x0001e20000100800 */
[----:B-----5:R-:W-:Y:S01]  /*20430*/  IADD3 R38, P1, PT, R7, R38, RZ ;  /* 0x0000002607267210 */ /* 0x020fe20007f3e0ff */
[----:B------:R-:W-:Y:S02]  /*20440*/  IMAD.X R37, R23, 0x1, R37, P3 ;  /* 0x0000000117257824 */ /* 0x000fe400018e0625 */
[----:B0-----:R-:W4:Y:S01]  /*20450*/  LDL.LU R13, [R1+0x688] ;  /* 0x00068800010d7983 */ /* 0x001f220000300800 */
        /* <DEDUP_REMOVED lines=32> */
[----:B------:R-:W-:-:S03]  /*20660*/  IMAD.X R12, R23, 0x1, R12, P1 ;  /* 0x00000001170c7824 */ /* 0x000fc600008e060c */
[----:B------:R-:W-:Y:S04]  /*20670*/  STL [R1+0x6b0], R21 ;  /* 0x0006b01501007387 */ /* 0x000fe80000100800 */
[----:B------:R0:W-:Y:S04]  /*20680*/  STL [R1+0x6c4], R12 ;  /* 0x0006c40c01007387 */ /* 0x0001e80000100800 */
[----:B------:R-:W-:Y:S04]  /*20690*/  STL [R1+0x6cc], R20 ;  /* 0x0006cc1401007387 */ /* 0x000fe80000100800 */
[----:B0-----:R-:W5:Y:S01]  /*206a0*/  LDL.LU R12, [R1+0x6a4] ;  /* 0x0006a400010c7983 */ /* 0x001f620000300800 */
[----:B------:R-:W-:Y:S01]  /*206b0*/  IADD3 R19, P6, PT, R7, R19, RZ ;  /* 0x0000001307137210 */ /* 0x000fe20007fde0ff */
[----:B------:R-:W-:Y:S01]  /*206c0*/  IMAD.X R9, R23, 0x1, R9, P3 ;  /* 0x0000000117097824 */ /* 0x000fe200018e0609 */
[----:B------:R-:W-:-:S03]  /*206d0*/  IADD3 R18, P1, PT, R7, R18, RZ ;  /* 0x0000001207127210 */ /* 0x000fc60007f3e0ff */
[----:B------:R-:W-:Y:S04]  /*206e0*/  STL [R1+0x6a8], R19 ;  /* 0x0006a81301007387 */ /* 0x000fe80000100800 */
[----:B------:R0:W-:Y:S01]  /*206f0*/  STL [R1+0x6bc], R9 ;  /* 0x0006bc0901007387 */ /* 0x0001e20000100800 */
[----:B------:R-:W-:-:S03]  /*20700*/  IADD3 R17, P3, PT, R7, R17, RZ ;  /* 0x0000001107117210 */ /* 0x000fc60007f7e0ff */
[----:B0-----:R-:W5:Y:S04]  /*20710*/  LDL.LU R9, [R1+0x680] ;  /* 0x0006800001097983 */ /* 0x001f680000300800 */
[----:B------:R-:W-:Y:S01]  /*20720*/  STL [R1+0x6a0], R18 ;  /* 0x0006a01201007387 */ /* 0x000fe20000100800 */
[----:B--2---:R-:W-:-:S05]  /*20730*/  IMAD.X R15, R23, 0x1, R15, P4 ;  /* 0x00000001170f7824 */ /* 0x004fca00020e060f */
[----:B------:R0:W-:Y:S01]  /*20740*/  STL [R1+0x6b4], R15 ;  /* 0x0006b40f01007387 */ /* 0x0001e20000100800 */
[----:B---3--:R-:W-:-:S03]  /*20750*/  IADD3 R16, P4, PT, R7, R16, RZ ;  /* 0x0000001007107210 */ /* 0x008fc60007f9e0ff */
[----:B0-----:R-:W2:Y:S01]  /*20760*/  LDL.LU R15, [R1+0x69c] ;  /* 0x00069c00010f7983 */ /* 0x001ea20000300800 */
[----:B------:R-:W-:-:S03]  /*20770*/  IMAD.X R14, R23, 0x1, R14, P5 ;  /* 0x00000001170e7824 */ /* 0x000fc600028e060e */
[----:B------:R-:W-:Y:S04]  /*20780*/  STL [R1+0x698], R17 ;  /* 0x0006981101007387 */ /* 0x000fe80000100800 */
[----:B------:R0:W-:Y:S04]  /*20790*/  STL [R1+0x6ac], R14 ;  /* 0x0006ac0e01007387 */ /* 0x0001e80000100800 */
[----:B0-----:R-:W3:Y:S01]  /*207a0*/  LDL.LU R14, [R1+0x678] ;  /* 0x00067800010e7983 */ /* 0x001ee20000300800 */
[----:B----4-:R-:W-:-:S03]  /*207b0*/  IADD3 R13, P5, PT, R7, R13, RZ ;  /* 0x0000000d070d7210 */ /* 0x010fc60007fbe0ff */
[----:B------:R-:W-:Y:S04]  /*207c0*/  STL [R1+0x690], R16 ;  /* 0x0006901001007387 */ /* 0x000fe80000100800 */
[----:B------:R-:W4:Y:S04]  /*207d0*/  LDL.LU R38, [R1+0x694] ;  /* 0x0006940001267983 */ /* 0x000f280000300800 */
[----:B------:R-:W4:Y:S04]  /*207e0*/  LDL.LU R37, [R1+0x670] ;  /* 0x0006700001257983 */ /* 0x000f280000300800 */
[----:B------:R-:W4:Y:S04]  /*207f0*/  LDL.LU R36, [R1+0x68c] ;  /* 0x00068c0001247983 */ /* 0x000f280000300800 */
[----:B------:R0:W-:Y:S04]  /*20800*/  STL [R1+0x688], R13 ;  /* 0x0006880d01007387 */ /* 0x0001e80000100800 */
        /* <DEDUP_REMOVED lines=16> */
[----:B0-----:R-:W4:Y:S01]  /*20910*/  LDL.LU R13, [R1+0x628] ;  /* 0x00062800010d7983 */ /* 0x001f220000300800 */
[----:B-----5:R-:W-:-:S03]  /*20920*/  IMAD.X R12, R23, 0x1, R12, P6 ;  /* 0x00000001170c7824 */ /* 0x020fc600030e060c */
[----:B------:R-:W5:Y:S04]  /*20930*/  LDL.LU R18, [R1+0x644] ;  /* 0x0006440001127983 */ /* 0x000f680000300800 */
[----:B------:R0:W-:Y:S04]  /*20940*/  STL [R1+0x6a4], R12 ;  /* 0x0006a40c01007387 */ /* 0x0001e80000100800 */
[----:B0-----:R-:W5:Y:S04]  /*20950*/  LDL.LU R12, [R1+0x620] ;  /* 0x00062000010c7983 */ /* 0x001f680000300800 */
[----:B------:R-:W5:Y:S01]  /*20960*/  LDL.LU R17, [R1+0x63c] ;  /* 0x00063c0001117983 */ /* 0x000f620000300800 */
[----:B------:R-:W-:-:S05]  /*20970*/  IADD3 R9, P6, PT, R7, R9, RZ ;  /* 0x0000000907097210 */ /* 0x000fca0007fde0ff */
[----:B------:R0:W-:Y:S04]  /*20980*/  STL [R1+0x680], R9 ;  /* 0x0006800901007387 */ /* 0x0001e80000100800 */
[----:B0-----:R-:W5:Y:S04]  /*20990*/  LDL.LU R9, [R1+0x618] ;  /* 0x0006180001097983 */ /* 0x001f680000300800 */
[----:B------:R-:W5:Y:S01]  /*209a0*/  LDL.LU R16, [R1+0x634] ;  /* 0x0006340001107983 */ /* 0x000f620000300800 */
[----:B--2---:R-:W-:-:S05]  /*209b0*/  IMAD.X R15, R23, 0x1, R15, P1 ;  /* 0x00000001170f7824 */ /* 0x004fca00008e060f */
[----:B------:R0:W-:Y:S04]  /*209c0*/  STL [R1+0x69c], R15 ;  /* 0x00069c0f01007387 */ /* 0x0001e80000100800 */
[----:B0-----:R-:W2:Y:S01]  /*209d0*/  LDL.LU R15, [R1+0x610] ;  /* 0x00061000010f7983 */ /* 0x001ea20000300800 */
[----:B---3--:R-:W-:-:S05]  /*209e0*/  IADD3 R14, P1, PT, R7, R14, RZ ;  /* 0x0000000e070e7210 */ /* 0x008fca0007f3e0ff */
[----:B------:R0:W-:Y:S01]  /*209f0*/  STL [R1+0x678], R14 ;  /* 0x0006780e01007387 */ /* 0x0001e20000100800 */
[----:B----4-:R-:W-:Y:S01]  /*20a00*/  IMAD.X R38, R23, 0x1, R38, P3 ;  /* 0x0000000117267824 */ /* 0x010fe200018e0626 */
[----:B------:R-:W-:Y:S02]  /*20a10*/  IADD3 R37, P3, PT, R7, R37, RZ ;  /* 0x0000002507257210 */ /* 0x000fe40007f7e0ff */
[----:B0-----:R-:W3:Y:S01]  /*20a20*/  LDL.LU R14, [R1+0x62c] ;  /* 0x00062c00010e7983 */ /* 0x001ee20000300800 */
        /* <DEDUP_REMOVED lines=35> */
[----:B-----5:R-:W-:-:S03]  /*20c60*/  IMAD.X R18, R23, 0x1, R18, P3 ;  /* 0x0000000117127824 */ /* 0x020fc600018e0612 */
[----:B------:R0:W-:Y:S04]  /*20c70*/  STL [R1+0x628], R13 ;  /* 0x0006280d01007387 */ /* 0x0001e80000100800 */
[----:B------:R-:W-:Y:S04]  /*20c80*/  STL [R1+0x630], R20 ;  /* 0x0006301401007387 */ /* 0x000fe80000100800 */
[----:B0-----:R-:W4:Y:S01]  /*20c90*/  LDL.LU R13, [R1+0x608] ;  /* 0x00060800010d7983 */ /* 0x001f220000300800 */
[----:B------:R-:W-:-:S03]  /*20ca0*/  IADD3 R12, P3, PT, R7, R12, RZ ;  /* 0x0000000c070c7210 */ /* 0x000fc60007f7e0ff */
[----:B------:R-:W-:Y:S04]  /*20cb0*/  STL [R1+0x64c], R19 ;  /* 0x00064c1301007387 */ /* 0x000fe80000100800 */
[----:B------:R0:W-:Y:S04]  /*20cc0*/  STL [R1+0x620], R12 ;  /* 0x0006200c01007387 */ /* 0x0001e80000100800 */
[----:B0-----:R-:W5:Y:S01]  /*20cd0*/  LDL.LU R12, [R1+0x624] ;  /* 0x00062400010c7983 */ /* 0x001f620000300800 */
[----:B------:R-:W-:Y:S01]  /*20ce0*/  IMAD.X R17, R23, 0x1, R17, P4 ;  /* 0x0000000117117824 */ /* 0x000fe200020e0611 */
[----:B------:R-:W-:-:S02]  /*20cf0*/  IADD3 R9, P4, PT, R7, R9, RZ ;  /* 0x0000000907097210 */ /* 0x000fc40007f9e0ff */
[----:B------:R-:W-:Y:S01]  /*20d00*/  STL [R1+0x644], R18 ;  /* 0x0006441201007387 */ /* 0x000fe20000100800 */
[----:B------:R-:W-:-:S03]  /*20d10*/  IMAD.X R16, R23, 0x1, R16, P5 ;  /* 0x0000000117107824 */ /* 0x000fc600028e0610 */
[----:B------:R0:W-:Y:S04]  /*20d20*/  STL [R1+0x618], R9 ;  /* 0x0006180901007387 */ /* 0x0001e80000100800 */
[----:B0-----:R-:W5:Y:S04]  /*20d30*/  LDL.LU R9, [R1+0x600] ;  /* 0x0006000001097983 */ /* 0x001f680000300800 */
[----:B------:R-:W-:Y:S01]  /*20d40*/  STL [R1+0x63c], R17 ;  /* 0x00063c1101007387 */ /* 0x000fe20000100800 */
[----:B--2---:R-:W-:-:S05]  /*20d50*/  IADD3 R15, P5, PT, R7, R15, RZ ;  /* 0x0000000f070f7210 */ /* 0x004fca0007fbe0ff */
[----:B------:R0:W-:Y:S04]  /*20d60*/  STL [R1+0x610], R15 ;  /* 0x0006100f01007387 */ /* 0x0001e80000100800 */
[----:B0-----:R-:W2:Y:S01]  /*20d70*/  LDL.LU R15, [R1+0x61c] ;  /* 0x00061c00010f7983 */ /* 0x001ea20000300800 */
[----:B---3--:R-:W-:-:S03]  /*20d80*/  IMAD.X R14, R23, 0x1, R14, P6 ;  /* 0x00000001170e7824 */ /* 0x008fc600030e060e */
[----:B------:R-:W-:Y:S04]  /*20d90*/  STL [R1+0x634], R16 ;  /* 0x0006341001007387 */ /* 0x000fe80000100800 */
[----:B------:R-:W3:Y:S04]  /*20da0*/  LDL.LU R38, [R1+0x5f8] ;  /* 0x0005f80001267983 */ /* 0x000ee80000300800 */
[----:B------:R-:W3:Y:S04]  /*20db0*/  LDL.LU R37, [R1+0x614] ;  /* 0x0006140001257983 */ /* 0x000ee80000300800 */
[----:B------:R-:W3:Y:S04]  /*20dc0*/  LDL.LU R36, [R1+0x5f0] ;  /* 0x0005f00001247983 */ /* 0x000ee80000300800 */
[----:B------:R0:W-:Y:S04]  /*20dd0*/  STL [R1+0x62c], R14 ;  /* 0x00062c0e01007387 */ /* 0x0001e80000100800 */
        /* <DEDUP_REMOVED lines=16> */
[----:B0-----:R-:W3:Y:S01]  /*20ee0*/  LDL.LU R14, [R1+0x5cc] ;  /* 0x0005cc00010e7983 */ /* 0x001ee20000300800 */
[----:B----4-:R-:W-:-:S03]  /*20ef0*/  IADD3 R13, P6, PT, R7, R13, RZ ;  /* 0x0000000d070d7210 */ /* 0x010fc60007fde0ff */
[----:B------:R-:W4:Y:S04]  /*20f00*/  LDL.LU R18, [R1+0x5a8] ;  /* 0x0005a80001127983 */ /* 0x000f280000300800 */
[----:B------:R0:W-:Y:S04]  /*20f10*/  STL [R1+0x608], R13 ;  /* 0x0006080d01007387 */ /* 0x0001e80000100800 */
        /* <DEDUP_REMOVED lines=8> */
[----:B0-----:R-:W5:Y:S01]  /*20fa0*/  LDL.LU R9, [R1+0x5b4] ;  /* 0x0005b40001097983 */ /* 0x001f620000300800 */
[----:B--2---:R-:W-:-:S05]  /*20fb0*/  IMAD.X R15, R23, 0x1, R15, P3 ;  /* 0x00000001170f7824 */ /* 0x004fca00018e060f */
[----:B------:R0:W-:Y:S01]  /*20fc0*/  STL [R1+0x61c], R15 ;  /* 0x00061c0f01007387 */ /* 0x0001e20000100800 */
[----:B---3--:R-:W-:Y:S01]  /*20fd0*/  IADD3 R38, P3, PT, R7, R38, RZ ;  /* 0x0000002607267210 */ /* 0x008fe20007f7e0ff */
[----:B------:R-:W-:Y:S02]  /*20fe0*/  IMAD.X R37, R23, 0x1, R37, P4 ;  /* 0x0000000117257824 */ /* 0x000fe400020e0625 */
[----:B0-----:R-:W2:Y:S01]  /*20ff0*/  LDL.LU R15, [R1+0x590] ;  /* 0x00059000010f7983 */ /* 0x001ea20000300800 */
        /* <DEDUP_REMOVED lines=33> */
[----:B------:R-:W-:Y:S01]  /*21210*/  STL [R1+0x5b8], R21 ;  /* 0x0005b81501007387 */ /* 0x000fe20000100800 */
[----:B------:R-:W-:-:S03]  /*21220*/  IADD3 R19, P1, PT, R7, R19, RZ ;  /* 0x0000001307137210 */ /* 0x000fc60007f3e0ff */
[----:B------:R0:W-:Y:S04]  /*21230*/  STL [R1+0x5cc], R14 ;  /* 0x0005cc0e01007387 */ /* 0x0001e80000100800 */
[----:B------:R-:W-:Y:S01]  /*21240*/  STL [R1+0x5d4], R20 ;  /* 0x0005d41401007387 */ /* 0x000fe20000100800 */
[----:B----4-:R-:W-:-:S03]  /*21250*/  IADD3 R18, P3, PT, R7, R18, RZ ;  /* 0x0000001207127210 */ /* 0x010fc60007f7e0ff */
[----:B0-----:R-:W3:Y:S01]  /*21260*/  LDL.LU R14, [R1+0x5ac] ;  /* 0x0005ac00010e7983 */ /* 0x001ee20000300800 */
[----:B------:R-:W-:-:S03]  /*21270*/  IMAD.X R13, R23, 0x1, R13, P4 ;  /* 0x00000001170d7824 */ /* 0x000fc600020e060d */
[----:B------:R-:W-:Y:S04]  /*21280*/  STL [R1+0x5b0], R19 ;  /* 0x0005b01301007387 */ /* 0x000fe80000100800 */
[----:B------:R0:W-:Y:S04]  /*21290*/  STL [R1+0x5c4], R13 ;  /* 0x0005c40d01007387 */ /* 0x0001e80000100800 */
[----:B0-----:R-:W4:Y:S01]  /*212a0*/  LDL.LU R13, [R1+0x588] ;  /* 0x00058800010d7983 */ /* 0x001f220000300800 */
[----:B-----5:R-:W-:-:S03]  /*212b0*/  IMAD.X R12, R23, 0x1, R12, P5 ;  /* 0x00000001170c7824 */ /* 0x020fc600028e060c */
[----:B------:R-:W-:Y:S04]  /*212c0*/  STL [R1+0x5a8], R18 ;  /* 0x0005a81201007387 */ /* 0x000fe80000100800 */
[----:B------:R0:W-:Y:S04]  /*212d0*/  STL [R1+0x5bc], R12 ;  /* 0x0005bc0c01007387 */ /* 0x0001e80000100800 */
[----:B0-----:R-:W5:Y:S01]  /*212e0*/  LDL.LU R12, [R1+0x5a4] ;  /* 0x0005a400010c7983 */ /* 0x001f620000300800 */
[C---:B------:R-:W-:Y:S02]  /*212f0*/  IADD3 R17, P4, PT, R7.reuse, R17, RZ ;  /* 0x0000001107117210 */ /* 0x040fe40007f9e0ff */
[----:B------:R-:W-:Y:S01]  /*21300*/  IADD3 R16, P5, PT, R7, R16, RZ ;  /* 0x0000001007107210 */ /* 0x000fe20007fbe0ff */
[----:B------:R-:W-:-:S02]  /*21310*/  IMAD.X R9, R23, 0x1, R9, P6 ;  /* 0x0000000117097824 */ /* 0x000fc400030e0609 */
[----:B------:R-:W-:Y:S04]  /*21320*/  STL [R1+0x5a0], R17 ;  /* 0x0005a01101007387 */ /* 0x000fe80000100800 */
[----:B------:R0:W-:Y:S04]  /*21330*/  STL [R1+0x5b4], R9 ;  /* 0x0005b40901007387 */ /* 0x0001e80000100800 */
[----:B0-----:R-:W5:Y:S04]  /*21340*/  LDL.LU R9, [R1+0x580] ;  /* 0x0005800001097983 */ /* 0x001f680000300800 */
[----:B------:R-:W-:Y:S04]  /*21350*/  STL [R1+0x598], R16 ;  /* 0x0005981001007387 */ /* 0x000fe80000100800 */
[----:B------:R-:W5:Y:S04]  /*21360*/  LDL.LU R38, [R1+0x59c] ;  /* 0x00059c0001267983 */ /* 0x000f680000300800 */
[----:B------:R-:W5:Y:S04]  /*21370*/  LDL.LU R37, [R1+0x578] ;  /* 0x0005780001257983 */ /* 0x000f680000300800 */
[----:B------:R-:W5:Y:S01]  /*21380*/  LDL.LU R36, [R1+0x594] ;  /* 0x0005940001247983 */ /* 0x000f620000300800 */
[----:B--2---:R-:W-:-:S05]  /*21390*/  IADD3 R15, P6, PT, R7, R15, RZ ;  /* 0x0000000f070f7210 */ /* 0x004fca0007fde0ff */
[----:B------:R0:W-:Y:S04]  /*213a0*/  STL [R1+0x590], R15 ;  /* 0x0005900f01007387 */ /* 0x0001e80000100800 */
[----:B------:R-:W2:Y:S04]  /*213b0*/  LDL.LU R35, [R1+0x570] ;  /* 0x0005700001237983 */ /* 0x000ea80000300800 */
        /* <DEDUP_REMOVED lines=15> */
[----:B0-----:R-:W2:Y:S04]  /*214b0*/  LDL.LU R15, [R1+0x530] ;  /* 0x00053000010f7983 */ /* 0x001ea80000300800 */
[----:B------:R-:W2:Y:S01]  /*214c0*/  LDL.LU R18, [R1+0x54c] ;  /* 0x00054c0001127983 */ /* 0x000ea20000300800 */
[----:B---3--:R-:W-:-:S05]  /*214d0*/  IMAD.X R14, R23, 0x1, R14, P1 ;  /* 0x00000001170e7824 */ /* 0x008fca00008e060e */
[----:B------:R0:W-:Y:S04]  /*214e0*/  STL [R1+0x5ac], R14 ;  /* 0x0005ac0e01007387 */ /* 0x0001e80000100800 */
        /* <DEDUP_REMOVED lines=8> */
[----:B0-----:R-:W5:Y:S01]  /*21570*/  LDL.LU R12, [R1+0x518] ;  /* 0x00051800010c7983 */ /* 0x001f620000300800 */
[----:B------:R-:W-:-:S05]  /*21580*/  IADD3 R9, P3, PT, R7, R9, RZ ;  /* 0x0000000907097210 */ /* 0x000fca0007f7e0ff */
[----:B------:R0:W-:Y:S01]  /*21590*/  STL [R1+0x580], R9 ;  /* 0x0005800901007387 */ /* 0x0001e20000100800 */
[----:B------:R-:W-:Y:S01]  /*215a0*/  IMAD.X R38, R23, 0x1, R38, P4 ;  /* 0x0000000117267824 */ /* 0x000fe200020e0626 */
[----:B------:R-:W-:Y:S02]  /*215b0*/  IADD3 R37, P4, PT, R7, R37, RZ ;  /* 0x0000002507257210 */ /* 0x000fe40007f9e0ff */
[----:B0-----:R-:W5:Y:S01]  /*215c0*/  LDL.LU R9, [R1+0x534] ;  /* 0x0005340001097983 */ /* 0x001f620000300800 */
[----:B------:R-:W-:-:S03]  /*215d0*/  IMAD.X R36, R23, 0x1, R36, P5 ;  /* 0x0000000117247824 */ /* 0x000fc600028e0624 */
[----:B------:R-:W-:Y:S04]  /*215e0*/  STL [R1+0x59c], R38 ;  /* 0x00059c2601007387 */ /* 0x000fe80000100800 */
[----:B------:R-:W-:Y:S04]  /*215f0*/  STL [R1+0x578], R37 ;  /* 0x0005782501007387 */ /* 0x000fe80000100800 */
[----:B------:R-:W-:Y:S01]  /*21600*/  STL [R1+0x594], R36 ;  /* 0x0005942401007387 */ /* 0x000fe20000100800 */
[----:B--2---:R-:W-:Y:S01]  /*21610*/  IADD3 R35, P5, PT, R7, R35, RZ ;  /* 0x0000002307237210 */ /* 0x004fe20007fbe0ff */
[----:B------:R-:W-:-:S04]  /*21620*/  IMAD.X R34, R23, 0x1, R34, P6 ;  /* 0x0000000117227824 */ /* 0x000fc800030e0622 */
        /* <DEDUP_REMOVED lines=26> */
[----:B------:R-:W-:Y:S01]  /*217d0*/  IMAD.X R19, R23, 0x1, R19, P3 ;  /* 0x0000000117137824 */ /* 0x000fe200018e0613 */
[----:B------:R-:W-:Y:S01]  /*217e0*/  IADD3 R15, P3, PT, R7, R15, RZ ;  /* 0x0000000f070f7210 */ /* 0x000fe20007f7e0ff */
[----:B------:R-:W-:Y:S01]  /*217f0*/  STL [R1+0x55c], R21 ;  /* 0x00055c1501007387 */ /* 0x000fe20000100800 */
[----:B------:R-:W-:-:S03]  /*21800*/  IMAD.X R18, R23, 0x1, R18, P4 ;  /* 0x0000000117127824 */ /* 0x000fc600020e0612 */
[----:B------:R0:W-:Y:S04]  /*21810*/  STL [R1+0x530], R15 ;  /* 0x0005300f01007387 */ /* 0x0001e80000100800 */
[----:B------:R-:W-:Y:S04]  /*21820*/  STL [R1+0x538], R20 ;  /* 0x0005381401007387 */ /* 0x000fe80000100800 */
[----:B0-----:R-:W2:Y:S04]  /*21830*/  LDL.LU R15, [R1+0x510] ;  /* 0x00051000010f7983 */ /* 0x001ea80000300800 */
[----:B------:R-:W-:Y:S01]  /*21840*/  STL [R1+0x554], R19 ;  /* 0x0005541301007387 */ /* 0x000fe20000100800 */
[----:B---3--:R-:W-:Y:S01]  /*21850*/  IADD3 R14, P4, PT, R7, R14, RZ ;  /* 0x0000000e070e7210 */ /* 0x008fe20007f9e0ff */
[----:B----4-:R-:W-:-:S04]  /*21860*/  IMAD.X R17, R23, 0x1, R17, P5 ;  /* 0x0000000117117824 */ /* 0x010fc800028e0611 */
[----:B------:R0:W-:Y:S04]  /*21870*/  STL [R1+0x528], R14 ;  /* 0x0005280e01007387 */ /* 0x0001e80000100800 */
[----:B0-----:R-:W3:Y:S01]  /*21880*/  LDL.LU R14, [R1+0x52c] ;  /* 0x00052c00010e7983 */ /* 0x001ee20000300800 */
[----:B------:R-:W-:-:S03]  /*21890*/  IADD3 R13, P5, PT, R7, R13, RZ ;  /* 0x0000000d070d7210 */ /* 0x000fc60007fbe0ff */
[----:B------:R-:W-:Y:S01]  /*218a0*/  STL [R1+0x54c], R18 ;  /* 0x00054c1201007387 */ /* 0x000fe20000100800 */
[----:B-----5:R-:W-:-:S03]  /*218b0*/  IMAD.X R16, R23, 0x1, R16, P6 ;  /* 0x0000000117107824 */ /* 0x020fc600030e0610 */
[----:B------:R0:W-:Y:S04]  /*218c0*/  STL [R1+0x520], R13 ;  /* 0x0005200d01007387 */ /* 0x0001e80000100800 */
[----:B0-----:R-:W4:Y:S01]  /*218d0*/  LDL.LU R13, [R1+0x508] ;  /* 0x00050800010d7983 */ /* 0x001f220000300800 */
[----:B------:R-:W-:-:S03]  /*218e0*/  IADD3 R12, P6, PT, R7, R12, RZ ;  /* 0x0000000c070c7210 */ /* 0x000fc60007fde0ff */
[----:B------:R-:W-:Y:S04]  /*218f0*/  STL [R1+0x544], R17 ;  /* 0x0005441101007387 */ /* 0x000fe80000100800 */
[----:B------:R0:W-:Y:S04]  /*21900*/  STL [R1+0x518], R12 ;  /* 0x0005180c01007387 */ /* 0x0001e80000100800 */
[----:B0-----:R-:W5:Y:S04]  /*21910*/  LDL.LU R12, [R1+0x524] ;  /* 0x00052400010c7983 */ /* 0x001f680000300800 */
[----:B------:R-:W-:Y:S01]  /*21920*/  STL [R1+0x53c], R16 ;  /* 0x00053c1001007387 */ /* 0x000fe20000100800 */
[----:B------:R-:W-:-:S03]  /*21930*/  IMAD.X R9, R23, 0x1, R9, P1 ;  /* 0x0000000117097824 */ /* 0x000fc600008e0609 */
        /* <DEDUP_REMOVED lines=22> */
[----:B--2---:R-:W-:-:S05]  /*21aa0*/  IADD3 R15, P1, PT, R7, R15, RZ ;  /* 0x0000000f070f7210 */ /* 0x004fca0007f3e0ff */
[----:B------:R0:W-:Y:S04]  /*21ab0*/  STL [R1+0x510], R15 ;  /* 0x0005100f01007387 */ /* 0x0001e80000100800 */
        /* <DEDUP_REMOVED lines=9> */
[----:B-----5:R-:W-:-:S05]  /*21b50*/  IMAD.X R12, R23, 0x1, R12, P4 ;  /* 0x00000001170c7824 */ /* 0x020fca00020e060c */
[----:B------:R0:W-:Y:S04]  /*21b60*/  STL [R1+0x524], R12 ;  /* 0x0005240c01007387 */ /* 0x0001e80000100800 */
[----:B0-----:R-:W5:Y:S01]  /*21b70*/  LDL.LU R12, [R1+0x498] ;  /* 0x00049800010c7983 */ /* 0x001f620000300800 */
[----:B------:R-:W-:Y:S01]  /*21b80*/  IADD3 R38, P4, PT, R7, R38, RZ ;  /* 0x0000002607267210 */ /* 0x000fe20007f9e0ff */
[----:B------:R-:W-:Y:S01]  /*21b90*/  IMAD.X R37, R23, 0x1, R37, P5 ;  /* 0x0000000117257824 */ /* 0x000fe200028e0625 */
        /* <DEDUP_REMOVED lines=37> */
[----:B------:R-:W-:-:S03]  /*21df0*/  IADD3 R18, P4, PT, R7, R18, RZ ;  /* 0x0000001207127210 */ /* 0x000fc60007f9e0ff */
[----:B0-----:R-:W5:Y:S04]  /*21e00*/  LDL.LU R9, [R1+0x4b4] ;  /* 0x0004b40001097983 */ /* 0x001f680000300800 */
[----:B------:R-:W-:Y:S01]  /*21e10*/  STL [R1+0x4b8], R19 ;  /* 0x0004b81301007387 */ /* 0x000fe20000100800 */
[----:B--2---:R-:W-:-:S05]  /*21e20*/  IMAD.X R15, R23, 0x1, R15, P5 ;  /* 0x00000001170f7824 */ /* 0x004fca00028e060f */
[----:B------:R0:W-:Y:S01]  /*21e30*/  STL [R1+0x4cc], R15 ;  /* 0x0004cc0f01007387 */ /* 0x0001e20000100800 */
[----:B------:R-:W-:-:S03]  /*21e40*/  IADD3 R17, P5, PT, R7, R17, RZ ;  /* 0x0000001107117210 */ /* 0x000fc60007fbe0ff */
[----:B0-----:R-:W2:Y:S04]  /*21e50*/  LDL.LU R15, [R1+0x490] ;  /* 0x00049000010f7983 */ /* 0x001ea80000300800 */
[----:B------:R-:W-:Y:S01]  /*21e60*/  STL [R1+0x4b0], R18 ;  /* 0x0004b01201007387 */ /* 0x000fe20000100800 */
[----:B---3--:R-:W-:-:S05]  /*21e70*/  IMAD.X R14, R23, 0x1, R14, P6 ;  /* 0x00000001170e7824 */ /* 0x008fca00030e060e */
[----:B------:R0:W-:Y:S01]  /*21e80*/  STL [R1+0x4c4], R14 ;  /* 0x0004c40e01007387 */ /* 0x0001e20000100800 */
[----:B----4-:R-:W-:-:S03]  /*21e90*/  IADD3 R16, P6, PT, R7, R16, RZ ;  /* 0x0000001007107210 */ /* 0x010fc60007fde0ff */
[----:B0-----:R-:W3:Y:S01]  /*21ea0*/  LDL.LU R14, [R1+0x4ac] ;  /* 0x0004ac00010e7983 */ /* 0x001ee20000300800 */
[----:B------:R-:W-:-:S03]  /*21eb0*/  IMAD.X R13, R23, 0x1, R13, P1 ;  /* 0x00000001170d7824 */ /* 0x000fc600008e060d */
[----:B------:R-:W-:Y:S04]  /*21ec0*/  STL [R1+0x4a8], R17 ;  /* 0x0004a81101007387 */ /* 0x000fe80000100800 */
[----:B------:R0:W-:Y:S04]  /*21ed0*/  STL [R1+0x4bc], R13 ;  /* 0x0004bc0d01007387 */ /* 0x0001e80000100800 */
[----:B0-----:R-:W4:Y:S01]  /*21ee0*/  LDL.LU R13, [R1+0x488] ;  /* 0x00048800010d7983 */ /* 0x001f220000300800 */
[----:B-----5:R-:W-:-:S03]  /*21ef0*/  IADD3 R12, P1, PT, R7, R12, RZ ;  /* 0x0000000c070c7210 */ /* 0x020fc60007f3e0ff */
        /* <DEDUP_REMOVED lines=22> */
[----:B------:R-:W-:-:S03]  /*22060*/  IMAD.X R9, R23, 0x1, R9, P3 ;  /* 0x0000000117097824 */ /* 0x000fc600018e0609 */
[----:B------:R-:W5:Y:S04]  /*22070*/  LDL.LU R18, [R1+0x454] ;  /* 0x0004540001127983 */ /* 0x000f680000300800 */
[----:B------:R0:W-:Y:S04]  /*22080*/  STL [R1+0x4b4], R9 ;  /* 0x0004b40901007387 */ /* 0x0001e80000100800 */
        /* <DEDUP_REMOVED lines=9> */
[----:B----4-:R-:W-:-:S05]  /*22120*/  IADD3 R13, P4, PT, R7, R13, RZ ;  /* 0x0000000d070d7210 */ /* 0x010fca0007f9e0ff */
[----:B------:R0:W-:Y:S01]  /*22130*/  STL [R1+0x488], R13 ;  /* 0x0004880d01007387 */ /* 0x0001e20000100800 */
[----:B-----5:R-:W-:Y:S01]  /*22140*/  IMAD.X R38, R23, 0x1, R38, P5 ;  /* 0x0000000117267824 */ /* 0x020fe200028e0626 */
[----:B------:R-:W-:Y:S02]  /*22150*/  IADD3 R37, P5, PT, R7, R37, RZ ;  /* 0x0000002507257210 */ /* 0x000fe40007fbe0ff */
[----:B0-----:R-:W4:Y:S01]  /*22160*/  LDL.LU R13, [R1+0x43c] ;  /* 0x00043c00010d7983 */ /* 0x001f220000300800 */
        /* <DEDUP_REMOVED lines=34> */
[----:B------:R-:W-:Y:S04]  /*22390*/  STL [R1+0x464], R21 ;  /* 0x0004641501007387 */ /* 0x000fe80000100800 */
[----:B------:R0:W-:Y:S04]  /*223a0*/  STL [R1+0x438], R12 ;  /* 0x0004380c01007387 */ /* 0x0001e80000100800 */
[----:B------:R-:W-:Y:S04]  /*223b0*/  STL [R1+0x440], R20 ;  /* 0x0004401401007387 */ /* 0x000fe80000100800 */
        /* <DEDUP_REMOVED lines=8> */
[----:B--2---:R-:W-:Y:S01]  /*22440*/  IADD3 R15, P6, PT, R7, R15, RZ ;  /* 0x0000000f070f7210 */ /* 0x004fe20007fde0ff */
[----:B------:R-:W-:-:S04]  /*22450*/  IMAD.X R16, R23, 0x1, R16, P1 ;  /* 0x0000000117107824 */ /* 0x000fc800008e0610 */
[----:B------:R0:W-:Y:S04]  /*22460*/  STL [R1+0x428], R15 ;  /* 0x0004280f01007387 */ /* 0x0001e80000100800 */
[----:B0-----:R-:W2:Y:S04]  /*22470*/  LDL.LU R15, [R1+0x410] ;  /* 0x00041000010f7983 */ /* 0x001ea80000300800 */
[----:B------:R-:W-:Y:S01]  /*22480*/  STL [R1+0x44c], R17 ;  /* 0x00044c1101007387 */ /* 0x000fe20000100800 */
[----:B---3--:R-:W-:-:S05]  /*22490*/  IADD3 R14, P1, PT, R7, R14, RZ ;  /* 0x0000000e070e7210 */ /* 0x008fca0007f3e0ff */
[----:B------:R0:W-:Y:S04]  /*224a0*/  STL [R1+0x420], R14 ;  /* 0x0004200e01007387 */ /* 0x0001e80000100800 */
[----:B0-----:R-:W3:Y:S01]  /*224b0*/  LDL.LU R14, [R1+0x42c] ;  /* 0x00042c00010e7983 */ /* 0x001ee20000300800 */
[----:B----4-:R-:W-:-:S03]  /*224c0*/  IMAD.X R13, R23, 0x1, R13, P3 ;  /* 0x00000001170d7824 */ /* 0x010fc600018e060d */
        /* <DEDUP_REMOVED lines=22> */
[----:B-----5:R-:W-:-:S03]  /*22630*/  IADD3 R12, P3, PT, R7, R12, RZ ;  /* 0x0000000c070c7210 */ /* 0x020fc60007f7e0ff */
[----:B------:R-:W5:Y:S04]  /*22640*/  LDL.LU R18, [R1+0xe30] ;  /* 0x000e300001127983 */ /* 0x000f680000300800 */
[----:B------:R0:W-:Y:S04]  /*22650*/  STL [R1+0x418], R12 ;  /* 0x0004180c01007387 */ /* 0x0001e80000100800 */
        /* <DEDUP_REMOVED lines=8> */
[----:B0-----:R-:W2:Y:S01]  /*226e0*/  LDL.LU R15, [R1+0xe3c] ;  /* 0x000e3c00010f7983 */ /* 0x001ea20000300800 */
[----:B---3--:R-:W-:-:S05]  /*226f0*/  IMAD.X R14, R23, 0x1, R14, P5 ;  /* 0x00000001170e7824 */ /* 0x008fca00028e060e */
[----:B------:R0:W-:Y:S01]  /*22700*/  STL [R1+0x42c], R14 ;  /* 0x00042c0e01007387 */ /* 0x0001e20000100800 */
[----:B----4-:R-:W-:Y:S01]  /*22710*/  IADD3 R38, P5, PT, R7, R38, RZ ;  /* 0x0000002607267210 */ /* 0x010fe20007fbe0ff */
[----:B------:R-:W-:Y:S02]  /*22720*/  IMAD.X R37, R23, 0x1, R37, P6 ;  /* 0x0000000117257824 */ /* 0x000fe400030e0625 */
[----:B0-----:R-:W3:Y:S01]  /*22730*/  LDL.LU R14, [R1+0xe18] ;  /* 0x000e1800010e7983 */ /* 0x001ee20000300800 */
        /* <DEDUP_REMOVED lines=36> */
[----:B------:R-:W-:Y:S04]  /*22980*/  STL [R1+0x3c4], R20 ;  /* 0x0003c41401007387 */ /* 0x000fe80000100800 */
[----:B0-----:R-:W4:Y:S01]  /*22990*/  LDL.LU R13, [R1+0xe34] ;  /* 0x000e3400010d7983 */ /* 0x001f220000300800 */
[----:B-----5:R-:W-:-:S03]  /*229a0*/  IMAD.X R12, R8, 0x1, R12, P6 ;  /* 0x00000001080c7824 */ /* 0x020fc600030e060c */
[----:B------:R-:W-:Y:S04]  /*229b0*/  STL [R1+0xe38], R19 ;  /* 0x000e381301007387 */ /* 0x000fe80000100800 */
[----:B------:R0:W-:Y:S04]  /*229c0*/  STL [R1+0x3b4], R12 ;  /* 0x0003b40c01007387 */ /* 0x0001e80000100800 */
[----:B0-----:R-:W5:Y:S01]  /*229d0*/  LDL.LU R12, [R1+0xe10] ;  /* 0x000e1000010c7983 */ /* 0x001f620000300800 */
[----:B------:R-:W-:Y:S01]  /*229e0*/  IADD3 R18, P5, PT, R6, R18, RZ ;  /* 0x0000001206127210 */ /* 0x000fe20007fbe0ff */
[----:B------:R-:W-:Y:S01]  /*229f0*/  IMAD.X R9, R8, 0x1, R9, P1 ;  /* 0x0000000108097824 */ /* 0x000fe200008e0609 */
[----:B------:R-:W-:-:S03]  /*22a00*/  IADD3 R17, P6, PT, R6, R17, RZ ;  /* 0x0000001106117210 */ /* 0x000fc60007fde0ff */
[----:B------:R-:W-:Y:S01]  /*22a10*/  STL [R1+0xe30], R18 ;  /* 0x000e301201007387 */ /* 0x000fe20000100800 */
[----:B------:R-:W-:-:S03]  /*22a20*/  IADD3 R16, P1, PT, R6, R16, RZ ;  /* 0x0000001006107210 */ /* 0x000fc60007f3e0ff */
[----:B------:R0:W-:Y:S04]  /*22a30*/  STL [R1+0x3ac], R9 ;  /* 0x0003ac0901007387 */ /* 0x0001e80000100800 */
[----:B0-----:R-:W5:Y:S04]  /*22a40*/  LDL.LU R9, [R1+0xe2c] ;  /* 0x000e2c0001097983 */ /* 0x001f680000300800 */
[----:B------:R-:W-:Y:S01]  /*22a50*/  STL [R1+0xe28], R17 ;  /* 0x000e281101007387 */ /* 0x000fe20000100800 */
[----:B--2---:R-:W-:-:S05]  /*22a60*/  IMAD.X R15, R8, 0x1, R15, P3 ;  /* 0x00000001080f7824 */ /* 0x004fca00018e060f */
[----:B------:R0:W-:Y:S04]  /*22a70*/  STL [R1+0xe3c], R15 ;  /* 0x000e3c0f01007387 */ /* 0x0001e80000100800 */
[----:B0-----:R-:W2:Y:S04]  /*22a80*/  LDL.LU R15, [R1+0xe08] ;  /* 0x000e0800010f7983 */ /* 0x001ea80000300800 */
[----:B------:R-:W-:Y:S04]  /*22a90*/  STL [R1+0xe20], R16 ;  /* 0x000e201001007387 */ /* 0x000fe80000100800 */
[----:B------:R-:W2:Y:S04]  /*22aa0*/  LDL.LU R37, [R1+0xe24] ;  /* 0x000e240001257983 */ /* 0x000ea80000300800 */
[----:B------:R-:W2:Y:S01]  /*22ab0*/  LDL.LU R36, [R1+0xe00] ;  /* 0x000e000001247983 */ /* 0x000ea20000300800 */
[----:B---3--:R-:W-:-:S03]  /*22ac0*/  IADD3 R14, P3, PT, R6, R14, RZ ;  /* 0x0000000e060e7210 */ /* 0x008fc60007f7e0ff */
        /* <DEDUP_REMOVED lines=18> */
[----:B0-----:R-:W3:Y:S04]  /*22bf0*/  LDL.LU R14, [R1+0xdd8] ;  /* 0x000dd800010e7983 */ /* 0x001ee80000300800 */
[----:B------:R-:W3:Y:S01]  /*22c00*/  LDL.LU R18, [R1+0x39c] ;  /* 0x00039c0001127983 */ /* 0x000ee20000300800 */
[----:B----4-:R-:W-:-:S05]  /*22c10*/  IMAD.X R13, R8, 0x1, R13, P4 ;  /* 0x00000001080d7824 */ /* 0x010fca00020e060d */
[----:B------:R0:W-:Y:S04]  /*22c20*/  STL [R1+0xe34], R13 ;  /* 0x000e340d01007387 */ /* 0x0001e80000100800 */
[----:B0-----:R-:W4:Y:S01]  /*22c30*/  LDL.LU R13, [R1+0xdd0] ;  /* 0x000dd000010d7983 */ /* 0x001f220000300800 */
[----:B-----5:R-:W-:-:S03]  /*22c40*/  IADD3 R12, P4, PT, R6, R12, RZ ;  /* 0x0000000c060c7210 */ /* 0x020fc60007f9e0ff */
[----:B------:R-:W5:Y:S04]  /*22c50*/  LDL.LU R17, [R1+0x394] ;  /* 0x0003940001117983 */ /* 0x000f680000300800 */
[----:B------:R0:W-:Y:S04]  /*22c60*/  STL [R1+0xe10], R12 ;  /* 0x000e100c01007387 */ /* 0x0001e80000100800 */
[----:B0-----:R-:W5:Y:S04]  /*22c70*/  LDL.LU R12, [R1+0xdc8] ;  /* 0x000dc800010c7983 */ /* 0x001f680000300800 */
[----:B------:R-:W5:Y:S01]  /*22c80*/  LDL.LU R16, [R1+0x38c] ;  /* 0x00038c0001107983 */ /* 0x000f620000300800 */
[----:B------:R-:W-:-:S05]  /*22c90*/  IMAD.X R9, R8, 0x1, R9, P5 ;  /* 0x0000000108097824 */ /* 0x000fca00028e0609 */
[----:B------:R0:W-:Y:S04]  /*22ca0*/  STL [R1+0xe2c], R9 ;  /* 0x000e2c0901007387 */ /* 0x0001e80000100800 */
[----:B0-----:R-:W5:Y:S01]  /*22cb0*/  LDL.LU R9, [R1+0xdc0] ;  /* 0x000dc00001097983 */ /* 0x001f620000300800 */
[----:B--2---:R-:W-:-:S05]  /*22cc0*/  IADD3 R15, P5, PT, R6, R15, RZ ;  /* 0x0000000f060f7210 */ /* 0x004fca0007fbe0ff */
[----:B------:R0:W-:Y:S01]  /*22cd0*/  STL [R1+0xe08], R15 ;  /* 0x000e080f01007387 */ /* 0x0001e20000100800 */
[----:B------:R-:W-:Y:S01]  /*22ce0*/  IMAD.X R37, R8, 0x1, R37, P6 ;  /* 0x0000000108257824 */ /* 0x000fe200030e0625 */
[----:B------:R-:W-:Y:S02]  /*22cf0*/  IADD3 R36, P6, PT, R6, R36, RZ ;  /* 0x0000002406247210 */ /* 0x000fe40007fde0ff */
[----:B0-----:R-:W2:Y:S01]  /*22d00*/  LDL.LU R15, [R1+0xddc] ;  /* 0x000ddc00010f7983 */ /* 0x001ea20000300800 */
[----:B---3--:R-:W-:-:S03]  /*22d10*/  IMAD.X R35, R8, 0x1, R35, P1 ;  /* 0x0000000108237824 */ /* 0x008fc600008e0623 */
        /* <DEDUP_REMOVED lines=37> */
[----:B0-----:R-:W3:Y:S04]  /*22f70*/  LDL.LU R14, [R1+0xdb8] ;  /* 0x000db800010e7983 */ /* 0x001ee80000300800 */
[----:B------:R-:W-:Y:S01]  /*22f80*/  STL [R1+0x3a4], R19 ;  /* 0x0003a41301007387 */ /* 0x000fe20000100800 */
[----:B----4-:R-:W-:Y:S01]  /*22f90*/  IADD3 R13, P6, PT, R6, R13, RZ ;  /* 0x0000000d060d7210 */ /* 0x010fe20007fde0ff */
[----:B-----5:R-:W-:-:S04]  /*22fa0*/  IMAD.X R17, R8, 0x1, R17, P1 ;  /* 0x0000000108117824 */ /* 0x020fc800008e0611 */
[----:B------:R0:W-:Y:S04]  /*22fb0*/  STL [R1+0xdd0], R13 ;  /* 0x000dd00d01007387 */ /* 0x0001e80000100800 */
[----:B0-----:R-:W4:Y:S01]  /*22fc0*/  LDL.LU R13, [R1+0xdd4] ;  /* 0x000dd400010d7983 */ /* 0x001f220000300800 */
[----:B------:R-:W-:-:S03]  /*22fd0*/  IADD3 R12, P1, PT, R6, R12, RZ ;  /* 0x0000000c060c7210 */ /* 0x000fc60007f3e0ff */
[----:B------:R-:W-:Y:S04]  /*22fe0*/  STL [R1+0x39c], R18 ;  /* 0x00039c1201007387 */ /* 0x000fe80000100800 */
[----:B------:R0:W-:Y:S04]  /*22ff0*/  STL [R1+0xdc8], R12 ;  /* 0x000dc80c01007387 */ /* 0x0001e80000100800 */
[----:B0-----:R-:W5:Y:S01]  /*23000*/  LDL.LU R12, [R1+0xdb0] ;  /* 0x000db000010c7983 */ /* 0x001f620000300800 */
[----:B------:R-:W-:Y:S01]  /*23010*/  IMAD.X R16, R8, 0x1, R16, P3 ;  /* 0x0000000108107824 */ /* 0x000fe200018e0610 */
[----:B------:R-:W-:-:S02]  /*23020*/  IADD3 R9, P3, PT, R6, R9, RZ ;  /* 0x0000000906097210 */ /* 0x000fc40007f7e0ff */
[----:B------:R-:W-:Y:S04]  /*23030*/  STL [R1+0x394], R17 ;  /* 0x0003941101007387 */ /* 0x000fe80000100800 */
[----:B------:R0:W-:Y:S04]  /*23040*/  STL [R1+0xdc0], R9 ;  /* 0x000dc00901007387 */ /* 0x0001e80000100800 */
[----:B0-----:R-:W5:Y:S04]  /*23050*/  LDL.LU R9, [R1+0xdcc] ;  /* 0x000dcc0001097983 */ /* 0x001f680000300800 */
[----:B------:R-:W-:Y:S04]  /*23060*/  STL [R1+0x38c], R16 ;  /* 0x00038c1001007387 */ /* 0x000fe80000100800 */
[----:B------:R-:W5:Y:S04]  /*23070*/  LDL.LU R37, [R1+0xda8] ;  /* 0x000da80001257983 */ /* 0x000f680000300800 */
[----:B------:R-:W5:Y:S04]  /*23080*/  LDL.LU R36, [R1+0xdc4] ;  /* 0x000dc40001247983 */ /* 0x000f680000300800 */
[----:B------:R-:W5:Y:S01]  /*23090*/  LDL.LU R35, [R1+0xda0] ;  /* 0x000da00001237983 */ /* 0x000f620000300800 */
[----:B--2---:R-:W-:-:S05]  /*230a0*/  IMAD.X R15, R8, 0x1, R15, P4 ;  /* 0x00000001080f7824 */ /* 0x004fca00020e060f */
        /* <DEDUP_REMOVED lines=19> */
[----:B---3--:R-:W-:-:S05]  /*231e0*/  IADD3 R14, P4, PT, R6, R14, RZ ;  /* 0x0000000e060e7210 */ /* 0x008fca0007f9e0ff */
[----:B------:R0:W-:Y:S04]  /*231f0*/  STL [R1+0xdb8], R14 ;  /* 0x000db80e01007387 */ /* 0x0001e80000100800 */
        /* <DEDUP_REMOVED lines=8> */
[----:B0-----:R-:W5:Y:S01]  /*23280*/  LDL.LU R12, [R1+0x36c] ;  /* 0x00036c00010c7983 */ /* 0x001f620000300800 */
[----:B------:R-:W-:-:S05]  /*23290*/  IMAD.X R9, R8, 0x1, R9, P6 ;  /* 0x0000000108097824 */ /* 0x000fca00030e0609 */
[----:B------:R0:W-:Y:S01]  /*232a0*/  STL [R1+0xdcc], R9 ;  /* 0x000dcc0901007387 */ /* 0x0001e20000100800 */
[----:B------:R-:W-:Y:S01]  /*232b0*/  IADD3 R37, P6, PT, R6, R37, RZ ;  /* 0x0000002506257210 */ /* 0x000fe20007fde0ff */
[----:B------:R-:W-:Y:S02]  /*232c0*/  IMAD.X R36, R8, 0x1, R36, P1 ;  /* 0x0000000108247824 */ /* 0x000fe400008e0624 */
[----:B0-----:R-:W5:Y:S01]  /*232d0*/  LDL.LU R9, [R1+0xd60] ;  /* 0x000d600001097983 */ /* 0x001f620000300800 */
[----:B------:R-:W-:-:S03]  /*232e0*/  IADD3 R35, P1, PT, R6, R35, RZ ;  /* 0x0000002306237210 */ /* 0x000fc60007f3e0ff */
[----:B------:R-:W-:Y:S04]  /*232f0*/  STL [R1+0xda8], R37 ;  /* 0x000da82501007387 */ /* 0x000fe80000100800 */
[----:B------:R-:W-:Y:S04]  /*23300*/  STL [R1+0xdc4], R36 ;  /* 0x000dc42401007387 */ /* 0x000fe80000100800 */
[----:B------:R-:W-:Y:S01]  /*23310*/  STL [R1+0xda0], R35 ;  /* 0x000da02301007387 */ /* 0x000fe20000100800 */
[----:B--2---:R-:W-:Y:S01]  /*23320*/  IMAD.X R34, R8, 0x1, R34, P3 ;  /* 0x0000000108227824 */ /* 0x004fe200018e0622 */
[----:B------:R-:W-:-:S04]  /*23330*/  IADD3 R33, P3, PT, R6, R33, RZ ;  /* 0x0000002106217210 */ /* 0x000fc80007f7e0ff */
        /* <DEDUP_REMOVED lines=27> */
[----:B------:R-:W-:Y:S01]  /*234f0*/  IMAD.X R15, R8, 0x1, R15, P6 ;  /* 0x00000001080f7824 */ /* 0x000fe200030e060f */
[----:B------:R-:W-:-:S04]  /*23500*/  IADD3 R19, P5, PT, R6, R19, RZ ;  /* 0x0000001306137210 */ /* 0x000fc80007fbe0ff */
[----:B------:R0:W-:Y:S04]  /*23510*/  STL [R1+0x384], R15 ;  /* 0x0003840f01007387 */ /* 0x0001e80000100800 */
[----:B------:R-:W-:Y:S01]  /*23520*/  STL [R1+0xd84], R20 ;  /* 0x000d841401007387 */ /* 0x000fe20000100800 */
[----:B------:R-:W-:-:S03]  /*23530*/  IADD3 R18, P6, PT, R6, R18, RZ ;  /* 0x0000001206127210 */ /* 0x000fc60007fde0ff */
[----:B0-----:R-:W2:Y:S04]  /*23540*/  LDL.LU R15, [R1+0xd7c] ;  /* 0x000d7c00010f7983 */ /* 0x001ea80000300800 */
[----:B------:R-:W-:Y:S01]  /*23550*/  STL [R1+0xd80], R19 ;  /* 0x000d801301007387 */ /* 0x000fe20000100800 */
[----:B---3--:R-:W-:-:S05]  /*23560*/  IMAD.X R14, R8, 0x1, R14, P1 ;  /* 0x00000001080e7824 */ /* 0x008fca00008e060e */
[----:B------:R0:W-:Y:S01]  /*23570*/  STL [R1+0x37c], R14 ;  /* 0x00037c0e01007387 */ /* 0x0001e20000100800 */
[----:B------:R-:W-:-:S03]  /*23580*/  IADD3 R17, P1, PT, R6, R17, RZ ;  /* 0x0000001106117210 */ /* 0x000fc60007f3e0ff */
[----:B0-----:R-:W3:Y:S04]  /*23590*/  LDL.LU R14, [R1+0xd58] ;  /* 0x000d5800010e7983 */ /* 0x001ee80000300800 */
[----:B------:R-:W-:Y:S01]  /*235a0*/  STL [R1+0xd78], R18 ;  /* 0x000d781201007387 */ /* 0x000fe20000100800 */
[----:B----4-:R-:W-:-:S05]  /*235b0*/  IMAD.X R13, R8, 0x1, R13, P3 ;  /* 0x00000001080d7824 */ /* 0x010fca00018e060d */
[----:B------:R0:W-:Y:S04]  /*235c0*/  STL [R1+0x374], R13 ;  /* 0x0003740d01007387 */ /* 0x0001e80000100800 */
[----:B0-----:R-:W4:Y:S01]  /*235d0*/  LDL.LU R13, [R1+0xd74] ;  /* 0x000d7400010d7983 */ /* 0x001f220000300800 */
[----:B-----5:R-:W-:-:S03]  /*235e0*/  IMAD.X R12, R8, 0x1, R12, P4 ;  /* 0x00000001080c7824 */ /* 0x020fc600020e060c */
[----:B------:R-:W-:Y:S04]  /*235f0*/  STL [R1+0xd70], R17 ;  /* 0x000d701101007387 */ /* 0x000fe80000100800 */
[----:B------:R0:W-:Y:S04]  /*23600*/  STL [R1+0x36c], R12 ;  /* 0x00036c0c01007387 */ /* 0x0001e80000100800 */
[----:B0-----:R-:W5:Y:S01]  /*23610*/  LDL.LU R12, [R1+0xd50] ;  /* 0x000d5000010c7983 */ /* 0x001f620000300800 */
[C---:B------:R-:W-:Y:S02]  /*23620*/  IADD3 R16, P3, PT, R6.reuse, R16, RZ ;  /* 0x0000001006107210 */ /* 0x040fe40007f7e0ff */
        /* <DEDUP_REMOVED lines=81> */
[----:B------:R-:W-:-:S04]  /*23b40*/  IMAD.X R17, R8, 0x1, R17, P3 ;  /* 0x0000000108117824 */ /* 0x000fc800018e0611 */
[----:B------:R0:W-:Y:S04]  /*23b50*/  STL [R1+0xd18], R15 ;  /* 0x000d180f01007387 */ /* 0x0001e80000100800 */
[----:B0-----:R-:W2:Y:S04]  /*23b60*/  LDL.LU R15, [R1+0xd1c] ;  /* 0x000d1c00010f7983 */ /* 0x001ea80000300800 */
[----:B------:R-:W-:Y:S01]  /*23b70*/  STL [R1+0x364], R18 ;  /* 0x0003641201007387 */ /* 0x000fe20000100800 */
[----:B---3--:R-:W-:Y:S01]  /*23b80*/  IADD3 R14, P3, PT, R6, R14, RZ ;  /* 0x0000000e060e7210 */ /* 0x008fe20007f7e0ff */
[----:B------:R-:W-:-:S04]  /*23b90*/  IMAD.X R16, R8, 0x1, R16, P4 ;  /* 0x0000000108107824 */ /* 0x000fc800020e0610 */
[----:B------:R0:W-:Y:S04]  /*23ba0*/  STL [R1+0xd10], R14 ;  /* 0x000d100e01007387 */ /* 0x0001e80000100800 */
[----:B0-----:R-:W3:Y:S04]  /*23bb0*/  LDL.LU R14, [R1+0xeb8] ;  /* 0x000eb800010e7983 */ /* 0x001ee80000300800 */
[----:B------:R-:W-:Y:S01]  /*23bc0*/  STL [R1+0x35c], R17 ;  /* 0x00035c1101007387 */ /* 0x000fe20000100800 */
[----:B----4-:R-:W-:-:S05]  /*23bd0*/  IADD3 R13, P4, PT, R6, R13, RZ ;  /* 0x0000000d060d7210 */ /* 0x010fca0007f9e0ff */
        /* <DEDUP_REMOVED lines=79> */
[----:B------:R-:W-:-:S02]  /*240d0*/  IADD3 R19, P6, PT, R6, R19, RZ ;  /* 0x0000001306137210 */ /* 0x000fc40007fde0ff */
[----:B------:R-:W-:Y:S01]  /*240e0*/  IADD3 R18, P1, PT, R6, R18, RZ ;  /* 0x0000001206127210 */ /* 0x000fe20007f3e0ff */
[----:B------:R-:W-:Y:S02]  /*240f0*/  IMAD.X R9, R8, 0x1, R9, P3 ;  /* 0x0000000108097824 */ /* 0x000fe400018e0609 */
[----:B------:R-:W-:Y:S04]  /*24100*/  STL [R1+0xe60], R19 ;  /* 0x000e601301007387 */ /* 0x000fe80000100800 */
[----:B------:R0:W-:Y:S01]  /*24110*/  STL [R1+0xe74], R9 ;  /* 0x000e740901007387 */ /* 0x0001e20000100800 */
        /* <DEDUP_REMOVED lines=9> */
[----:B------:R0:W-:Y:S04]  /*241b0*/  STL [R1+0xe64], R14 ;  /* 0x000e640e01007387 */ /* 0x0001e80000100800 */
[----:B0-----:R-:W3:Y:S04]  /*241c0*/  LDL.LU R14, [R1+0xcf0] ;  /* 0x000cf000010e7983 */ /* 0x001ee80000300800 */
[----:B------:R-:W-:Y:S04]  /*241d0*/  STL [R1+0xe48], R16 ;  /* 0x000e481001007387 */ /* 0x000fe80000100800 */
[----:B------:R-:W3:Y:S04]  /*241e0*/  LDL.LU R37, [R1+0xe4c] ;  /* 0x000e4c0001257983 */ /* 0x000ee80000300800 */
[----:B------:R-:W3:Y:S01]  /*241f0*/  LDL.LU R36, [R1+0xce8] ;  /* 0x000ce80001247983 */ /* 0x000ee20000300800 */
[----:B----4-:R-:W-:-:S03]  /*24200*/  IADD3 R13, P5, PT, R6, R13, RZ ;  /* 0x0000000d060d7210 */ /* 0x010fc60007fbe0ff */
        /* <DEDUP_REMOVED lines=18> */
[----:B0-----:R-:W4:Y:S04]  /*24330*/  LDL.LU R13, [R1+0xca0] ;  /* 0x000ca000010d7983 */ /* 0x001f280000300800 */
[----:B------:R-:W4:Y:S01]  /*24340*/  LDL.LU R18, [R1+0xcbc] ;  /* 0x000cbc0001127983 */ /* 0x000f220000300800 */
[----:B-----5:R-:W-:-:S05]  /*24350*/  IMAD.X R12, R8, 0x1, R12, P6 ;  /* 0x00000001080c7824 */ /* 0x020fca00030e060c */
        /* <DEDUP_REMOVED lines=12> */
[----:B------:R-:W-:Y:S01]  /*24420*/  IMAD.X R37, R8, 0x1, R37, P3 ;  /* 0x0000000108257824 */ /* 0x000fe200018e0625 */
[----:B------:R-:W-:Y:S02]  /*24430*/  IADD3 R36, P3, PT, R6, R36, RZ ;  /* 0x0000002406247210 */ /* 0x000fe40007f7e0ff */
[----:B0-----:R-:W3:Y:S01]  /*24440*/  LDL.LU R14, [R1+0xca4] ;  /* 0x000ca400010e7983 */ /* 0x001ee20000300800 */
[----:B----4-:R-:W-:-:S03]  /*24450*/  IMAD.X R35, R8, 0x1, R35, P4 ;  /* 0x0000000108237824 */ /* 0x010fc600020e0623 */
        /* <DEDUP_REMOVED lines=37> */
[----:B0-----:R-:W4:Y:S04]  /*246b0*/  LDL.LU R13, [R1+0xc80] ;  /* 0x000c8000010d7983 */ /* 0x001f280000300800 */
[----:B------:R-:W-:Y:S01]  /*246c0*/  STL [R1+0xcc4], R19 ;  /* 0x000cc41301007387 */ /* 0x000fe20000100800 */
[----:B-----5:R-:W-:-:S05]  /*246d0*/  IADD3 R12, P3, PT, R6, R12, RZ ;  /* 0x0000000c060c7210 */ /* 0x020fca0007f7e0ff */
[----:B------:R0:W-:Y:S04]  /*246e0*/  STL [R1+0xc98], R12 ;  /* 0x000c980c01007387 */ /* 0x0001e80000100800 */
[----:B0-----:R-:W5:Y:S01]  /*246f0*/  LDL.LU R12, [R1+0xc9c] ;  /* 0x000c9c00010c7983 */ /* 0x001f620000300800 */
[----:B------:R-:W-:Y:S01]  /*24700*/  IMAD.X R17, R8, 0x1, R17, P4 ;  /* 0x0000000108117824 */ /* 0x000fe200020e0611 */
[----:B------:R-:W-:Y:S02]  /*24710*/  IADD3 R9, P4, PT, R6, R9, RZ ;  /* 0x0000000906097210 */ /* 0x000fe40007f9e0ff */
[----:B------:R-:W-:Y:S01]  /*24720*/  STL [R1+0xcbc], R18 ;  /* 0x000cbc1201007387 */ /* 0x000fe20000100800 */
[----:B------:R-:W-:-:S03]  /*24730*/  IMAD.X R16, R8, 0x1, R16, P5 ;  /* 0x0000000108107824 */ /* 0x000fc600028e0610 */
[----:B------:R0:W-:Y:S04]  /*24740*/  STL [R1+0xc90], R9 ;  /* 0x000c900901007387 */ /* 0x0001e80000100800 */
[----:B0-----:R-:W5:Y:S04]  /*24750*/  LDL.LU R9, [R1+0xc78] ;  /* 0x000c780001097983 */ /* 0x001f680000300800 */
[----:B------:R-:W-:Y:S01]  /*24760*/  STL [R1+0xcb4], R17 ;  /* 0x000cb41101007387 */ /* 0x000fe20000100800 */
[----:B--2---:R-:W-:-:S05]  /*24770*/  IADD3 R15, P5, PT, R6, R15, RZ ;  /* 0x0000000f060f7210 */ /* 0x004fca0007fbe0ff */
[----:B------:R0:W-:Y:S04]  /*24780*/  STL [R1+0xc88], R15 ;  /* 0x000c880f01007387 */ /* 0x0001e80000100800 */
[----:B0-----:R-:W2:Y:S04]  /*24790*/  LDL.LU R15, [R1+0xc94] ;  /* 0x000c9400010f7983 */ /* 0x001ea80000300800 */
[----:B------:R-:W-:Y:S04]  /*247a0*/  STL [R1+0xcac], R16 ;  /* 0x000cac1001007387 */ /* 0x000fe80000100800 */
[----:B------:R-:W2:Y:S04]  /*247b0*/  LDL.LU R37, [R1+0xc70] ;  /* 0x000c700001257983 */ /* 0x000ea80000300800 */
[----:B------:R-:W2:Y:S01]  /*247c0*/  LDL.LU R36, [R1+0xc8c] ;  /* 0x000c8c0001247983 */ /* 0x000ea20000300800 */
[----:B---3--:R-:W-:-:S03]  /*247d0*/  IMAD.X R14, R8, 0x1, R14, P6 ;  /* 0x00000001080e7824 */ /* 0x008fc600030e060e */
        /* <DEDUP_REMOVED lines=20> */
[----:B----4-:R-:W-:-:S05]  /*24920*/  IADD3 R13, P6, PT, R6, R13, RZ ;  /* 0x0000000d060d7210 */ /* 0x010fca0007fde0ff */
[----:B------:R0:W-:Y:S04]  /*24930*/  STL [R1+0xc80], R13 ;  /* 0x000c800d01007387 */ /* 0x0001e80000100800 */
        /* <DEDUP_REMOVED lines=11> */
[----:B------:R-:W-:Y:S01]  /*249f0*/  IADD3 R37, P3, PT, R6, R37, RZ ;  /* 0x0000002506257210 */ /* 0x000fe20007f7e0ff */
[----:B------:R-:W-:Y:S02]  /*24a00*/  IMAD.X R36, R8, 0x1, R36, P4 ;  /* 0x0000000108247824 */ /* 0x000fe400020e0624 */
[----:B0-----:R-:W2:Y:S01]  /*24a10*/  LDL.LU R15, [R1+0xc08] ;  /* 0x000c0800010f7983 */ /* 0x001ea20000300800 */
[----:B---3--:R-:W-:-:S03]  /*24a20*/  IADD3 R35, P4, PT, R6, R35, RZ ;  /* 0x0000002306237210 */ /* 0x008fc60007f9e0ff */
        /* <DEDUP_REMOVED lines=37> */
[----:B0-----:R-:W3:Y:S04]  /*24c80*/  LDL.LU R14, [R1+0xc24] ;  /* 0x000c2400010e7983 */ /* 0x001ee80000300800 */
[----:B------:R-:W-:Y:S01]  /*24c90*/  STL [R1+0xc28], R19 ;  /* 0x000c281301007387 */ /* 0x000fe20000100800 */
[----:B----4-:R-:W-:-:S05]  /*24ca0*/  IMAD.X R13, R8, 0x1, R13, P4 ;  /* 0x00000001080d7824 */ /* 0x010fca00020e060d */
[----:B------:R0:W-:Y:S04]  /*24cb0*/  STL [R1+0xc3c], R13 ;  /* 0x000c3c0d01007387 */ /* 0x0001e80000100800 */
[----:B0-----:R-:W4:Y:S04]  /*24cc0*/  LDL.LU R13, [R1+0xc00] ;  /* 0x000c0000010d7983 */ /* 0x001f280000300800 */
[----:B------:R-:W-:Y:S01]  /*24cd0*/  STL [R1+0xc20], R18 ;  /* 0x000c201201007387 */ /* 0x000fe20000100800 */
[----:B-----5:R-:W-:-:S05]  /*24ce0*/  IMAD.X R12, R8, 0x1, R12, P5 ;  /* 0x00000001080c7824 */ /* 0x020fca00028e060c */
[----:B------:R0:W-:Y:S04]  /*24cf0*/  STL [R1+0xc34], R12 ;  /* 0x000c340c01007387 */ /* 0x0001e80000100800 */
[----:B0-----:R-:W5:Y:S01]  /*24d00*/  LDL.LU R12, [R1+0xc1c] ;  /* 0x000c1c00010c7983 */ /* 0x001f620000300800 */
[C---:B------:R-:W-:Y:S02]  /*24d10*/  IADD3 R17, P4, PT, R6.reuse, R17, RZ ;  /* 0x0000001106117210 */ /* 0x040fe40007f9e0ff */
[----:B------:R-:W-:Y:S01]  /*24d20*/  IADD3 R16, P5, PT, R6, R16, RZ ;  /* 0x0000001006107210 */ /* 0x000fe20007fbe0ff */
[----:B------:R-:W-:Y:S02]  /*24d30*/  IMAD.X R9, R8, 0x1, R9, P6 ;  /* 0x0000000108097824 */ /* 0x000fe400030e0609 */
        /* <DEDUP_REMOVED lines=84> */
[----:B------:R-:W-:-:S04]  /*25280*/  IMAD.X R17, R8, 0x1, R17, P5 ;  /* 0x0000000108117824 */ /* 0x000fc800028e0611 */
[----:B------:R0:W-:Y:S04]  /*25290*/  STL [R1+0xba0], R14 ;  /* 0x000ba00e01007387 */ /* 0x0001e80000100800 */
[----:B0-----:R-:W3:Y:S04]  /*252a0*/  LDL.LU R14, [R1+0xba4] ;  /* 0x000ba400010e7983 */ /* 0x001ee80000300800 */
[----:B------:R-:W-:Y:S01]  /*252b0*/  STL [R1+0xbc4], R18 ;  /* 0x000bc41201007387 */ /* 0x000fe20000100800 */
[----:B----4-:R-:W-:Y:S01]  /*252c0*/  IADD3 R13, P5, PT, R6, R13, RZ ;  /* 0x0000000d060d7210 */ /* 0x010fe20007fbe0ff */
[----:B------:R-:W-:-:S04]  /*252d0*/  IMAD.X R16, R8, 0x1, R16, P6 ;  /* 0x0000000108107824 */ /* 0x000fc800030e0610 */
[----:B------:R0:W-:Y:S04]  /*252e0*/  STL [R1+0xb98], R13 ;  /* 0x000b980d01007387 */ /* 0x0001e80000100800 */
[----:B0-----:R-:W4:Y:S04]  /*252f0*/  LDL.LU R13, [R1+0xb80] ;  /* 0x000b8000010d7983 */ /* 0x001f280000300800 */
[----:B------:R-:W-:Y:S01]  /*25300*/  STL [R1+0xbbc], R17 ;  /* 0x000bbc1101007387 */ /* 0x000fe20000100800 */
[----:B-----5:R-:W-:-:S05]  /*25310*/  IADD3 R12, P6, PT, R6, R12, RZ ;  /* 0x0000000c060c7210 */ /* 0x020fca0007fde0ff */
        /* <DEDUP_REMOVED lines=78> */
[----:B------:R0:W-:Y:S04]  /*25800*/  STL [R1+0xb4c], R9 ;  /* 0x000b4c0901007387 */ /* 0x0001e80000100800 */
[----:B------:R-:W-:Y:S04]  /*25810*/  STL [R1+0xb54], R20 ;  /* 0x000b541401007387 */ /* 0x000fe80000100800 */
        /* <DEDUP_REMOVED lines=14> */
[----:B0-----:R-:W4:Y:S04]  /*25900*/  LDL.LU R13, [R1+0xb00] ;  /* 0x000b0000010d7983 */ /* 0x001f280000300800 */
[----:B------:R-:W-:Y:S04]  /*25910*/  STL [R1+0xb18], R16 ;  /* 0x000b181001007387 */ /* 0x000fe80000100800 */
[----:B------:R-:W4:Y:S04]  /*25920*/  LDL.LU R37, [R1+0xb1c] ;  /* 0x000b1c0001257983 */ /* 0x000f280000300800 */
[----:B------:R-:W4:Y:S01]  /*25930*/  LDL.LU R36, [R1+0xaf8] ;  /* 0x000af80001247983 */ /* 0x000f220000300800 */
[----:B-----5:R-:W-:-:S03]  /*25940*/  IADD3 R12, P1, PT, R6, R12, RZ ;  /* 0x0000000c060c7210 */ /* 0x020fc60007f3e0ff */
        /* <DEDUP_REMOVED lines=20> */
[----:B------:R-:W-:-:S05]  /*25a90*/  IMAD.X R9, R8, 0x1, R9, P3 ;  /* 0x0000000108097824 */ /* 0x000fca00018e0609 */
        /* <DEDUP_REMOVED lines=12> */
[----:B------:R-:W-:Y:S01]  /*25b60*/  IMAD.X R37, R8, 0x1, R37, P5 ;  /* 0x0000000108257824 */ /* 0x000fe200028e0625 */
[----:B------:R-:W-:Y:S02]  /*25b70*/  IADD3 R36, P5, PT, R6, R36, RZ ;  /* 0x0000002406247210 */ /* 0x000fe40007fbe0ff */
[----:B0-----:R-:W4:Y:S01]  /*25b80*/  LDL.LU R13, [R1+0xab4] ;  /* 0x000ab400010d7983 */ /* 0x001f220000300800 */
[----:B-----5:R-:W-:-:S03]  /*25b90*/  IMAD.X R35, R8, 0x1, R35, P6 ;  /* 0x0000000108237824 */ /* 0x020fc600030e0623 */
        /* <DEDUP_REMOVED lines=37> */
[----:B------:R-:W-:-:S03]  /*25df0*/  IMAD.X R18, R8, 0x1, R18, P5 ;  /* 0x0000000108127824 */ /* 0x000fc600028e0612 */
[----:B------:R-:W-:Y:S01]  /*25e00*/  STL [R1+0xad4], R19 ;  /* 0x000ad41301007387 */ /* 0x000fe20000100800 */
[----:B------:R-:W-:Y:S01]  /*25e10*/  IADD3 R9, P5, PT, R6, R9, RZ ;  /* 0x0000000906097210 */ /* 0x000fe20007fbe0ff */
[----:B------:R-:W-:-:S04]  /*25e20*/  IMAD.X R17, R8, 0x1, R17, P6 ;  /* 0x0000000108117824 */ /* 0x000fc800030e0611 */
        /* <DEDUP_REMOVED lines=10> */
[----:B0-----:R-:W3:Y:S04]  /*25ed0*/  LDL.LU R14, [R1+0xaa4] ;  /* 0x000aa400010e7983 */ /* 0x001ee80000300800 */
[----:B------:R-:W-:Y:S04]  /*25ee0*/  STL [R1+0xabc], R16 ;  /* 0x000abc1001007387 */ /* 0x000fe80000100800 */
[----:B------:R-:W3:Y:S04]  /*25ef0*/  LDL.LU R37, [R1+0xa80] ;  /* 0x000a800001257983 */ /* 0x000ee80000300800 */
[----:B------:R-:W3:Y:S01]  /*25f00*/  LDL.LU R36, [R1+0xa9c] ;  /* 0x000a9c0001247983 */ /* 0x000ee20000300800 */
[----:B----4-:R-:W-:-:S03]  /*25f10*/  IMAD.X R13, R8, 0x1, R13, P3 ;  /* 0x00000001080d7824 */ /* 0x010fc600018e060d */
        /* <DEDUP_REMOVED lines=20> */
[----:B-----5:R-:W-:-:S05]  /*26060*/  IADD3 R12, P3, PT, R6, R12, RZ ;  /* 0x0000000c060c7210 */ /* 0x020fca0007f7e0ff */
[----:B------:R0:W-:Y:S04]  /*26070*/  STL [R1+0xa90], R12 ;  /* 0x000a900c01007387 */ /* 0x0001e80000100800 */
        /* <DEDUP_REMOVED lines=11> */
[----:B------:R-:W-:Y:S01]  /*26130*/  IADD3 R37, P5, PT, R6, R37, RZ ;  /* 0x0000002506257210 */ /* 0x000fe20007fbe0ff */
[----:B------:R-:W-:Y:S02]  /*26140*/  IMAD.X R36, R8, 0x1, R36, P6 ;  /* 0x0000000108247824 */ /* 0x000fe400030e0624 */
[----:B0-----:R-:W3:Y:S01]  /*26150*/  LDL.LU R14, [R1+0xa18] ;  /* 0x000a1800010e7983 */ /* 0x001ee20000300800 */
[----:B----4-:R-:W-:-:S03]  /*26160*/  IADD3 R35, P6, PT, R6, R35, RZ ;  /* 0x0000002306237210 */ /* 0x010fc60007fde0ff */
        /* <DEDUP_REMOVED lines=36> */
[----:B0-----:R-:W4:Y:S04]  /*263b0*/  LDL.LU R13, [R1+0xa34] ;  /* 0x000a3400010d7983 */ /* 0x001f280000300800 */
[----:B------:R-:W-:Y:S01]  /*263c0*/  STL [R1+0xa38], R19 ;  /* 0x000a381301007387 */ /* 0x000fe20000100800 */
[----:B-----5:R-:W-:-:S05]  /*263d0*/  IMAD.X R12, R8, 0x1, R12, P6 ;  /* 0x00000001080c7824 */ /* 0x020fca00030e060c */
[----:B------:R0:W-:Y:S04]  /*263e0*/  STL [R1+0xa4c], R12 ;  /* 0x000a4c0c01007387 */ /* 0x0001e80000100800 */
[----:B0-----:R-:W5:Y:S01]  /*263f0*/  LDL.LU R12, [R1+0xa10] ;  /* 0x000a1000010c7983 */ /* 0x001f620000300800 */
[C---:B------:R-:W-:Y:S02]  /*26400*/  IADD3 R18, P5, PT, R6.reuse, R18, RZ ;  /* 0x0000001206127210 */ /* 0x040fe40007fbe0ff */
[----:B------:R-:W-:-:S03]  /*26410*/  IADD3 R17, P6, PT, R6, R17, RZ ;  /* 0x0000001106117210 */ /* 0x000fc60007fde0ff */
[----:B------:R-:W-:Y:S01]  /*26420*/  STL [R1+0xa30], R18 ;  /* 0x000a301201007387 */ /* 0x000fe20000100800 */
[----:B------:R-:W-:Y:S01]  /*26430*/  IMAD.X R9, R8, 0x1, R9, P1 ;  /* 0x0000000108097824 */ /* 0x000fe200008e0609 */
[----:B------:R-:W-:-:S04]  /*26440*/  IADD3 R16, P1, PT, R6, R16, RZ ;  /* 0x0000001006107210 */ /* 0x000fc80007f3e0ff */
        /* <DEDUP_REMOVED lines=93> */
[----:B0-----:R-:W5:Y:S01]  /*26a20*/  LDL.LU R12, [R1+0x990] ;  /* 0x00099000010c7983 */ /* 0x001f620000300800 */
[----:B------:R-:W-:-:S03]  /*26a30*/  IMAD.X R16, R8, 0x1, R16, P3 ;  /* 0x0000000108107824 */ /* 0x000fc600018e0610 */
[----:B------:R-:W-:Y:S01]  /*26a40*/  STL [R1+0x9cc], R17 ;  /* 0x0009cc1101007387 */ /* 0x000fe20000100800 */
[----:B------:R-:W-:-:S05]  /*26a50*/  IADD3 R9, P3, PT, R6, R9, RZ ;  /* 0x0000000906097210 */ /* 0x000fca0007f7e0ff */
        /* <DEDUP_REMOVED lines=77> */
[----:B------:R-:W-:-:S04]  /*26f30*/  IADD3 R18, P6, PT, R6, R18, RZ ;  /* 0x0000001206127210 */ /* 0x000fc80007fde0ff */
[----:B------:R0:W-:Y:S04]  /*26f40*/  STL [R1+0x95c], R15 ;  /* 0x00095c0f01007387 */ /* 0x0001e80000100800 */
[----:B------:R-:W-:Y:S04]  /*26f50*/  STL [R1+0x964], R20 ;  /* 0x0009641401007387 */ /* 0x000fe80000100800 */
        /* <DEDUP_REMOVED lines=14> */
[----:B------:R-:W-:-:S05]  /*27040*/  IADD3 R16, P3, PT, R6, R16, RZ ;  /* 0x0000001006107210 */ /* 0x000fca0007f7e0ff */
[----:B------:R-:W-:Y:S04]  /*27050*/  STL [R1+0x928], R16 ;  /* 0x0009281001007387 */ /* 0x000fe80000100800 */
[----:B------:R-:W5:Y:S04]  /*27060*/  LDL.LU R37, [R1+0x92c] ;  /* 0x00092c0001257983 */ /* 0x000f680000300800 */
[----:B------:R-:W5:Y:S01]  /*27070*/  LDL.LU R36, [R1+0x908] ;  /* 0x0009080001247983 */ /* 0x000f620000300800 */
[----:B------:R-:W-:-:S03]  /*27080*/  IADD3 R9, P4, PT, R6, R9, RZ ;  /* 0x0000000906097210 */ /* 0x000fc60007f9e0ff */
        /* <DEDUP_REMOVED lines=88> */
[----:B0-----:R-:W4:Y:S04]  /*27610*/  LDL.LU R13, [R1+0x8b4] ;  /* 0x0008b400010d7983 */ /* 0x001f280000300800 */
[----:B------:R-:W-:Y:S04]  /*27620*/  STL [R1+0x8cc], R16 ;  /* 0x0008cc1001007387 */ /* 0x000fe80000100800 */
[----:B------:R-:W4:Y:S04]  /*27630*/  LDL.LU R37, [R1+0x890] ;  /* 0x0008900001257983 */ /* 0x000f280000300800 */
[----:B------:R-:W4:Y:S01]  /*27640*/  LDL.LU R36, [R1+0x8ac] ;  /* 0x0008ac0001247983 */ /* 0x000f220000300800 */
[----:B-----5:R-:W-:-:S03]  /*27650*/  IMAD.X R12, R8, 0x1, R12, P5 ;  /* 0x00000001080c7824 */ /* 0x020fc600028e060c */
        /* <DEDUP_REMOVED lines=33> */
[----:B------:R-:W-:Y:S01]  /*27870*/  IADD3 R37, P1, PT, R6, R37, RZ ;  /* 0x0000002506257210 */ /* 0x000fe20007f3e0ff */
[----:B------:R-:W-:Y:S02]  /*27880*/  IMAD.X R36, R8, 0x1, R36, P3 ;  /* 0x0000000108247824 */ /* 0x000fe400018e0624 */
[----:B0-----:R-:W4:Y:S01]  /*27890*/  LDL.LU R13, [R1+0x828] ;  /* 0x00082800010d7983 */ /* 0x001f220000300800 */
[----:B-----5:R-:W-:-:S03]  /*278a0*/  IADD3 R35, P3, PT, R6, R35, RZ ;  /* 0x0000002306237210 */ /* 0x020fc60007f7e0ff */
        /* <DEDUP_REMOVED lines=37> */
[----:B------:R-:W-:-:S03]  /*27b00*/  IADD3 R18, P1, PT, R6, R18, RZ ;  /* 0x0000001206127210 */ /* 0x000fc60007f3e0ff */
[----:B------:R-:W-:Y:S01]  /*27b10*/  STL [R1+0x848], R19 ;  /* 0x0008481301007387 */ /* 0x000fe20000100800 */
[----:B------:R-:W-:Y:S01]  /*27b20*/  IMAD.X R9, R8, 0x1, R9, P3 ;  /* 0x0000000108097824 */ /* 0x000fe200018e0609 */
[----:B------:R-:W-:-:S04]  /*27b30*/  IADD3 R17, P3, PT, R6, R17, RZ ;  /* 0x0000001106117210 */ /* 0x000fc80007f7e0ff */
[----:B------:R0:W-:Y:S04]  /*27b40*/  STL [R1+0x85c], R9 ;  /* 0x00085c0901007387 */ /* 0x0001e80000100800 */
[----:B0-----:R-:W5:Y:S04]  /*27b50*/  LDL.LU R9, [R1+0x820] ;  /* 0x0008200001097983 */ /* 0x001f680000300800 */
[----:B------:R-:W-:Y:S01]  /*27b60*/  STL [R1+0x840], R18 ;  /* 0x0008401201007387 */ /* 0x000fe20000100800 */
[----:B--2---:R-:W-:Y:S01]  /*27b70*/  IMAD.X R15, R8, 0x1, R15, P4 ;  /* 0x00000001080f7824 */ /* 0x004fe200020e060f */
[----:B------:R-:W-:-:S04]  /*27b80*/  IADD3 R16, P4, PT, R6, R16, RZ ;  /* 0x0000001006107210 */ /* 0x000fc80007f9e0ff */
[----:B------:R0:W-:Y:S04]  /*27b90*/  STL [R1+0x854], R15 ;  /* 0x0008540f01007387 */ /* 0x0001e80000100800 */
        /* <DEDUP_REMOVED lines=88> */
[----:B------:R-:W-:-:S03]  /*28120*/  IMAD.X R17, R8, 0x1, R17, P4 ;  /* 0x0000000108117824 */ /* 0x000fc600020e0611 */
[----:B------:R-:W-:Y:S01]  /*28130*/  STL [R1+0x7e4], R18 ;  /* 0x0007e41201007387 */ /* 0x000fe20000100800 */
[----:B------:R-:W-:Y:S01]  /*28140*/  IADD3 R9, P4, PT, R6, R9, RZ ;  /* 0x0000000906097210 */ /* 0x000fe20007f9e0ff */
[----:B------:R-:W-:-:S04]  /*28150*/  IMAD.X R16, R8, 0x1, R16, P5 ;  /* 0x0000000108107824 */ /* 0x000fc800028e0610 */
[----:B------:R0:W-:Y:S04]  /*28160*/  STL [R1+0x338], R9 ;  /* 0x0003380901007387 */ /* 0x0001e80000100800 */
[----:B0-----:R-:W5:Y:S04]  /*28170*/  LDL.LU R9, [R1+0x320] ;  /* 0x0003200001097983 */ /* 0x001f680000300800 */
[----:B------:R-:W-:Y:S04]  /*28180*/  STL [R1+0x7dc], R17 ;  /* 0x0007dc1101007387 */ /* 0x000fe80000100800 */
[----:B------:R-:W5:Y:S04]  /*28190*/  LDL.LU R37, [R1+0x33c] ;  /* 0x00033c0001257983 */ /* 0x000f680000300800 */
[----:B------:R0:W-:Y:S04]  /*281a0*/  STL [R1+0x7d4], R16 ;  /* 0x0007d41001007387 */ /* 0x0001e80000100800 */
[----:B------:R-:W5:Y:S01]  /*281b0*/  LDL.LU R36, [R1+0x334] ;  /* 0x0003340001247983 */ /* 0x000f620000300800 */
[----:B--2---:R-:W-:-:S05]  /*281c0*/  IADD3 R15, P5, PT, R6, R15, RZ ;  /* 0x0000000f060f7210 */ /* 0x004fca0007fbe0ff */
[----:B------:R1:W-:Y:S04]  /*281d0*/  STL [R1+0x330], R15 ;  /* 0x0003300f01007387 */ /* 0x0003e80000100800 */
[----:B------:R-:W2:Y:S04]  /*281e0*/  LDL.LU R35, [R1+0x318] ;  /* 0x0003180001237983 */ /* 0x000ea80000300800 */
[----:B------:R-:W2:Y:S01]  /*281f0*/  LDL.LU R34, [R1+0x32c] ;  /* 0x00032c0001227983 */ /* 0x000ea20000300800 */
[----:B---3--:R-:W-:-:S05]  /*28200*/  IMAD.X R14, R8, 0x1, R14, P6 ;  /* 0x00000001080e7824 */ /* 0x008fca00030e060e */
        /* <DEDUP_REMOVED lines=14> */
[----:B0-----:R-:W2:Y:S04]  /*282f0*/  LDL R16, [R1+0xecc] ;  /* 0x000ecc0001107983 */ /* 0x001ea80000100800 */
[----:B------:R-:W2:Y:S04]  /*28300*/  LDL.LU R20, [R1+0x2f4] ;  /* 0x0002f40001147983 */ /* 0x000ea80000300800 */
[----:B------:R-:W2:Y:S04]  /*28310*/  LDL.LU R19, [R1+0x2d8] ;  /* 0x0002d80001137983 */ /* 0x000ea80000300800 */
[----:B------:R-:W2:Y:S04]  /*28320*/  LDL.LU R18, [R1+0x2ec] ;  /* 0x0002ec0001127983 */ /* 0x000ea80000300800 */
[----:B------:R-:W2:Y:S04]  /*28330*/  LDL.LU R17, [R1+0x2c8] ;  /* 0x0002c80001117983 */ /* 0x000ea80000300800 */
[----:B-1----:R-:W2:Y:S01]  /*28340*/  LDL.LU R15, [R1+0x2e4] ;  /* 0x0002e400010f7983 */ /* 0x002ea20000300800 */
[----:B----4-:R-:W-:-:S05]  /*28350*/  IADD3 R13, P6, PT, R6, R13, RZ ;  /* 0x0000000d060d7210 */ /* 0x010fca0007fde0ff */
[----:B------:R0:W-:Y:S04]  /*28360*/  STL [R1+0x328], R13 ;  /* 0x0003280d01007387 */ /* 0x0001e80000100800 */
[----:B---3--:R-:W3:Y:S04]  /*28370*/  LDL.LU R14, [R1+0x2dc] ;  /* 0x0002dc00010e7983 */ /* 0x008ee80000300800 */
[----:B0-----:R-:W4:Y:S01]  /*28380*/  LDL.LU R13, [R1+0x2cc] ;  /* 0x0002cc00010d7983 */ /* 0x001f220000300800 */
[----:B-----5:R-:W-:-:S05]  /*28390*/  IMAD.X R12, R8, 0x1, R12, P1 ;  /* 0x00000001080c7824 */ /* 0x020fca00008e060c */
[----:B------:R0:W-:Y:S04]  /*283a0*/  STL [R1+0x344], R12 ;  /* 0x0003440c01007387 */ /* 0x0001e80000100800 */
[----:B0-----:R-:W5:Y:S01]  /*283b0*/  LDL.LU R12, [R1+0x2c4] ;  /* 0x0002c400010c7983 */ /* 0x001f620000300800 */
[----:B------:R-:W-:Y:S01]  /*283c0*/  IADD3 R9, P1, PT, R6, R9, RZ ;  /* 0x0000000906097210 */ /* 0x000fe20007f3e0ff */
[----:B------:R-:W-:-:S04]  /*283d0*/  IMAD.X R37, R8, 0x1, R37, P3 ;  /* 0x0000000108257824 */ /* 0x000fc800018e0625 */
[----:B------:R0:W-:Y:S01]  /*283e0*/  STL [R1+0x320], R9 ;  /* 0x0003200901007387 */ /* 0x0001e20000100800 */
[----:B------:R-:W1:Y:S01]  /*283f0*/  SYNCS.PHASECHK.TRANS64.TRYWAIT P3, [UR11], R10 ;  /* 0x0000000aff0075a7 */ /* 0x000e62000806110b */
[----:B------:R-:W-:Y:S02]  /*28400*/  IMAD.X R36, R8, 0x1, R36, P4 ;  /* 0x0000000108247824 */ /* 0x000fe400020e0624 */
[----:B------:R1:W-:Y:S04]  /*28410*/  STL [R1+0x33c], R37 ;  /* 0x00033c2501007387 */ /* 0x0003e80000100800 */
[----:B------:R1:W-:Y:S01]  /*28420*/  STL [R1+0x334], R36 ;  /* 0x0003342401007387 */ /* 0x0003e20000100800 */
[----:B------:R-:W-:Y:S01]  /*28430*/  PRMT R11, RZ, 0x7610, R11 ;  /* 0x00007610ff0b7816 */ /* 0x000fe2000000000b */
[----:B0-----:R-:W0:Y:S01]  /*28440*/  LDC R9, c[0x0][0x3a0] ;  /* 0x0000e800ff097b82 */ /* 0x001e220000000800 */
[----:B--2---:R-:W-:Y:S01]  /*28450*/  IADD3 R35, P4, PT, R6, R35, RZ ;  /* 0x0000002306237210 */ /* 0x004fe20007f9e0ff */
[----:B------:R-:W-:-:S04]  /*28460*/  IMAD.X R34, R8, 0x1, R34, P5 ;  /* 0x0000000108227824 */ /* 0x000fc800028e0622 */
[----:B------:R2:W-:Y:S04]  /*28470*/  STL [R1+0x318], R35 ;  /* 0x0003182301007387 */ /* 0x0005e80000100800 */
[----:B------:R2:W-:Y:S01]  /*28480*/  STL [R1+0x32c], R34 ;  /* 0x00032c2201007387 */ /* 0x0005e20000100800 */
[----:B------:R-:W-:Y:S01]  /*28490*/  IADD3 R33, P5, PT, R6, R33, RZ ;  /* 0x0000002106217210 */ /* 0x000fe20007fbe0ff */
[----:B------:R-:W-:-:S04]  /*284a0*/  IMAD.X R32, R8, 0x1, R32, P6 ;  /* 0x0000000108207824 */ /* 0x000fc800030e0620 */
[----:B------:R2:W-:Y:S01]  /*284b0*/  STL [R1+0x310], R33 ;  /* 0x0003102101007387 */ /* 0x0005e20000100800 */
[----:B------:R-:W-:-:S03]  /*284c0*/  IADD3 R31, P6, PT, R6, R31, RZ ;  /* 0x0000001f061f7210 */ /* 0x000fc60007fde0ff */
[----:B------:R2:W-:Y:S01]  /*284d0*/  STL [R1+0x324], R32 ;  /* 0x0003242001007387 */ /* 0x0005e20000100800 */
[----:B------:R-:W-:-:S03]  /*284e0*/  IMAD.X R30, R8, 0x1, R30, P1 ;  /* 0x00000001081e7824 */ /* 0x000fc600008e061e */
        /* <DEDUP_REMOVED lines=19> */
[----:B------:R-:W-:-:S03]  /*28620*/  VIADD R16, R16, 0x1 ;  /* 0x0000000110107836 */ /* 0x000fc60000000000 */
[----:B------:R2:W-:Y:S01]  /*28630*/  STL [R1+0x2e0], R21 ;  /* 0x0002e01501007387 */ /* 0x0005e20000100800 */
[----:B------:R-:W-:-:S03]  /*28640*/  IMAD.X R20, R8, 0x1, R20, P4 ;  /* 0x0000000108147824 */ /* 0x000fc600020e0614 */
[----:B------:R2:W-:Y:S01]  /*28650*/  STL [R1+0xed8], R16 ;  /* 0x000ed81001007387 */ /* 0x0005e20000100800 */
[----:B------:R-:W-:Y:S01]  /*28660*/  IADD3 R19, P4, PT, R6, R19, RZ ;  /* 0x0000001306137210 */ /* 0x000fe20007f9e0ff */
[----:B------:R-:W-:Y:S02]  /*28670*/  IMAD.X R18, R8, 0x1, R18, P5 ;  /* 0x0000000108127824 */ /* 0x000fe400028e0612 */
[----:B------:R2:W-:Y:S01]  /*28680*/  STL [R1+0x2f4], R20 ;  /* 0x0002f41401007387 */ /* 0x0005e20000100800 */
[----:B------:R-:W-:-:S03]  /*28690*/  IADD3 R17, P5, PT, R6, R17, RZ ;  /* 0x0000001106117210 */ /* 0x000fc60007fbe0ff */
[----:B------:R2:W-:Y:S01]  /*286a0*/  STL [R1+0x2d8], R19 ;  /* 0x0002d81301007387 */ /* 0x0005e20000100800 */
[----:B------:R-:W-:-:S03]  /*286b0*/  IMAD.X R15, R8, 0x1, R15, P6 ;  /* 0x00000001080f7824 */ /* 0x000fc600030e060f */
[----:B------:R2:W-:Y:S04]  /*286c0*/  STL [R1+0x2ec], R18 ;  /* 0x0002ec1201007387 */ /* 0x0005e80000100800 */
[----:B------:R2:W-:Y:S04]  /*286d0*/  STL [R1+0x2c8], R17 ;  /* 0x0002c81101007387 */ /* 0x0005e80000100800 */
[----:B------:R2:W-:Y:S01]  /*286e0*/  STL [R1+0x2e4], R15 ;  /* 0x0002e40f01007387 */ /* 0x0005e20000100800 */
[C---:B---3--:R-:W-:Y:S02]  /*286f0*/  IMAD.X R14, R8.reuse, 0x1, R14, P1 ;  /* 0x00000001080e7824 */ /* 0x048fe400008e060e */
[----:B----4-:R-:W-:-:S03]  /*28700*/  IMAD.X R13, R8, 0x1, R13, P4 ;  /* 0x00000001080d7824 */ /* 0x010fc600020e060d */
[----:B------:R2:W-:Y:S04]  /*28710*/  STL [R1+0x2dc], R14 ;  /* 0x0002dc0e01007387 */ /* 0x0005e80000100800 */
[----:B------:R2:W-:Y:S01]  /*28720*/  STL [R1+0x2cc], R13 ;  /* 0x0002cc0d01007387 */ /* 0x0005e20000100800 */
[----:B0-----:R-:W-:Y:S01]  /*28730*/  IMAD R9, R16, -0x80, R9 ;  /* 0xffffff8010097824 */ /* 0x001fe200078e0209 */
[----:B------:R-:W-:Y:S01]  /*28740*/  IADD3 R4, P6, PT, R6, R4, RZ ;  /* 0x0000000406047210 */ /* 0x000fe20007fde0ff */
[----:B-----5:R-:W-:-:S05]  /*28750*/  IMAD.X R12, R8, 0x1, R12, P5 ;  /* 0x00000001080c7824 */ /* 0x020fca00028e060c */
[----:B------:R2:W-:Y:S04]  /*28760*/  STL [R1+0x2c4], R12 ;  /* 0x0002c40c01007387 */ /* 0x0005e80000100800 */
[----:B------:R2:W-:Y:S01]  /*28770*/  STL.S16 [R1+0x22c], R11 ;  /* 0x00022c0b01007387 */ /* 0x0005e20000100600 */
[----:B------:R-:W-:Y:S01]  /*28780*/  IADD3 R2, P5, PT, R6, R2, RZ ;  /* 0x0000000206027210 */ /* 0x000fe20007fbe0ff */
[C---:B------:R-:W-:Y:S01]  /*28790*/  IMAD.X R5, R8.reuse, 0x1, R5, P6 ;  /* 0x0000000108057824 */ /* 0x040fe200030e0605 */
[C---:B------:R-:W-:Y:S02]  /*287a0*/  ISETP.GT.AND P1, PT, R9.reuse, RZ, PT ;  /* 0x000000ff0900720c */ /* 0x040fe40003f24270 */
[----:B------:R-:W-:Y:S01]  /*287b0*/  ISETP.GT.AND P4, PT, R9, 0x1, PT ;  /* 0x000000010900780c */ /* 0x000fe20003f84270 */
[----:B------:R-:W-:Y:S01]  /*287c0*/  IMAD.X R3, R8, 0x1, R3, P5 ;  /* 0x0000000108037824 */ /* 0x000fe200028e0603 */
[----:B-1----:R-:W-:Y:S11]  /*287d0*/  @!P3 BRA `(.L_x_8) ;  /* 0x0000019c00c8b947 */ /* 0x002ff60003800000 */
.L_x_16:
[----:B------:R0:W-:Y:S04]  /*287e0*/  STL [R1+0x125c], R5 ;  /* 0x00125c0501007387 */ /* 0x0001e80000100800 */
[----:B------:R-:W3:Y:S04]  /*287f0*/  LDL R10, [R1+0x2c4] ;  /* 0x0002c400010a7983 */ /* 0x000ee80000100800 */
[----:B0-----:R-:W4:Y:S04]  /*28800*/  LDL R5, [R1+0x22c] ;  /* 0x00022c0001057983 */ /* 0x001f280000100800 */
[----:B----4-:R-:W4:Y:S04]  /*28810*/  @P1 LDG.E.U8 R5, desc[UR20][R2.64] ;  /* 0x0000001402051981 */ /* 0x010f28000c1e1100 */
[----:B---3--:R-:W-:Y:S04]  /*28820*/  STL [R1+0x1258], R10 ;  /* 0x0012580a01007387 */ /* 0x008fe80000100800 */
[----:B--2---:R-:W2:Y:S04]  /*28830*/  LDL R11, [R1+0x2c8] ;  /* 0x0002c800010b7983 */ /* 0x004ea80000100800 */
        /* <DEDUP_REMOVED lines=122> */
[----:B----4-:R0:W-:Y:S04]  /*28fe0*/  @P1 STL [R1+0x22c], R5 ;  /* 0x00022c0501001387 */ /* 0x0101e80000100800 */
[----:B0-----:R-:W3:Y:S01]  /*28ff0*/  LDL.LU R5, [R1+0x125c] ;  /* 0x00125c0001057983 */ /* 0x001ee20000300800 */
[----:B------:R-:W-:-:S03]  /*29000*/  PRMT R10, RZ, 0x7610, R10 ;  /* 0x00007610ff0a7816 */ /* 0x000fc6000000000a */
[----:B------:R-:W-:Y:S04]  /*29010*/  STL [R1+0xf70], R2 ;  /* 0x000f700201007387 */ /* 0x000fe80000100800 */
[----:B---3--:R-:W3:Y:S04]  /*29020*/  @P1 LDG.E.U8 R10, desc[UR20][R4.64] ;  /* 0x00000014040a1981 */ /* 0x008ee8000c1e1100 */
[----:B------:R-:W-:Y:S04]  /*29030*/  STL [R1+0x1038], R2 ;  /* 0x0010380201007387 */ /* 0x000fe80000100800 */
[----:B------:R-:W-:Y:S04]  /*29040*/  STL [R1+0xf6c], R3 ;  /* 0x000f6c0301007387 */ /* 0x000fe80000100800 */
[----:B------:R-:W-:Y:S04]  /*29050*/  STL [R1+0x103c], R3 ;  /* 0x00103c0301007387 */ /* 0x000fe80000100800 */
[----:B---3--:R0:W-:Y:S04]  /*29060*/  STL [R1+0x228], R10 ;  /* 0x0002280a01007387 */ /* 0x0081e80000100800 */
[----:B0-----:R-:W2:Y:S01]  /*29070*/  LDL.LU R10, [R1+0x1258] ;  /* 0x00125800010a7983 */ /* 0x001ea20000300800 */
[----:B------:R-:W-:-:S02]  /*29080*/  PRMT R19, RZ, 0x7610, R19 ;  /* 0x00007610ff137816 */ /* 0x000fc40000000013 */
[----:B--2---:R-:W-:-:S04]  /*29090*/  @P4 LOP3.LUT R11, R11, R10, RZ, 0x3c, !PT ;  /* 0x0000000a0b0b4212 */ /* 0x004fc800078e3cff */
[----:B------:R-:W-:-:S04]  /*290a0*/  @P4 LOP3.LUT R10, R11, R10, RZ, 0x3c, !PT ;  /* 0x0000000a0b0a4212 */ /* 0x000fc800078e3cff */
[----:B------:R-:W-:-:S05]  /*290b0*/  @P4 LOP3.LUT R11, R11, R10, RZ, 0x3c, !PT ;  /* 0x0000000a0b0b4212 */ /* 0x000fca00078e3cff */
[----:B------:R-:W2:Y:S04]  /*290c0*/  @P4 LDG.E.U8 R19, desc[UR20][R10.64] ;  /* 0x000000140a134981 */ /* 0x000ea8000c1e1100 */
[----:B------:R-:W-:Y:S04]  /*290d0*/  STL [R1+0xf78], R4 ;  /* 0x000f780401007387 */ /* 0x000fe80000100800 */
[----:B------:R-:W-:Y:S04]  /*290e0*/  STL [R1+0x1040], R4 ;  /* 0x0010400401007387 */ /* 0x000fe80000100800 */
[----:B------:R-:W-:Y:S04]  /*290f0*/  STL [R1+0xf74], R5 ;  /* 0x000f740501007387 */ /* 0x000fe80000100800 */
[----:B------:R-:W-:Y:S04]  /*29100*/  STL [R1+0x1044], R5 ;  /* 0x0010440501007387 */ /* 0x000fe80000100800 */
        /* <DEDUP_REMOVED lines=8> */
[----:B------:R-:W3:Y:S01]  /*29190*/  @P4 LDG.E.U8 R17, desc[UR20][R10.64] ;  /* 0x000000140a114981 */ /* 0x000ee2000c1e1100 */
[----:B------:R-:W-:-:S03]  /*291a0*/  ISETP.GT.AND P3, PT, R9, 0x2, PT ;  /* 0x000000020900780c */ /* 0x000fc60003f64270 */
        /* <DEDUP_REMOVED lines=89> */
[----:B------:R-:W-:-:S02]  /*29740*/  PRMT R5, RZ, 0x7610, R5 ;  /* 0x00007610ff057816 */ /* 0x000fc40000000005 */
[----:B----4-:R-:W-:-:S04]  /*29750*/  @P1 LOP3.LUT R11, R11, R10, RZ, 0x3c, !PT ;  /* 0x0000000a0b0b1212 */ /* 0x010fc800078e3cff */
[----:B------:R-:W-:-:S04]  /*29760*/  @P1 LOP3.LUT R10, R11, R10, RZ, 0x3c, !PT ;  /* 0x0000000a0b0a1212 */ /* 0x000fc800078e3cff */
[----:B------:R-:W-:-:S05]  /*29770*/  @P1 LOP3.LUT R11, R11, R10, RZ, 0x3c, !PT ;  /* 0x0000000a0b0b1212 */ /* 0x000fca00078e3cff */
[----:B------:R0:W4:Y:S04]  /*29780*/  @P1 LDG.E.U8 R5, desc[UR20][R10.64] ;  /* 0x000000140a051981 */ /* 0x000128000c1e1100 */
[----:B------:R-:W0:Y:S04]  /*29790*/  LDL R10, [R1+0x32c] ;  /* 0x00032c00010a7983 */ /* 0x000e280000100800 */
[----:B------:R-:W0:Y:S01]  /*297a0*/  LDL R11, [R1+0x330] ;  /* 0x00033000010b7983 */ /* 0x000e220000100800 */
[----:B------:R-:W-:Y:S02]  /*297b0*/  ISETP.GT.AND P4, PT, R9, 0x7, PT ;  /* 0x000000070900780c */ /* 0x000fe40003f84270 */
[----:B---3--:R-:W-:-:S11]  /*297c0*/  PRMT R17, RZ, 0x7610, R17 ;  /* 0x00007610ff117816 */ /* 0x008fd60000000011 */
[----:B0-----:R-:W-:-:S04]  /*297d0*/  @P4 LOP3.LUT R11, R11, R10, RZ, 0x3c, !PT ;  /* 0x0000000a0b0b4212 */ /* 0x001fc800078e3cff */
[----:B------:R-:W-:-:S04]  /*297e0*/  @P4 LOP3.LUT R10, R11, R10, RZ, 0x3c, !PT ;  /* 0x0000000a0b0a4212 */ /* 0x000fc800078e3cff */
[----:B------:R-:W-:-:S05]  /*297f0*/  @P4 LOP3.LUT R11, R11, R10, RZ, 0x3c, !PT ;  /* 0x0000000a0b0b4212 */ /* 0x000fca00078e3cff */
[----:B------:R-:W3:Y:S04]  /*29800*/  @P4 LDG.E.U8 R17, desc[UR20][R10.64] ;  /* 0x000000140a114981 */ /* 0x000ee8000c1e1100 */
[----:B----4-:R-:W-:Y:S04]  /*29810*/  STL [R1+0x1048], R5 ;  /* 0x0010480501007387 */ /* 0x010fe80000100800 */
        /* <DEDUP_REMOVED lines=8> */
[----:B------:R-:W2:Y:S01]  /*298a0*/  @P4 LDG.E.U8 R19, desc[UR20][R10.64] ;  /* 0x000000140a134981 */ /* 0x000ea2000c1e1100 */
[----:B------:R-:W-:-:S03]  /*298b0*/  ISETP.GT.AND P3, PT, R9, 0x8, PT ;  /* 0x000000080900780c */ /* 0x000fc60003f64270 */
        /* <DEDUP_REMOVED lines=32> */
[----:B------:R-:W-:-:S02]  /*29ac0*/  PRMT R45, RZ, 0x7610, R45 ;  /* 0x00007610ff2d7816 */ /* 0x000fc4000000002d */
[----:B----4-:R-:W-:-:S04]  /*29ad0*/  @P1 LOP3.LUT R11, R11, R10, RZ, 0x3c, !PT ;  /* 0x0000000a0b0b1212 */ /* 0x010fc800078e3cff */
[----:B------:R-:W-:-:S04]  /*29ae0*/  @P1 LOP3.LUT R10, R11, R10, RZ, 0x3c, !PT ;  /* 0x0000000a0b0a1212 */ /* 0x000fc800078e3cff */
[----:B------:R-:W-:-:S05]  /*29af0*/  @P1 LOP3.LUT R11, R11, R10, RZ, 0x3c, !PT ;  /* 0x0000000a0b0b1212 */ /* 0x000fca00078e3cff */
[----:B------:R-:W4:Y:S01]  /*29b00*/  @P1 LDG.E.U8 R45, desc[UR20][R10.64] ;  /* 0x000000140a2d1981 */ /* 0x000f22000c1e1100 */
[----:B------:R-:W-:-:S03]  /*29b10*/  ISETP.GT.AND P4, PT, R9, 0xa, PT ;  /* 0x0000000a0900780c */ /* 0x000fc60003f84270 */
[----:B----4-:R0:W-:Y:S04]  /*29b20*/  STL [R1+0x1e8], R45 ;  /* 0x0001e82d01007387 */ /* 0x0101e80000100800 */
[----:B0-----:R-:W4:Y:S04]  /*29b30*/  LDL.LU R45, [R1+0x1214] ;  /* 0x00121400012d7983 */ /* 0x001f280000300800 */
        /* <DEDUP_REMOVED lines=15> */
[----:B------:R-:W2:Y:S01]  /*29c30*/  @P4 LDG.E.U8 R13, desc[UR20][R10.64] ;  /* 0x000000140a0d4981 */ /* 0x000ea2000c1e1100 */
[----:B------:R-:W-:-:S03]  /*29c40*/  ISETP.GT.AND P3, PT, R9, 0xb, PT ;  /* 0x0000000b0900780c */ /* 0x000fc60003f64270 */
        /* <DEDUP_REMOVED lines=66> */
[----:B------:R-:W3:Y:S04]  /*2a070*/  LDL R10, [R1+0x824] ;  /* 0x00082400010a7983 */ /* 0x000ee80000100800 */
[----:B------:R-:W3:Y:S01]  /*2a080*/  LDL R11, [R1+0x828] ;  /* 0x00082800010b7983 */ /* 0x000ee20000100800 */
[----:B------:R-:W-:-:S03]  /*2a090*/  PRMT R3, RZ, 0x7610, R3 ;  /* 0x00007610ff037816 */ /* 0x000fc60000000003 */
[----:B--2---:R-:W-:Y:S01]  /*2a0a0*/  STL [R1+0x104c], R4 ;  /* 0x00104c0401007387 */ /* 0x004fe20000100800 */
[----:B---3--:R-:W-:-:S04]  /*2a0b0*/  @P3 LOP3.LUT R11, R11, R10, RZ, 0x3c, !PT ;  /* 0x0000000a0b0b3212 */ /* 0x008fc800078e3cff */
[----:B------:R-:W-:-:S04]  /*2a0c0*/  @P3 LOP3.LUT R10, R11, R10, RZ, 0x3c, !PT ;  /* 0x0000000a0b0a3212 */ /* 0x000fc800078e3cff */
[----:B------:R-:W-:-:S05]  /*2a0d0*/  @P3 LOP3.LUT R11, R11, R10, RZ, 0x3c, !PT ;  /* 0x0000000a0b0b3212 */ /* 0x000fca00078e3cff */
[----:B------:R0:W2:Y:S04]  /*2a0e0*/  @P3 LDG.E.U8 R3, desc[UR20][R10.64] ;  /* 0x000000140a033981 */ /* 0x0000a8000c1e1100 */
[----:B------:R-:W0:Y:S04]  /*2a0f0*/  LDL R10, [R1+0x82c] ;  /* 0x00082c00010a7983 */ /* 0x000e280000100800 */
[----:B------:R-:W0:Y:S01]  /*2a100*/  LDL R11, [R1+0x830] ;  /* 0x00083000010b7983 */ /* 0x000e220000100800 */
[----:B------:R-:W-:Y:S02]  /*2a110*/  ISETP.GT.AND P1, PT, R9, 0xf, PT ;  /* 0x0000000f0900780c */ /* 0x000fe40003f24270 */
[----:B------:R-:W-:-:S11]  /*2a120*/  PRMT R39, RZ, 0x7610, R39 ;  /* 0x00007610ff277816 */ /* 0x000fd60000000027 */
[----:B0-----:R-:W-:-:S04]  /*2a130*/  @P1 LOP3.LUT R11, R11, R10, RZ, 0x3c, !PT ;  /* 0x0000000a0b0b1212 */ /* 0x001fc800078e3cff */
[----:B------:R-:W-:-:S04]  /*2a140*/  @P1 LOP3.LUT R10, R11, R10, RZ, 0x3c, !PT ;  /* 0x0000000a0b0a1212 */ /* 0x000fc800078e3cff */
[----:B------:R-:W-:-:S05]  /*2a150*/  @P1 LOP3.LUT R11, R11, R10, RZ, 0x3c, !PT ;  /* 0x0000000a0b0b1212 */ /* 0x000fca00078e3cff */
[----:B------:R-:W3:Y:S04]  /*2a160*/  @P1 LDG.E.U8 R39, desc[UR20][R10.64] ;  /* 0x000000140a271981 */ /* 0x000ee8000c1e1100 */
[----:B--2---:R-:W-:Y:S04]  /*2a170*/  STL [R1+0x1050], R3 ;  /* 0x0010500301007387 */ /* 0x004fe80000100800 */
[----:B---3--:R0:W-:Y:S04]  /*2a180*/  STL [R1+0xec8], R39 ;  /* 0x000ec82701007387 */ /* 0x0081e80000100800 */
        /* <DEDUP_REMOVED lines=668> */
[----:B------:R-:W-:Y:S02]  /*2cb50*/  ISETP.GT.AND P1, PT, R9, 0x33, PT ;  /* 0x000000330900780c */ /* 0x000fe40003f24270 */
[----:B------:R-:W-:Y:S01]  /*2cb60*/  PRMT R17, RZ, 0x7610, R17 ;  /* 0x00007610ff117816 */ /* 0x000fe20000000011 */
[----:B--2---:R0:W-:Y:S04]  /*2cb70*/  STL [R1+0x80], R53 ;  /* 0x0000803501007387 */ /* 0x0041e80000100800 */
[----:B0-----:R-:W2:Y:S04]  /*2cb80*/  LDL.LU R53, [R1+0x10ec] ;  /* 0x0010ec0001357983 */ /* 0x001ea80000300800 */
[----:B------:R-:W2:Y:S02]  /*2cb90*/  LDL R11, [R1+0xa6c] ;  /* 0x000a6c00010b7983 */ /* 0x000ea40000100800 */
[----:B------:R-:W-:Y:S01]  /*2cba0*/  @P1 IMAD.MOV.U32 R10, RZ, RZ, R19 ;  /* 0x000000ffff0a1224 */ /* 0x000fe200078e0013 */
[----:B------:R-:W-:Y:S01]  /*2cbb0*/  PRMT R55, RZ, 0x7610, R55 ;  /* 0x00007610ff377816 */ /* 0x000fe20000000037 */
[----:B------:R-:W3:Y:S04]  /*2cbc0*/  LDL R19, [R1+0xa94] ;  /* 0x000a940001137983 */ /* 0x000ee80000100800 */
[----:B--2---:R0:W2:Y:S04]  /*2cbd0*/  @P1 LDG.E.U8 R17, desc[UR20][R10.64] ;  /* 0x000000140a111981 */ /* 0x0040a8000c1e1100 */
[----:B------:R-:W0:Y:S04]  /*2cbe0*/  LDL R10, [R1+0xa74] ;  /* 0x000a7400010a7983 */ /* 0x000e280000100800 */
[----:B------:R-:W0:Y:S02]  /*2cbf0*/  LDL R11, [R1+0xa78] ;  /* 0x000a7800010b7983 */ /* 0x000e240000100800 */
        /* <DEDUP_REMOVED lines=10> */
[----:B------:R-:W-:-:S02]  /*2cca0*/  ISETP.GT.AND P4, PT, R9, 0x34, PT ;  /* 0x000000340900780c */ /* 0x000fc40003f84270 */
[----:B------:R-:W-:-:S11]  /*2ccb0*/  PRMT R57, RZ, 0x7610, R57 ;  /* 0x00007610ff397816 */ /* 0x000fd60000000039 */
        /* <DEDUP_REMOVED lines=20> */
[----:B------:R0:W3:Y:S01]  /*2ce00*/  @P3 LDG.E.U8 R0, desc[UR20][R10.64] ;  /* 0x000000140a003981 */ /* 0x0000e2000c1e1100 */
[----:B------:R-:W-:-:S03]  /*2ce10*/  PRMT R8, RZ, 0x7610, R8 ;  /* 0x00007610ff087816 */ /* 0x000fc60000000008 */
[----:B--2---:R-:W-:Y:S01]  /*2ce20*/  STL [R1+0x1094], R7 ;  /* 0x0010940701007387 */ /* 0x004fe20000100800 */
[----:B0-----:R-:W-:Y:S02]  /*2ce30*/  @P3 IMAD.MOV.U32 R10, RZ, RZ, R17 ;  /* 0x000000ffff0a3224 */ /* 0x001fe400078e0011 */
[----:B------:R-:W-:-:S05]  /*2ce40*/  @P3 IMAD.MOV.U32 R11, RZ, RZ, R19 ;  /* 0x000000ffff0b3224 */ /* 0x000fca00078e0013 */
[----:B------:R0:W2:Y:S04]  /*2ce50*/  @P3 LDG.E.U8 R8, desc[UR20][R10.64] ;  /* 0x000000140a083981 */ /* 0x0000a8000c1e1100 */
[----:B---3--:R-:W-:Y:S04]  /*2ce60*/  STL [R1+0x1068], R0 ;  /* 0x0010680001007387 */ /* 0x008fe80000100800 */
[----:B------:R-:W0:Y:S04]  /*2ce70*/  LDL R10, [R1+0xa9c] ;  /* 0x000a9c00010a7983 */ /* 0x000e280000100800 */
[----:B------:R-:W0:Y:S01]  /*2ce80*/  LDL R11, [R1+0xaa0] ;  /* 0x000aa000010b7983 */ /* 0x000e220000100800 */
[----:B------:R-:W-:-:S02]  /*2ce90*/  ISETP.GT.AND P1, PT, R9, 0x36, PT ;  /* 0x000000360900780c */ /* 0x000fc40003f24270 */
[----:B------:R-:W-:Y:S01]  /*2cea0*/  PRMT R59, RZ, 0x7610, R59 ;  /* 0x00007610ff3b7816 */ /* 0x000fe2000000003b */
[----:B------:R-:W3:Y:S04]  /*2ceb0*/  LDL R17, [R1+0xab8] ;  /* 0x000ab80001117983 */ /* 0x000ee80000100800 */
[----:B------:R-:W2:Y:S06]  /*2cec0*/  LDL R19, [R1+0xac0] ;  /* 0x000ac00001137983 */ /* 0x000eac0000100800 */
        /* <DEDUP_REMOVED lines=9> */
[----:B----4-:R-:W-:-:S02]  /*2cf60*/  PRMT R45, RZ, 0x7610, R45 ;  /* 0x00007610ff2d7816 */ /* 0x010fc4000000002d */
[----:B---3--:R-:W-:-:S04]  /*2cf70*/  @P1 LOP3.LUT R11, R11, R10, RZ, 0x3c, !PT ;  /* 0x0000000a0b0b1212 */ /* 0x008fc800078e3cff */
[----:B------:R-:W-:-:S04]  /*2cf80*/  @P1 LOP3.LUT R10, R11, R10, RZ, 0x3c, !PT ;  /* 0x0000000a0b0a1212 */ /* 0x000fc800078e3cff */
[----:B------:R-:W-:-:S05]  /*2cf90*/  @P1 LOP3.LUT R11, R11, R10, RZ, 0x3c, !PT ;  /* 0x0000000a0b0b1212 */ /* 0x000fca00078e3cff */
[----:B------:R0:W3:Y:S04]  /*2cfa0*/  @P1 LDG.E.U8 R45, desc[UR20][R10.64] ;  /* 0x000000140a2d1981 */ /* 0x0000e8000c1e1100 */
[----:B------:R-:W0:Y:S04]  /*2cfb0*/  LDL R10, [R1+0xaac] ;  /* 0x000aac00010a7983 */ /* 0x000e280000100800 */
[----:B------:R-:W0:Y:S01]  /*2cfc0*/  LDL R11, [R1+0xab0] ;  /* 0x000ab000010b7983 */ /* 0x000e220000100800 */
[----:B------:R-:W-:Y:S02]  /*2cfd0*/  ISETP.GT.AND P4, PT, R9, 0x37, PT ;  /* 0x000000370900780c */ /* 0x000fe40003f84270 */
[----:B------:R-:W-:-:S11]  /*2cfe0*/  PRMT R61, RZ, 0x7610, R61 ;  /* 0x00007610ff3d7816 */ /* 0x000fd6000000003d */
[----:B0-----:R-:W-:-:S04]  /*2cff0*/  @P4 LOP3.LUT R11, R11, R10, RZ, 0x3c, !PT ;  /* 0x0000000a0b0b4212 */ /* 0x001fc800078e3cff */
[----:B------:R-:W-:-:S04]  /*2d000*/  @P4 LOP3.LUT R10, R11, R10, RZ, 0x3c, !PT ;  /* 0x0000000a0b0a4212 */ /* 0x000fc800078e3cff */
[----:B------:R-:W-:-:S05]  /*2d010*/  @P4 LOP3.LUT R11, R11, R10, RZ, 0x3c, !PT ;  /* 0x0000000a0b0b4212 */ /* 0x000fca00078e3cff */
[----:B------:R-:W4:Y:S04]  /*2d020*/  @P4 LDG.E.U8 R61, desc[UR20][R10.64] ;  /* 0x000000140a3d4981 */ /* 0x000f28000c1e1100 */
[----:B---3--:R0:W-:Y:S04]  /*2d030*/  STL [R1+0x294], R45 ;  /* 0x0002942d01007387 */ /* 0x0081e80000100800 */
[----:B0-----:R-:W3:Y:S04]  /*2d040*/  LDL R45, [R1+0xac8] ;  /* 0x000ac800012d7983 */ /* 0x001ee80000100800 */
[----:B----4-:R0:W-:Y:S04]  /*2d050*/  STL [R1+0x28c], R61 ;  /* 0x00028c3d01007387 */ /* 0x0101e80000100800 */
[----:B0-----:R-:W4:Y:S04]  /*2d060*/  LDL.LU R61, [R1+0x10dc] ;  /* 0x0010dc00013d7983 */ /* 0x001f280000300800 */
[----:B------:R-:W2:Y:S01]  /*2d070*/  LDL R11, [R1+0xab4] ;  /* 0x000ab400010b7983 */ /* 0x000ea20000100800 */
[----:B------:R-:W-:Y:S01]  /*2d080*/  PRMT R14, RZ, 0x7610, R14 ;  /* 0x00007610ff0e7816 */ /* 0x000fe2000000000e */
[----:B------:R-:W-:Y:S01]  /*2d090*/  @P4 IMAD.MOV.U32 R10, RZ, RZ, R17 ;  /* 0x000000ffff0a4224 */ /* 0x000fe200078e0011 */
[----:B------:R-:W-:Y:S01]  /*2d0a0*/  ISETP.GT.AND P3, PT, R9, 0x38, PT ;  /* 0x000000380900780c */ /* 0x000fe20003f64270 */
[----:B------:R-:W3:Y:S01]  /*2d0b0*/  LDL R17, [R1+0xad4] ;  /* 0x000ad40001117983 */ /* 0x000ee20000100800 */
[----:B------:R-:W-:-:S03]  /*2d0c0*/  PRMT R13, RZ, 0x7610, R13 ;  /* 0x00007610ff0d7816 */ /* 0x000fc6000000000d */
[----:B--2---:R0:W2:Y:S04]  /*2d0d0*/  @P4 LDG.E.U8 R14, desc[UR20][R10.64] ;  /* 0x000000140a0e4981 */ /* 0x0040a8000c1e1100 */
[----:B------:R-:W3:Y:S04]  /*2d0e0*/  LDL R11, [R1+0xabc] ;  /* 0x000abc00010b7983 */ /* 0x000ee80000100800 */
[----:B0-----:R-:W-:Y:S01]  /*2d0f0*/  @P3 IMAD.MOV.U32 R10, RZ, RZ, R19 ;  /* 0x000000ffff0a3224 */ /* 0x001fe200078e0013 */
[----:B--2---:R0:W-:Y:S01]  /*2d100*/  STL [R1+0x288], R14 ;  /* 0x0002880e01007387 */ /* 0x0041e20000100800 */
[----:B------:R-:W-:-:S03]  /*2d110*/  PRMT R40, RZ, 0x7610, R40 ;  /* 0x00007610ff287816 */ /* 0x000fc60000000028 */
[----:B------:R-:W2:Y:S04]  /*2d120*/  LDL R19, [R1+0xadc] ;  /* 0x000adc0001137983 */ /* 0x000ea80000100800 */
[----:B---3--:R1:W3:Y:S04]  /*2d130*/  @P3 LDG.E.U8 R13, desc[UR20][R10.64] ;  /* 0x000000140a0d3981 */ /* 0x0082e8000c1e1100 */
[----:B0-----:R-:W2:Y:S04]  /*2d140*/  LDL R14, [R1+0xad8] ;  /* 0x000ad800010e7983 */ /* 0x001ea80000100800 */
[----:B------:R-:W2:Y:S01]  /*2d150*/  LDL R11, [R1+0xac4] ;  /* 0x000ac400010b7983 */ /* 0x000ea20000100800 */
[----:B-1----:R-:W-:Y:S01]  /*2d160*/  @P3 IMAD.MOV.U32 R10, RZ, RZ, R45 ;  /* 0x000000ffff0a3224 */ /* 0x002fe200078e002d */
[----:B------:R-:W-:-:S02]  /*2d170*/  ISETP.GT.AND P1, PT, R9, 0x39, PT ;  /* 0x000000390900780c */ /* 0x000fc40003f24270 */
[----:B---3--:R0:W-:Y:S01]  /*2d180*/  STL [R1+0x64], R13 ;  /* 0x0000640d01007387 */ /* 0x0081e20000100800 */
[----:B------:R-:W-:Y:S02]  /*2d190*/  PRMT R63, RZ, 0x7610, R63 ;  /* 0x00007610ff3f7816 */ /* 0x000fe4000000003f */
[----:B------:R-:W-:Y:S01]  /*2d1a0*/  ISETP.GT.AND P4, PT, R9, 0x3a, PT ;  /* 0x0000003a0900780c */ /* 0x000fe20003f84270 */
[----:B------:R-:W3:Y:S04]  /*2d1b0*/  LDL R45, [R1+0xae4] ;  /* 0x000ae400012d7983 */ /* 0x000ee80000100800 */
[----:B--2---:R1:W2:Y:S04]  /*2d1c0*/  @P3 LDG.E.U8 R40, desc[UR20][R10.64] ;  /* 0x000000140a283981 */ /* 0x0042a8000c1e1100 */
[----:B0-----:R-:W2:Y:S04]  /*2d1d0*/  LDL R13, [R1+0xae0] ;  /* 0x000ae000010d7983 */ /* 0x001ea80000100800 */
[----:B------:R-:W1:Y:S04]  /*2d1e0*/  LDL R10, [R1+0xacc] ;  /* 0x000acc00010a7983 */ /* 0x000e680000100800 */
[----:B------:R-:W1:Y:S01]  /*2d1f0*/  LDL R11, [R1+0xad0] ;  /* 0x000ad000010b7983 */ /* 0x000e620000100800 */
[----:B------:R-:W-:-:S02]  /*2d200*/  PRMT R47, RZ, 0x7610, R47 ;  /* 0x00007610ff2f7816 */ /* 0x000fc4000000002f */
[----:B------:R-:W-:Y:S02]  /*2d210*/  PRMT R46, RZ, 0x7610, R46 ;  /* 0x00007610ff2e7816 */ /* 0x000fe4000000002e */
[----:B-1----:R-:W-:-:S04]  /*2d220*/  @P1 LOP3.LUT R11, R11, R10, RZ, 0x3c, !PT ;  /* 0x0000000a0b0b1212 */ /* 0x002fc800078e3cff */
[----:B------:R-:W-:-:S04]  /*2d230*/  @P1 LOP3.LUT R10, R11, R10, RZ, 0x3c, !PT ;  /* 0x0000000a0b0a1212 */ /* 0x000fc800078e3cff */
[----:B------:R-:W-:-:S05]  /*2d240*/  @P1 LOP3.LUT R11, R11, R10, RZ, 0x3c, !PT ;  /* 0x0000000a0b0b1212 */ /* 0x000fca00078e3cff */
[----:B------:R0:W4:Y:S02]  /*2d250*/  @P1 LDG.E.U8 R63, desc[UR20][R10.64] ;  /* 0x000000140a3f1981 */ /* 0x000124000c1e1100 */
[----:B0-----:R-:W-:Y:S02]  /*2d260*/  @P1 IMAD.MOV.U32 R10, RZ, RZ, R14 ;  /* 0x000000ffff0a1224 */ /* 0x001fe400078e000e */
[----:B------:R-:W-:-:S05]  /*2d270*/  @P1 IMAD.MOV.U32 R11, RZ, RZ, R17 ;  /* 0x000000ffff0b1224 */ /* 0x000fca00078e0011 */
[----:B------:R2:W4:Y:S02]  /*2d280*/  @P1 LDG.E.U8 R47, desc[UR20][R10.64] ;  /* 0x000000140a2f1981 */ /* 0x000524000c1e1100 */
[----:B--2---:R-:W-:Y:S02]  /*2d290*/  @P4 IMAD.MOV.U32 R10, RZ, RZ, R13 ;  /* 0x000000ffff0a4224 */ /* 0x004fe400078e000d */
[----:B------:R-:W-:Y:S01]  /*2d2a0*/  @P4 IMAD.MOV.U32 R11, RZ, RZ, R19 ;  /* 0x000000ffff0b4224 */ /* 0x000fe200078e0013 */
[----:B------:R0:W-:Y:S04]  /*2d2b0*/  STL [R1+0x60], R40 ;  /* 0x0000602801007387 */ /* 0x0001e80000100800 */
[----:B------:R3:W2:Y:S04]  /*2d2c0*/  @P4 LDG.E.U8 R46, desc[UR20][R10.64] ;  /* 0x000000140a2e4981 */ /* 0x0006a8000c1e1100 */
[----:B0-----:R-:W2:Y:S01]  /*2d2d0*/  LDL R40, [R1+0xae8] ;  /* 0x000ae80001287983 */ /* 0x001ea20000100800 */
[----:B------:R-:W-:Y:S01]  /*2d2e0*/  PRMT R24, RZ, 0x7610, R24 ;  /* 0x00007610ff187816 */ /* 0x000fe20000000018 */
[----:B---3--:R-:W-:-:S02]  /*2d2f0*/  @P4 IMAD.MOV.U32 R11, RZ, RZ, R45 ;  /* 0x000000ffff0b4224 */ /* 0x008fc400078e002d */
[----:B----4-:R0:W-:Y:S04]  /*2d300*/  STL [R1+0x5c], R63 ;  /* 0x00005c3f01007387 */ /* 0x0101e80000100800 */
[----:B0-----:R-:W3:Y:S04]  /*2d310*/  LDL.LU R63, [R1+0x10d8] ;  /* 0x0010d800013f7983 */ /* 0x001ee80000300800 */
[----:B------:R-:W4:Y:S04]  /*2d320*/  LDL R17, [R1+0xaec] ;  /* 0x000aec0001117983 */ /* 0x000f280000100800 */
[----:B------:R-:W3:Y:S04]  /*2d330*/  LDL R14, [R1+0xaf0] ;  /* 0x000af000010e7983 */ /* 0x000ee80000100800 */
[----:B------:R-:W3:Y:S04]  /*2d340*/  LDL R19, [R1+0xaf4] ;  /* 0x000af40001137983 */ /* 0x000ee80000100800 */
[----:B------:R-:W3:Y:S04]  /*2d350*/  LDL R13, [R1+0xaf8] ;  /* 0x000af800010d7983 */ /* 0x000ee80000100800 */
[----:B--2---:R0:W-:Y:S04]  /*2d360*/  STL [R1+0x54], R46 ;  /* 0x0000542e01007387 */ /* 0x0041e80000100800 */
[----:B------:R-:W2:Y:S01]  /*2d370*/  LDL R45, [R1+0xb00] ;  /* 0x000b0000012d7983 */ /* 0x000ea20000100800 */
[----:B------:R-:W-:Y:S01]  /*2d380*/  @P4 IMAD.MOV.U32 R10, RZ, RZ, R40 ;  /* 0x000000ffff0a4224 */ /* 0x000fe200078e0028 */
[----:B------:R-:W-:-:S02]  /*2d390*/  ISETP.GT.AND P3, PT, R9, 0x3b, PT ;  /* 0x0000003b0900780c */ /* 0x000fc40003f64270 */
[----:B------:R-:W2:Y:S04]  /*2d3a0*/  LDL R40, [R1+0xb04] ;  /* 0x000b040001287983 */ /* 0x000ea80000100800 */
[----:B0-----:R-:W2:Y:S04]  /*2d3b0*/  LDL R46, [R1+0xafc] ;  /* 0x000afc00012e7983 */ /* 0x001ea80000100800 */
[----:B------:R4:W2:Y:S01]  /*2d3c0*/  @P4 LDG.E.U8 R24, desc[UR20][R10.64] ;  /* 0x000000140a184981 */ /* 0x0008a2000c1e1100 */
[----:B------:R-:W-:Y:S02]  /*2d3d0*/  ISETP.GT.AND P1, PT, R9, 0x3c, PT ;  /* 0x0000003c0900780c */ /* 0x000fe40003f24270 */
[----:B------:R-:W-:-:S02]  /*2d3e0*/  PRMT R8, RZ, 0x7610, R8 ;  /* 0x00007610ff087816 */ /* 0x000fc40000000008 */
[----:B------:R-:W-:Y:S02]  /*2d3f0*/  PRMT R7, RZ, 0x7610, R7 ;  /* 0x00007610ff077816 */ /* 0x000fe40000000007 */
[----:B------:R-:W-:Y:S01]  /*2d400*/  PRMT R44, RZ, 0x7610, R44 ;  /* 0x00007610ff2c7816 */ /* 0x000fe2000000002c */
[----:B----4-:R-:W-:Y:S02]  /*2d410*/  @P3 IMAD.MOV.U32 R11, RZ, RZ, R17 ;  /* 0x000000ffff0b3224 */ /* 0x010fe400078e0011 */
[----:B---3--:R-:W-:-:S05]  /*2d420*/  @P3 IMAD.MOV.U32 R10, RZ, RZ, R14 ;  /* 0x000000ffff0a3224 */ /* 0x008fca00078e000e */
[----:B------:R0:W3:Y:S02]  /*2d430*/  @P3 LDG.E.U8 R8, desc[UR20][R10.64] ;  /* 0x000000140a083981 */ /* 0x0000e4000c1e1100 */
[----:B0-----:R-:W-:Y:S02]  /*2d440*/  @P3 IMAD.MOV.U32 R10, RZ, RZ, R13 ;  /* 0x000000ffff0a3224 */ /* 0x001fe400078e000d */
[----:B------:R-:W-:-:S05]  /*2d450*/  @P3 IMAD.MOV.U32 R11, RZ, RZ, R19 ;  /* 0x000000ffff0b3224 */ /* 0x000fca00078e0013 */
[----:B------:R2:W4:Y:S02]  /*2d460*/  @P3 LDG.E.U8 R7, desc[UR20][R10.64] ;  /* 0x000000140a073981 */ /* 0x000524000c1e1100 */
[----:B--2---:R-:W-:Y:S02]  /*2d470*/  @P1 IMAD.MOV.U32 R10, RZ, RZ, R45 ;  /* 0x000000ffff0a1224 */ /* 0x004fe400078e002d */
[----:B------:R-:W-:Y:S01]  /*2d480*/  @P1 IMAD.MOV.U32 R11, RZ, RZ, R46 ;  /* 0x000000ffff0b1224 */ /* 0x000fe200078e002e */
[----:B------:R0:W-:Y:S04]  /*2d490*/  STL [R1+0x50], R24 ;  /* 0x0000501801007387 */ /* 0x0001e80000100800 */
[----:B------:R1:W2:Y:S04]  /*2d4a0*/  @P1 LDG.E.U8 R44, desc[UR20][R10.64] ;  /* 0x000000140a2c1981 */ /* 0x0002a8000c1e1100 */
[----:B------:R-:W2:Y:S04]  /*2d4b0*/  LDL R17, [R1+0xb0c] ;  /* 0x000b0c0001117983 */ /* 0x000ea80000100800 */
[----:B0-----:R-:W2:Y:S04]  /*2d4c0*/  LDL R24, [R1+0xb08] ;  /* 0x000b080001187983 */ /* 0x001ea80000100800 */
[----:B------:R-:W2:Y:S01]  /*2d4d0*/  LDL R14, [R1+0xb10] ;  /* 0x000b1000010e7983 */ /* 0x000ea20000100800 */
[----:B------:R-:W-:Y:S01]  /*2d4e0*/  ISETP.GT.AND P4, PT, R9, 0x3d, PT ;  /* 0x0000003d0900780c */ /* 0x000fe20003f84270 */
[----:B-1----:R-:W-:Y:S01]  /*2d4f0*/  @P1 IMAD.MOV.U32 R11, RZ, RZ, R40 ;  /* 0x000000ffff0b1224 */ /* 0x002fe200078e0028 */
[----:B------:R-:W-:-:S02]  /*2d500*/  PRMT R21, RZ, 0x7610, R21 ;  /* 0x00007610ff157816 */ /* 0x000fc40000000015 */
[----:B------:R-:W-:Y:S01]  /*2d510*/  PRMT R2, RZ, 0x7610, R2 ;  /* 0x00007610ff027816 */ /* 0x000fe20000000002 */
[----:B---3--:R-:W-:Y:S04]  /*2d520*/  STL [R1+0x10a4], R8 ;  /* 0x0010a40801007387 */ /* 0x008fe80000100800 */
[----:B------:R-:W3:Y:S04]  /*2d530*/  LDL R19, [R1+0xb14] ;  /* 0x000b140001137983 */ /* 0x000ee80000100800 */
[----:B------:R-:W3:Y:S04]  /*2d540*/  LDL R13, [R1+0xb18] ;  /* 0x000b1800010d7983 */ /* 0x000ee80000100800 */
[----:B----4-:R-:W-:Y:S04]  /*2d550*/  STL [R1+0x10a8], R7 ;  /* 0x0010a80701007387 */ /* 0x010fe80000100800 */
[----:B------:R-:W-:Y:S04]  /*2d560*/  STL [R1+0x58], R47 ;  /* 0x0000582f01007387 */ /* 0x000fe80000100800 */
[----:B--2---:R0:W-:Y:S04]  /*2d570*/  STL [R1+0x44], R44 ;  /* 0x0000442c01007387 */ /* 0x0041e80000100800 */
[----:B------:R-:W2:Y:S04]  /*2d580*/  LDL R40, [R1+0xb20] ;  /* 0x000b200001287983 */ /* 0x000ea80000100800 */
[----:B0-----:R-:W4:Y:S01]  /*2d590*/  LDL R44, [R1+0xb1c] ;  /* 0x000b1c00012c7983 */ /* 0x001f220000100800 */
[----:B------:R-:W-:-:S05]  /*2d5a0*/  @P1 IMAD.MOV.U32 R10, RZ, RZ, R24 ;  /* 0x000000ffff0a1224 */ /* 0x000fca00078e0018 */
[----:B------:R0:W4:Y:S02]  /*2d5b0*/  @P1 LDG.E.U8 R21, desc[UR20][R10.64] ;  /* 0x000000140a151981 */ /* 0x000124000c1e1100 */
[----:B0-----:R-:W-:Y:S02]  /*2d5c0*/  @P4 IMAD.MOV.U32 R10, RZ, RZ, R14 ;  /* 0x000000ffff0a4224 */ /* 0x001fe400078e000e */
[----:B------:R-:W-:Y:S01]  /*2d5d0*/  @P4 IMAD.MOV.U32 R11, RZ, RZ, R17 ;  /* 0x000000ffff0b4224 */ /* 0x000fe200078e0011 */
[----:B------:R-:W-:Y:S01]  /*2d5e0*/  ISETP.GT.AND P3, PT, R9, 0x3e, PT ;  /* 0x0000003e0900780c */ /* 0x000fe20003f64270 */
[----:B------:R-:W4:Y:S04]  /*2d5f0*/  LDL R17, [R1+0xb24] ;  /* 0x000b240001117983 */ /* 0x000f280000100800 */
[----:B------:R3:W4:Y:S01]  /*2d600*/  @P4 LDG.E.U8 R2, desc[UR20][R10.64] ;  /* 0x000000140a024981 */ /* 0x000722000c1e1100 */
[----:B------:R-:W-:-:S02]  /*2d610*/  PRMT R3, RZ, 0x7610, R3 ;  /* 0x00007610ff037816 */ /* 0x000fc40000000003 */
[----:B------:R-:W-:Y:S01]  /*2d620*/  PRMT R39, RZ, 0x7610, R39 ;  /* 0x00007610ff277816 */ /* 0x000fe20000000027 */
[----:B------:R-:W4:Y:S01]  /*2d630*/  LDL R14, [R1+0xb28] ;  /* 0x000b2800010e7983 */ /* 0x000f220000100800 */
[----:B---3--:R-:W-:Y:S02]  /*2d640*/  @P4 IMAD.MOV.U32 R11, RZ, RZ, R19 ;  /* 0x000000ffff0b4224 */ /* 0x008fe400078e0013 */
[----:B------:R-:W-:-:S05]  /*2d650*/  @P4 IMAD.MOV.U32 R10, RZ, RZ, R13 ;  /* 0x000000ffff0a4224 */ /* 0x000fca00078e000d */
[----:B------:R2:W3:Y:S02]  /*2d660*/  @P4 LDG.E.U8 R3, desc[UR20][R10.64] ;  /* 0x000000140a034981 */ /* 0x0004e4000c1e1100 */
[----:B--2---:R-:W-:Y:S02]  /*2d670*/  @P3 IMAD.MOV.U32 R10, RZ, RZ, R40 ;  /* 0x000000ffff0a3224 */ /* 0x004fe400078e0028 */
[----:B----4-:R-:W-:-:S05]  /*2d680*/  @P3 IMAD.MOV.U32 R11, RZ, RZ, R44 ;  /* 0x000000ffff0b3224 */ /* 0x010fca00078e002c */
[----:B------:R0:W2:Y:S04]  /*2d690*/  @P3 LDG.E.U8 R39, desc[UR20][R10.64] ;  /* 0x000000140a273981 */ /* 0x0000a8000c1e1100 */
[----:B------:R-:W-:Y:S04]  /*2d6a0*/  STL [R1+0x1070], R2 ;  /* 0x0010700201007387 */ /* 0x000fe80000100800 */
[----:B------:R-:W4:Y:S04]  /*2d6b0*/  LDL R24, [R1+0xb2c] ;  /* 0x000b2c0001187983 */ /* 0x000f280000100800 */
[----:B------:R1:W-:Y:S04]  /*2d6c0*/  STL [R1+0x40], R21 ;  /* 0x0000401501007387 */ /* 0x0003e80000100800 */
[----:B------:R-:W4:Y:S04]  /*2d6d0*/  LDL R19, [R1+0xb34] ;  /* 0x000b340001137983 */ /* 0x000f280000100800 */
[----:B------:R-:W4:Y:S04]  /*2d6e0*/  LDL R13, [R1+0xb38] ;  /* 0x000b3800010d7983 */ /* 0x000f280000100800 */
[----:B-1----:R-:W4:Y:S01]  /*2d6f0*/  LDL R21, [R1+0xb30] ;  /* 0x000b300001157983 */ /* 0x002f220000100800 */
[----:B------:R-:W-:Y:S01]  /*2d700*/  ISETP.GT.AND P1, PT, R9, 0x3f, PT ;  /* 0x0000003f0900780c */ /* 0x000fe20003f24270 */
[----:B0-----:R-:W-:Y:S01]  /*2d710*/  @P3 IMAD.MOV.U32 R10, RZ, RZ, R14 ;  /* 0x000000ffff0a3224 */ /* 0x001fe200078e000e */
[----:B------:R-:W-:Y:S01]  /*2d720*/  PRMT R43, RZ, 0x7610, R43 ;  /* 0x00007610ff2b7816 */ /* 0x000fe2000000002b */
[----:B------:R-:W-:-:S05]  /*2d730*/  @P3 IMAD.MOV.U32 R11, RZ, RZ, R17 ;  /* 0x000000ffff0b3224 */ /* 0x000fca00078e0011 */
[----:B------:R4:W4:Y:S04]  /*2d740*/  @P3 LDG.E.U8 R43, desc[UR20][R10.64] ;  /* 0x000000140a2b3981 */ /* 0x000928000c1e1100 */
[----:B---3--:R-:W-:Y:S04]  /*2d750*/  STL [R1+0x1074], R3 ;  /* 0x0010740301007387 */ /* 0x008fe80000100800 */
[----:B------:R-:W3:Y:S04]  /*2d760*/  LDL R40, [R1+0xb3c] ;  /* 0x000b3c0001287983 */ /* 0x000ee80000100800 */
[----:B--2---:R0:W-:Y:S04]  /*2d770*/  STL [R1+0x284], R39 ;  /* 0x0002842701007387 */ /* 0x0041e80000100800 */
[----:B------:R-:W2:Y:S04]  /*2d780*/  LDL R17, [R1+0xb44] ;  /* 0x000b440001117983 */ /* 0x000ea80000100800 */
[----:B------:R-:W2:Y:S04]  /*2d790*/  LDL R14, [R1+0xb48] ;  /* 0x000b4800010e7983 */ /* 0x000ea80000100800 */
[----:B0-----:R-:W2:Y:S01]  /*2d7a0*/  LDL R39, [R1+0xb40] ;  /* 0x000b400001277983 */ /* 0x001ea20000100800 */
[----:B----4-:R-:W-:-:S03]  /*2d7b0*/  @P1 IMAD.MOV.U32 R11, RZ, RZ, R24 ;  /* 0x000000ffff0b1224 */ /* 0x010fc600078e0018 */
[----:B------:R-:W4:Y:S01]  /*2d7c0*/  LDL R24, [R1+0xb4c] ;  /* 0x000b4c0001187983 */ /* 0x000f220000100800 */
[----:B------:R-:W-:-:S03]  /*2d7d0*/  @P1 IMAD.MOV.U32 R10, RZ, RZ, R21 ;  /* 0x000000ffff0a1224 */ /* 0x000fc600078e0015 */
[----:B------:R-:W4:Y:S01]  /*2d7e0*/  LDL R21, [R1+0xb50] ;  /* 0x000b500001157983 */ /* 0x000f220000100800 */
[----:B------:R-:W-:Y:S02]  /*2d7f0*/  ISETP.GT.AND P4, PT, R9, 0x40, PT ;  /* 0x000000400900780c */ /* 0x000fe40003f84270 */
[----:B------:R-:W-:Y:S02]  /*2d800*/  PRMT R42, RZ, 0x7610, R42 ;  /* 0x00007610ff2a7816 */ /* 0x000fe4000000002a */
[----:B------:R-:W-:-:S04]  /*2d810*/  PRMT R41, RZ, 0x7610, R41 ;  /* 0x00007610ff297816 */ /* 0x000fc80000000029 */
[----:B------:R0:W4:Y:S01]  /*2d820*/  @P1 LDG.E.U8 R42, desc[UR20][R10.64] ;  /* 0x000000140a2a1981 */ /* 0x000122000c1e1100 */
[----:B------:R-:W-:Y:S02]  /*2d830*/  ISETP.GT.AND P3, PT, R9, 0x41, PT ;  /* 0x000000410900780c */ /* 0x000fe40003f64270 */
[----:B------:R-:W-:Y:S01]  /*2d840*/  PRMT R38, RZ, 0x7610, R38 ;  /* 0x00007610ff267816 */ /* 0x000fe20000000026 */
[----:B0-----:R-:W-:Y:S02]  /*2d850*/  @P1 IMAD.MOV.U32 R10, RZ, RZ, R13 ;  /* 0x000000ffff0a1224 */ /* 0x001fe400078e000d */
[----:B------:R-:W-:Y:S01]  /*2d860*/  @P1 IMAD.MOV.U32 R11, RZ, RZ, R19 ;  /* 0x000000ffff0b1224 */ /* 0x000fe200078e0013 */
[----:B------:R-:W-:Y:S01]  /*2d870*/  PRMT R37, RZ, 0x7610, R37 ;  /* 0x00007610ff257816 */ /* 0x000fe20000000025 */
[----:B------:R-:W4:Y:S04]  /*2d880*/  LDL R19, [R1+0xb54] ;  /* 0x000b540001137983 */ /* 0x000f280000100800 */
[----:B------:R3:W4:Y:S01]  /*2d890*/  @P1 LDG.E.U8 R41, desc[UR20][R10.64] ;  /* 0x000000140a291981 */ /* 0x000722000c1e1100 */
[----:B------:R-:W-:-:S03]  /*2d8a0*/  PRMT R35, RZ, 0x7610, R35 ;  /* 0x00007610ff237816 */ /* 0x000fc60000000023 */
[----:B------:R-:W4:Y:S01]  /*2d8b0*/  LDL R13, [R1+0xb58] ;  /* 0x000b5800010d7983 */ /* 0x000f220000100800 */
[----:B---3--:R-:W-:Y:S02]  /*2d8c0*/  @P4 IMAD.MOV.U32 R11, RZ, RZ, R40 ;  /* 0x000000ffff0b4224 */ /* 0x008fe400078e0028 */
[----:B--2---:R-:W-:-:S05]  /*2d8d0*/  @P4 IMAD.MOV.U32 R10, RZ, RZ, R39 ;  /* 0x000000ffff0a4224 */ /* 0x004fca00078e0027 */
[----:B------:R0:W2:Y:S02]  /*2d8e0*/  @P4 LDG.E.U8 R38, desc[UR20][R10.64] ;  /* 0x000000140a264981 */ /* 0x0000a4000c1e1100 */
[----:B0-----:R-:W-:Y:S02]  /*2d8f0*/  @P4 IMAD.MOV.U32 R10, RZ, RZ, R14 ;  /* 0x000000ffff0a4224 */ /* 0x001fe400078e000e */
[----:B------:R-:W-:Y:S01]  /*2d900*/  @P4 IMAD.MOV.U32 R11, RZ, RZ, R17 ;  /* 0x000000ffff0b4224 */ /* 0x000fe200078e0011 */
[----:B------:R-:W3:Y:S04]  /*2d910*/  LDL R14, [R1+0xb60] ;  /* 0x000b6000010e7983 */ /* 0x000ee80000100800 */
[----:B------:R4:W2:Y:S04]  /*2d920*/  @P4 LDG.E.U8 R37, desc[UR20][R10.64] ;  /* 0x000000140a254981 */ /* 0x0008a8000c1e1100 */
[----:B------:R-:W3:Y:S01]  /*2d930*/  LDL R17, [R1+0xb5c] ;  /* 0x000b5c0001117983 */ /* 0x000ee20000100800 */
[----:B----4-:R-:W-:-:S02]  /*2d940*/  @P3 IMAD.MOV.U32 R10, RZ, RZ, R21 ;  /* 0x000000ffff0a3224 */ /* 0x010fc400078e0015 */
[----:B------:R-:W-:Y:S01]  /*2d950*/  @P3 IMAD.MOV.U32 R11, RZ, RZ, R24 ;  /* 0x000000ffff0b3224 */ /* 0x000fe200078e0018 */
[----:B------:R-:W4:Y:S04]  /*2d960*/  LDL R21, [R1+0xb68] ;  /* 0x000b680001157983 */ /* 0x000f280000100800 */
[----:B------:R0:W3:Y:S04]  /*2d970*/  @P3 LDG.E.U8 R35, desc[UR20][R10.64] ;  /* 0x000000140a233981 */ /* 0x0000e8000c1e1100 */
[----:B------:R-:W4:Y:S01]  /*2d980*/  LDL R24, [R1+0xb64] ;  /* 0x000b640001187983 */ /* 0x000f220000100800 */
[----:B------:R-:W-:Y:S01]  /*2d990*/  PRMT R8, RZ, 0x7610, R8 ;  /* 0x00007610ff087816 */ /* 0x000fe20000000008 */
[----:B0-----:R-:W-:-:S02]  /*2d9a0*/  @P3 IMAD.MOV.U32 R11, RZ, RZ, R19 ;  /* 0x000000ffff0b3224 */ /* 0x001fc400078e0013 */
[----:B------:R-:W-:-:S05]  /*2d9b0*/  @P3 IMAD.MOV.U32 R10, RZ, RZ, R13 ;  /* 0x000000ffff0a3224 */ /* 0x000fca00078e000d */
[----:B------:R0:W4:Y:S04]  /*2d9c0*/  @P3 LDG.E.U8 R8, desc[UR20][R10.64] ;  /* 0x000000140a083981 */ /* 0x000128000c1e1100 */
[----:B--2---:R1:W-:Y:S04]  /*2d9d0*/  STL [R1+0x30], R37 ;  /* 0x0000302501007387 */ /* 0x0043e80000100800 */
[----:B-1----:R-:W2:Y:S04]  /*2d9e0*/  LDL R37, [R1+0xb6c] ;  /* 0x000b6c0001257983 */ /* 0x002ea80000100800 */
[----:B---3--:R1:W-:Y:S04]  /*2d9f0*/  STL [R1+0x2c], R35 ;  /* 0x00002c2301007387 */ /* 0x0083e80000100800 */
[----:B------:R-:W-:Y:S01]  /*2da00*/  STL [R1+0x280], R43 ;  /* 0x0002802b01007387 */ /* 0x000fe20000100800 */
[----:B------:R-:W-:-:S02]  /*2da10*/  ISETP.GT.AND P1, PT, R9, 0x42, PT ;  /* 0x000000420900780c */ /* 0x000fc40003f24270 */
[----:B------:R-:W-:Y:S01]  /*2da20*/  ISETP.GT.AND P4, PT, R9, 0x43, PT ;  /* 0x000000430900780c */ /* 0x000fe20003f84270 */
[----:B------:R-:W3:Y:S04]  /*2da30*/  LDL R19, [R1+0xb74] ;  /* 0x000b740001137983 */ /* 0x000ee80000100800 */
[----:B-1----:R-:W3:Y:S01]  /*2da40*/  LDL R35, [R1+0xb70] ;  /* 0x000b700001237983 */ /* 0x002ee20000100800 */
[----:B------:R-:W-:Y:S02]  /*2da50*/  PRMT R7, RZ, 0x7610, R7 ;  /* 0x00007610ff077816 */ /* 0x000fe40000000007 */
[----:B------:R-:W-:Y:S01]  /*2da60*/  PRMT R3, RZ, 0x7610, R3 ;  /* 0x00007610ff037816 */ /* 0x000fe20000000003 */
[----:B------:R-:W3:Y:S02]  /*2da70*/  LDL R13, [R1+0xb78] ;  /* 0x000b7800010d7983 */ /* 0x000ee40000100800 */
[----:B0-----:R-:W-:-:S02]  /*2da80*/  @P1 IMAD.MOV.U32 R10, RZ, RZ, R14 ;  /* 0x000000ffff0a1224 */ /* 0x001fc400078e000e */
[----:B------:R-:W-:-:S05]  /*2da90*/  @P1 IMAD.MOV.U32 R11, RZ, RZ, R17 ;  /* 0x000000ffff0b1224 */ /* 0x000fca00078e0011 */
[----:B------:R4:W3:Y:S01]  /*2daa0*/  @P1 LDG.E.U8 R7, desc[UR20][R10.64] ;  /* 0x000000140a071981 */ /* 0x0008e2000c1e1100 */
[----:B------:R-:W-:Y:S01]  /*2dab0*/  PRMT R2, RZ, 0x7610, R2 ;  /* 0x00007610ff027816 */ /* 0x000fe20000000002 */
[----:B----4-:R-:W-:Y:S02]  /*2dac0*/  @P1 IMAD.MOV.U32 R10, RZ, RZ, R21 ;  /* 0x000000ffff0a1224 */ /* 0x010fe400078e0015 */
[----:B------:R-:W-:-:S05]  /*2dad0*/  @P1 IMAD.MOV.U32 R11, RZ, RZ, R24 ;  /* 0x000000ffff0b1224 */ /* 0x000fca00078e0018 */
[----:B------:R2:W4:Y:S04]  /*2dae0*/  @P1 LDG.E.U8 R3, desc[UR20][R10.64] ;  /* 0x000000140a031981 */ /* 0x000528000c1e1100 */
[----:B------:R-:W-:Y:S04]  /*2daf0*/  STL [R1+0x10c4], R8 ;  /* 0x0010c40801007387 */ /* 0x000fe80000100800 */
[----:B------:R-:W-:Y:S04]  /*2db00*/  STL [R1+0x27c], R42 ;  /* 0x00027c2a01007387 */ /* 0x000fe80000100800 */
[----:B------:R-:W4:Y:S04]  /*2db10*/  LDL R17, [R1+0xb7c] ;  /* 0x000b7c0001117983 */ /* 0x000f280000100800 */
[----:B------:R-:W4:Y:S01]  /*2db20*/  LDL R14, [R1+0xb80] ;  /* 0x000b8000010e7983 */ /* 0x000f220000100800 */
[----:B--2---:R-:W-:-:S02]  /*2db30*/  @P4 IMAD.MOV.U32 R11, RZ, RZ, R37 ;  /* 0x000000ffff0b4224 */ /* 0x004fc400078e0025 */
[----:B---3--:R-:W-:-:S05]  /*2db40*/  @P4 IMAD.MOV.U32 R10, RZ, RZ, R35 ;  /* 0x000000ffff0a4224 */ /* 0x008fca00078e0023 */
[----:B------:R0:W2:Y:S01]  /*2db50*/  @P4 LDG.E.U8 R2, desc[UR20][R10.64] ;  /* 0x000000140a024981 */ /* 0x0000a2000c1e1100 */
[----:B------:R-:W-:-:S03]  /*2db60*/  ISETP.GT.AND P3, PT, R9, 0x44, PT ;  /* 0x000000440900780c */ /* 0x000fc60003f64270 */
[----:B------:R-:W-:Y:S04]  /*2db70*/  STL [R1+0x278], R41 ;  /* 0x0002782901007387 */ /* 0x000fe80000100800 */
[----:B------:R-:W-:Y:S04]  /*2db80*/  STL [R1+0x10b0], R7 ;  /* 0x0010b00701007387 */ /* 0x000fe80000100800 */
[----:B------:R-:W-:Y:S04]  /*2db90*/  STL [R1+0x34], R38 ;  /* 0x0000342601007387 */ /* 0x000fe80000100800 */
[----:B------:R-:W3:Y:S04]  /*2dba0*/  LDL R24, [R1+0xb84] ;  /* 0x000b840001187983 */ /* 0x000ee80000100800 */
[----:B------:R-:W3:Y:S01]  /*2dbb0*/  LDL R21, [R1+0xb88] ;  /* 0x000b880001157983 */ /* 0x000ee20000100800 */
[----:B------:R-:W-:Y:S01]  /*2dbc0*/  PRMT R0, RZ, 0x7610, R0 ;  /* 0x00007610ff007816 */ /* 0x000fe20000000000 */
[----:B0-----:R-:W-:-:S02]  /*2dbd0*/  @P4 IMAD.MOV.U32 R10, RZ, RZ, R13 ;  /* 0x000000ffff0a4224 */ /* 0x001fc400078e000d */
[----:B------:R-:W-:Y:S01]  /*2dbe0*/  @P4 IMAD.MOV.U32 R11, RZ, RZ, R19 ;  /* 0x000000ffff0b4224 */ /* 0x000fe200078e0013 */
[----:B----4-:R-:W-:Y:S01]  /*2dbf0*/  STL [R1+0x10b4], R3 ;  /* 0x0010b40301007387 */ /* 0x010fe20000100800 */
[----:B------:R-:W-:-:S03]  /*2dc00*/  PRMT R34, RZ, 0x7610, R34 ;  /* 0x00007610ff227816 */ /* 0x000fc60000000022 */
[----:B------:R0:W4:Y:S02]  /*2dc10*/  @P4 LDG.E.U8 R0, desc[UR20][R10.64] ;  /* 0x000000140a004981 */ /* 0x000124000c1e1100 */
[----:B0-----:R-:W-:Y:S02]  /*2dc20*/  @P3 IMAD.MOV.U32 R11, RZ, RZ, R17 ;  /* 0x000000ffff0b3224 */ /* 0x001fe400078e0011 */
[----:B------:R-:W-:-:S05]  /*2dc30*/  @P3 IMAD.MOV.U32 R10, RZ, RZ, R14 ;  /* 0x000000ffff0a3224 */ /* 0x000fca00078e000e */
[----:B------:R3:W4:Y:S04]  /*2dc40*/  @P3 LDG.E.U8 R34, desc[UR20][R10.64] ;  /* 0x000000140a223981 */ /* 0x000728000c1e1100 */
[----:B--2---:R-:W-:Y:S04]  /*2dc50*/  STL [R1+0x10ac], R2 ;  /* 0x0010ac0201007387 */ /* 0x004fe80000100800 */
[----:B------:R-:W2:Y:S04]  /*2dc60*/  LDL R19, [R1+0xb8c] ;  /* 0x000b8c0001137983 */ /* 0x000ea80000100800 */
[----:B------:R-:W2:Y:S01]  /*2dc70*/  LDL R13, [R1+0xb90] ;  /* 0x000b9000010d7983 */ /* 0x000ea20000100800 */
[----:B------:R-:W-:-:S02]  /*2dc80*/  ISETP.GT.AND P1, PT, R9, 0x45, PT ;  /* 0x000000450900780c */ /* 0x000fc40003f24270 */
[----:B------:R-:W-:Y:S01]  /*2dc90*/  PRMT R36, RZ, 0x7610, R36 ;  /* 0x00007610ff247816 */ /* 0x000fe20000000024 */
[----:B---3--:R-:W-:Y:S02]  /*2dca0*/  @P3 IMAD.MOV.U32 R11, RZ, RZ, R24 ;  /* 0x000000ffff0b3224 */ /* 0x008fe400078e0018 */
[----:B------:R-:W-:Y:S01]  /*2dcb0*/  @P3 IMAD.MOV.U32 R10, RZ, RZ, R21 ;  /* 0x000000ffff0a3224 */ /* 0x000fe200078e0015 */
[----:B------:R-:W-:-:S04]  /*2dcc0*/  PRMT R4, RZ, 0x7610, R4 ;  /* 0x00007610ff047816 */ /* 0x000fc80000000004 */
[----:B------:R2:W3:Y:S04]  /*2dcd0*/  @P3 LDG.E.U8 R36, desc[UR20][R10.64] ;  /* 0x000000140a243981 */ /* 0x0004e8000c1e1100 */
[----:B----4-:R-:W-:Y:S04]  /*2dce0*/  STL [R1+0x10b8], R0 ;  /* 0x0010b80001007387 */ /* 0x010fe80000100800 */
[----:B------:R-:W4:Y:S04]  /*2dcf0*/  LDL R17, [R1+0xb94] ;  /* 0x000b940001117983 */ /* 0x000f280000100800 */
[----:B------:R-:W3:Y:S04]  /*2dd00*/  LDL R14, [R1+0xb98] ;  /* 0x000b9800010e7983 */ /* 0x000ee80000100800 */
[----:B------:R-:W3:Y:S04]  /*2dd10*/  LDL R35, [R1+0xb9c] ;  /* 0x000b9c0001237983 */ /* 0x000ee80000100800 */
[----:B------:R0:W-:Y:S04]  /*2dd20*/  STL [R1+0x14], R34 ;  /* 0x0000142201007387 */ /* 0x0001e80000100800 */
[----:B------:R-:W3:Y:S04]  /*2dd30*/  LDL R24, [R1+0xba4] ;  /* 0x000ba40001187983 */ /* 0x000ee80000100800 */
[----:B------:R-:W3:Y:S04]  /*2dd40*/  LDL R21, [R1+0xba8] ;  /* 0x000ba80001157983 */ /* 0x000ee80000100800 */
[----:B0-----:R-:W3:Y:S01]  /*2dd50*/  LDL R34, [R1+0xba0] ;  /* 0x000ba00001227983 */ /* 0x001ee20000100800 */
[----:B--2---:R-:W-:-:S02]  /*2dd60*/  @P1 IMAD.MOV.U32 R11, RZ, RZ, R19 ;  /* 0x000000ffff0b1224 */ /* 0x004fc400078e0013 */
[----:B------:R-:W-:Y:S01]  /*2dd70*/  @P1 IMAD.MOV.U32 R10, RZ, RZ, R13 ;  /* 0x000000ffff0a1224 */ /* 0x000fe200078e000d */
[----:B------:R-:W-:Y:S01]  /*2dd80*/  ISETP.GT.AND P4, PT, R9, 0x46, PT ;  /* 0x000000460900780c */ /* 0x000fe20003f84270 */
[----:B------:R-:W2:Y:S04]  /*2dd90*/  LDL R13, [R1+0xbb0] ;  /* 0x000bb000010d7983 */ /* 0x000ea80000100800 */
[----:B------:R4:W2:Y:S01]  /*2dda0*/  @P1 LDG.E.U8 R4, desc[UR20][R10.64] ;  /* 0x000000140a041981 */ /* 0x0008a2000c1e1100 */
[----:B------:R-:W-:Y:S02]  /*2ddb0*/  PRMT R5, RZ, 0x7610, R5 ;  /* 0x00007610ff057816 */ /* 0x000fe40000000005 */
[----:B------:R-:W-:Y:S01]  /*2ddc0*/  PRMT R28, RZ, 0x7610, R28 ;  /* 0x00007610ff1c7816 */ /* 0x000fe2000000001c */
[----:B----4-:R-:W-:-:S02]  /*2ddd0*/  @P1 IMAD.MOV.U32 R11, RZ, RZ, R17 ;  /* 0x000000ffff0b1224 */ /* 0x010fc400078e0011 */
[----:B---3--:R-:W-:-:S05]  /*2dde0*/  @P1 IMAD.MOV.U32 R10, RZ, RZ, R14 ;  /* 0x000000ffff0a1224 */ /* 0x008fca00078e000e */
[----:B------:R0:W3:Y:S02]  /*2ddf0*/  @P1 LDG.E.U8 R5, desc[UR20][R10.64] ;  /* 0x000000140a051981 */ /* 0x0000e4000c1e1100 */
[----:B0-----:R-:W-:Y:S02]  /*2de00*/  @P4 IMAD.MOV.U32 R11, RZ, RZ, R35 ;  /* 0x000000ffff0b4224 */ /* 0x001fe400078e0023 */
[----:B------:R-:W-:-:S05]  /*2de10*/  @P4 IMAD.MOV.U32 R10, RZ, RZ, R34 ;  /* 0x000000ffff0a4224 */ /* 0x000fca00078e0022 */
[----:B------:R0:W4:Y:S04]  /*2de20*/  @P4 LDG.E.U8 R28, desc[UR20][R10.64] ;  /* 0x000000140a1c4981 */ /* 0x000128000c1e1100 */
[----:B--2---:R-:W-:Y:S04]  /*2de30*/  STL [R1+0x1078], R4 ;  /* 0x0010780401007387 */ /* 0x004fe80000100800 */
[----:B------:R-:W2:Y:S01]  /*2de40*/  LDL R17, [R1+0xbac] ;  /* 0x000bac0001117983 */ /* 0x000ea20000100800 */
[----:B------:R-:W-:Y:S01]  /*2de50*/  ISETP.GT.AND P3, PT, R9, 0x47, PT ;  /* 0x000000470900780c */ /* 0x000fe20003f64270 */
[----:B0-----:R-:W-:Y:S01]  /*2de60*/  @P4 IMAD.MOV.U32 R10, RZ, RZ, R21 ;  /* 0x000000ffff0a4224 */ /* 0x001fe200078e0015 */
[----:B------:R-:W-:Y:S01]  /*2de70*/  PRMT R27, RZ, 0x7610, R27 ;  /* 0x00007610ff1b7816 */ /* 0x000fe2000000001b */
[----:B------:R-:W-:Y:S01]  /*2de80*/  @P4 IMAD.MOV.U32 R11, RZ, RZ, R24 ;  /* 0x000000ffff0b4224 */ /* 0x000fe200078e0018 */
[----:B------:R-:W-:Y:S01]  /*2de90*/  PRMT R25, RZ, 0x7610, R25 ;  /* 0x00007610ff197816 */ /* 0x000fe20000000019 */
[----:B------:R-:W2:Y:S04]  /*2dea0*/  LDL R19, [R1+0xbb4] ;  /* 0x000bb40001137983 */ /* 0x000ea80000100800 */
[----:B------:R0:W2:Y:S04]  /*2deb0*/  @P4 LDG.E.U8 R27, desc[UR20][R10.64] ;  /* 0x000000140a1b4981 */ /* 0x0000a8000c1e1100 */
[----:B------:R-:W2:Y:S01]  /*2dec0*/  LDL R14, [R1+0xbb8] ;  /* 0x000bb800010e7983 */ /* 0x000ea20000100800 */
[----:B0-----:R-:W-:-:S03]  /*2ded0*/  @P3 IMAD.MOV.U32 R10, RZ, RZ, R13 ;  /* 0x000000ffff0a3224 */ /* 0x001fc600078e000d */
[----:B---3--:R-:W-:Y:S04]  /*2dee0*/  STL [R1+0x107c], R5 ;  /* 0x00107c0501007387 */ /* 0x008fe80000100800 */
[----:B----4-:R0:W-:Y:S04]  /*2def0*/  STL [R1+0x274], R28 ;  /* 0x0002741c01007387 */ /* 0x0101e80000100800 */
[----:B------:R-:W3:Y:S04]  /*2df00*/  LDL R21, [R1+0xbc0] ;  /* 0x000bc00001157983 */ /* 0x000ee80000100800 */
[----:B------:R-:W4:Y:S04]  /*2df10*/  LDL R24, [R1+0xbc8] ;  /* 0x000bc80001187983 */ /* 0x000f280000100800 */
[----:B0-----:R-:W4:Y:S01]  /*2df20*/  LDL R28, [R1+0xbbc] ;  /* 0x000bbc00011c7983 */ /* 0x001f220000100800 */
[----:B--2---:R-:W-:-:S05]  /*2df30*/  @P3 IMAD.MOV.U32 R11, RZ, RZ, R17 ;  /* 0x000000ffff0b3224 */ /* 0x004fca00078e0011 */
[----:B------:R0:W2:Y:S04]  /*2df40*/  @P3 LDG.E.U8 R25, desc[UR20][R10.64] ;  /* 0x000000140a193981 */ /* 0x0000a8000c1e1100 */
[----:B------:R1:W-:Y:S01]  /*2df50*/  STL [R1+0x270], R27 ;  /* 0x0002701b01007387 */ /* 0x0003e20000100800 */
[----:B------:R-:W-:-:S03]  /*2df60*/  ISETP.GT.AND P1, PT, R9, 0x48, PT ;  /* 0x000000480900780c */ /* 0x000fc60003f24270 */
[----:B------:R-:W2:Y:S04]  /*2df70*/  LDL R17, [R1+0xbcc] ;  /* 0x000bcc0001117983 */ /* 0x000ea80000100800 */
[----:B------:R-:W2:Y:S04]  /*2df80*/  LDL R13, [R1+0xbd0] ;  /* 0x000bd000010d7983 */ /* 0x000ea80000100800 */
[----:B-1----:R-:W2:Y:S01]  /*2df90*/  LDL R27, [R1+0xbc4] ;  /* 0x000bc400011b7983 */ /* 0x002ea20000100800 */
[----:B------:R-:W-:Y:S01]  /*2dfa0*/  PRMT R33, RZ, 0x7610, R33 ;  /* 0x00007610ff217816 */ /* 0x000fe20000000021 */
[----:B0-----:R-:W-:-:S02]  /*2dfb0*/  @P3 IMAD.MOV.U32 R10, RZ, RZ, R14 ;  /* 0x000000ffff0a3224 */ /* 0x001fc400078e000e */
[----:B------:R-:W-:Y:S01]  /*2dfc0*/  STL [R1+0x10], R36 ;  /* 0x0000102401007387 */ /* 0x000fe20000100800 */
[----:B------:R-:W-:-:S05]  /*2dfd0*/  @P3 IMAD.MOV.U32 R11, RZ, RZ, R19 ;  /* 0x000000ffff0b3224 */ /* 0x000fca00078e0013 */
[----:B------:R3:W2:Y:S01]  /*2dfe0*/  @P3 LDG.E.U8 R33, desc[UR20][R10.64] ;  /* 0x000000140a213981 */ /* 0x0006a2000c1e1100 */
[----:B------:R-:W-:Y:S01]  /*2dff0*/  PRMT R2, RZ, 0x7610, R2 ;  /* 0x00007610ff027816 */ /* 0x000fe20000000002 */
[----:B---3--:R-:W-:Y:S02]  /*2e000*/  @P1 IMAD.MOV.U32 R10, RZ, RZ, R21 ;  /* 0x000000ffff0a1224 */ /* 0x008fe400078e0015 */
[----:B----4-:R-:W-:-:S05]  /*2e010*/  @P1 IMAD.MOV.U32 R11, RZ, RZ, R28 ;  /* 0x000000ffff0b1224 */ /* 0x010fca00078e001c */
[----:B------:R0:W3:Y:S04]  /*2e020*/  @P1 LDG.E.U8 R2, desc[UR20][R10.64] ;  /* 0x000000140a021981 */ /* 0x0000e8000c1e1100 */
[----:B--2---:R1:W-:Y:S04]  /*2e030*/  STL [R1+0x26c], R25 ;  /* 0x00026c1901007387 */ /* 0x0043e80000100800 */
[----:B------:R-:W2:Y:S04]  /*2e040*/  LDL R14, [R1+0xbd8] ;  /* 0x000bd800010e7983 */ /* 0x000ea80000100800 */
[----:B------:R-:W4:Y:S04]  /*2e050*/  LDL R19, [R1+0xbe0] ;  /* 0x000be00001137983 */ /* 0x000f280000100800 */
[----:B-1----:R-:W4:Y:S04]  /*2e060*/  LDL R25, [R1+0xbd4] ;  /* 0x000bd40001197983 */ /* 0x002f280000100800 */
[----:B------:R-:W4:Y:S01]  /*2e070*/  LDL R28, [R1+0xbdc] ;  /* 0x000bdc00011c7983 */ /* 0x000f220000100800 */
[C---:B------:R-:W-:Y:S01]  /*2e080*/  ISETP.GT.AND P4, PT, R9.reuse, 0x49, PT ;  /* 0x000000490900780c */ /* 0x040fe20003f84270 */
[----:B0-----:R-:W-:Y:S01]  /*2e090*/  @P1 IMAD.MOV.U32 R10, RZ, RZ, R24 ;  /* 0x000000ffff0a1224 */ /* 0x001fe200078e0018 */
[----:B------:R-:W-:Y:S01]  /*2e0a0*/  PRMT R0, RZ, 0x7610, R0 ;  /* 0x00007610ff007816 */ /* 0x000fe20000000000 */
[----:B------:R-:W-:Y:S01]  /*2e0b0*/  @P1 IMAD.MOV.U32 R11, RZ, RZ, R27 ;  /* 0x000000ffff0b1224 */ /* 0x000fe200078e001b */
[----:B------:R-:W-:Y:S01]  /*2e0c0*/  ISETP.GT.AND P3, PT, R9, 0x4a, PT ;  /* 0x0000004a0900780c */ /* 0x000fe20003f64270 */
[----:B------:R-:W4:Y:S01]  /*2e0d0*/  LDL R21, [R1+0xbe8] ;  /* 0x000be80001157983 */ /* 0x000f220000100800 */
[----:B------:R-:W-:-:S03]  /*2e0e0*/  PRMT R93, RZ, 0x7610, R93 ;  /* 0x00007610ff5d7816 */ /* 0x000fc6000000005d */
[----:B------:R0:W4:Y:S01]  /*2e0f0*/  @P1 LDG.E.U8 R0, desc[UR20][R10.64] ;  /* 0x000000140a001981 */ /* 0x000122000c1e1100 */
[----:B------:R-:W-:-:S03]  /*2e100*/  PRMT R92, RZ, 0x7610, R92 ;  /* 0x00007610ff5c7816 */ /* 0x000fc6000000005c */
[----:B0-----:R-:W-:Y:S02]  /*2e110*/  @P4 IMAD.MOV.U32 R10, RZ, RZ, R13 ;  /* 0x000000ffff0a4224 */ /* 0x001fe400078e000d */
[----:B------:R-:W-:-:S05]  /*2e120*/  @P4 IMAD.MOV.U32 R11, RZ, RZ, R17 ;  /* 0x000000ffff0b4224 */ /* 0x000fca00078e0011 */
[----:B------:R2:W4:Y:S01]  /*2e130*/  @P4 LDG.E.U8 R93, desc[UR20][R10.64] ;  /* 0x000000140a5d4981 */ /* 0x000522000c1e1100 */
[----:B------:R-:W-:-:S03]  /*2e140*/  PRMT R91, RZ, 0x7610, R91 ;  /* 0x00007610ff5b7816 */ /* 0x000fc6000000005b */
[----:B---3--:R-:W-:Y:S04]  /*2e150*/  STL [R1+0x10cc], R2 ;  /* 0x0010cc0201007387 */ /* 0x008fe80000100800 */
[----:B------:R-:W3:Y:S01]  /*2e160*/  LDL R27, [R1+0xbe4] ;  /* 0x000be400011b7983 */ /* 0x000ee20000100800 */
[----:B--2---:R-:W-:Y:S02]  /*2e170*/  @P4 IMAD.MOV.U32 R10, RZ, RZ, R14 ;  /* 0x000000ffff0a4224 */ /* 0x004fe400078e000e */
[----:B----4-:R-:W-:-:S05]  /*2e180*/  @P4 IMAD.MOV.U32 R11, RZ, RZ, R25 ;  /* 0x000000ffff0b4224 */ /* 0x010fca00078e0019 */
[----:B------:R0:W2:Y:S02]  /*2e190*/  @P4 LDG.E.U8 R92, desc[UR20][R10.64] ;  /* 0x000000140a5c4981 */ /* 0x0000a4000c1e1100 */
[----:B0-----:R-:W-:Y:S02]  /*2e1a0*/  @P3 IMAD.MOV.U32 R10, RZ, RZ, R19 ;  /* 0x000000ffff0a3224 */ /* 0x001fe400078e0013 */
[----:B------:R-:W-:-:S05]  /*2e1b0*/  @P3 IMAD.MOV.U32 R11, RZ, RZ, R28 ;  /* 0x000000ffff0b3224 */ /* 0x000fca00078e001c */
[----:B------:R0:W4:Y:S04]  /*2e1c0*/  @P3 LDG.E.U8 R91, desc[UR20][R10.64] ;  /* 0x000000140a5b3981 */ /* 0x000128000c1e1100 */
[----:B------:R-:W-:Y:S04]  /*2e1d0*/  STL [R1+0x10d0], R0 ;  /* 0x0010d00001007387 */ /* 0x000fe80000100800 */
[----:B------:R-:W2:Y:S04]  /*2e1e0*/  LDL R24, [R1+0xbec] ;  /* 0x000bec0001187983 */ /* 0x000ea80000100800 */
[----:B------:R-:W2:Y:S04]  /*2e1f0*/  LDL R17, [R1+0xbf0] ;  /* 0x000bf00001117983 */ /* 0x000ea80000100800 */
[----:B------:R-:W2:Y:S04]  /*2e200*/  LDL R13, [R1+0xbf8] ;  /* 0x000bf800010d7983 */ /* 0x000ea80000100800 */
[----:B------:R-:W-:Y:S04]  /*2e210*/  STL [R1+0x10c8], R93 ;  /* 0x0010c85d01007387 */ /* 0x000fe80000100800 */
[----:B------:R-:W2:Y:S04]  /*2e220*/  LDL R25, [R1+0xbf4] ;  /* 0x000bf40001197983 */ /* 0x000ea80000100800 */
[----:B------:R-:W2:Y:S04]  /*2e230*/  LDL R14, [R1+0xc00] ;  /* 0x000c0000010e7983 */ /* 0x000ea80000100800 */
[----:B------:R-:W2:Y:S04]  /*2e240*/  LDL R19, [R1+0xbfc] ;  /* 0x000bfc0001137983 */ /* 0x000ea80000100800 */
[----:B------:R-:W2:Y:S04]  /*2e250*/  LDL R28, [R1+0xc08] ;  /* 0x000c0800011c7983 */ /* 0x000ea80000100800 */
[----:B------:R1:W-:Y:S01]  /*2e260*/  STL [R1+0x268], R33 ;  /* 0x0002682101007387 */ /* 0x0003e20000100800 */
[----:B------:R-:W-:Y:S01]  /*2e270*/  PRMT R90, RZ, 0x7610, R90 ;  /* 0x00007610ff5a7816 */ /* 0x000fe2000000005a */
[----:B0-----:R-:W-:-:S02]  /*2e280*/  @P3 IMAD.MOV.U32 R10, RZ, RZ, R21 ;  /* 0x000000ffff0a3224 */ /* 0x001fc400078e0015 */
[----:B---3--:R-:W-:-:S05]  /*2e290*/  @P3 IMAD.MOV.U32 R11, RZ, RZ, R27 ;  /* 0x000000ffff0b3224 */ /* 0x008fca00078e001b */
[----:B------:R2:W3:Y:S04]  /*2e2a0*/  @P3 LDG.E.U8 R90, desc[UR20][R10.64] ;  /* 0x000000140a5a3981 */ /* 0x0004e8000c1e1100 */
[----:B----4-:R-:W-:Y:S04]  /*2e2b0*/  STL [R1+0x10bc], R91 ;  /* 0x0010bc5b01007387 */ /* 0x010fe80000100800 */
[----:B-1----:R-:W4:Y:S04]  /*2e2c0*/  LDL R33, [R1+0xc04] ;  /* 0x000c040001217983 */ /* 0x002f280000100800 */
[----:B------:R-:W4:Y:S04]  /*2e2d0*/  LDL R27, [R1+0xc0c] ;  /* 0x000c0c00011b7983 */ /* 0x000f280000100800 */
[----:B------:R-:W4:Y:S01]  /*2e2e0*/  LDL R21, [R1+0xc10] ;  /* 0x000c100001157983 */ /* 0x000f220000100800 */
[----:B------:R-:W-:-:S02]  /*2e2f0*/  ISETP.GT.AND P1, PT, R9, 0x4b, PT ;  /* 0x0000004b0900780c */ /* 0x000fc40003f24270 */
[----:B------:R-:W-:Y:S02]  /*2e300*/  ISETP.GT.AND P4, PT, R9, 0x4c, PT ;  /* 0x0000004c0900780c */ /* 0x000fe40003f84270 */
[----:B------:R-:W-:Y:S02]  /*2e310*/  PRMT R89, RZ, 0x7610, R89 ;  /* 0x00007610ff597816 */ /* 0x000fe40000000059 */
[----:B------:R-:W-:-:S07]  /*2e320*/  PRMT R88, RZ, 0x7610, R88 ;  /* 0x00007610ff587816 */ /* 0x000fce0000000058 */
[----:B--2---:R-:W-:Y:S02]  /*2e330*/  @P1 IMAD.MOV.U32 R10, RZ, RZ, R17 ;  /* 0x000000ffff0a1224 */ /* 0x004fe400078e0011 */
[----:B------:R-:W-:-:S05]  /*2e340*/  @P1 IMAD.MOV.U32 R11, RZ, RZ, R24 ;  /* 0x000000ffff0b1224 */ /* 0x000fca00078e0018 */
[----:B------:R0:W2:Y:S01]  /*2e350*/  @P1 LDG.E.U8 R89, desc[UR20][R10.64] ;  /* 0x000000140a591981 */ /* 0x0000a2000c1e1100 */
[----:B------:R-:W-:Y:S01]  /*2e360*/  PRMT R87, RZ, 0x7610, R87 ;  /* 0x00007610ff577816 */ /* 0x000fe20000000057 */
[----:B0-----:R-:W-:Y:S02]  /*2e370*/  @P1 IMAD.MOV.U32 R10, RZ, RZ, R13 ;  /* 0x000000ffff0a1224 */ /* 0x001fe400078e000d */
[----:B------:R-:W-:-:S05]  /*2e380*/  @P1 IMAD.MOV.U32 R11, RZ, RZ, R25 ;  /* 0x000000ffff0b1224 */ /* 0x000fca00078e0019 */
[----:B------:R0:W2:Y:S01]  /*2e390*/  @P1 LDG.E.U8 R88, desc[UR20][R10.64] ;  /* 0x000000140a581981 */ /* 0x0000a2000c1e1100 */
[----:B------:R-:W-:Y:S01]  /*2e3a0*/  PRMT R86, RZ, 0x7610, R86 ;  /* 0x00007610ff567816 */ /* 0x000fe20000000056 */
[----:B0-----:R-:W-:Y:S02]  /*2e3b0*/  @P4 IMAD.MOV.U32 R10, RZ, RZ, R14 ;  /* 0x000000ffff0a4224 */ /* 0x001fe400078e000e */
[----:B------:R-:W-:-:S05]  /*2e3c0*/  @P4 IMAD.MOV.U32 R11, RZ, RZ, R19 ;  /* 0x000000ffff0b4224 */ /* 0x000fca00078e0013 */
[----:B------:R0:W2:Y:S02]  /*2e3d0*/  @P4 LDG.E.U8 R87, desc[UR20][R10.64] ;  /* 0x000000140a574981 */ /* 0x0000a4000c1e1100 */
[----:B0-----:R-:W-:Y:S02]  /*2e3e0*/  @P4 IMAD.MOV.U32 R10, RZ, RZ, R28 ;  /* 0x000000ffff0a4224 */ /* 0x001fe400078e001c */
[----:B---3--:R-:W-:Y:S01]  /*2e3f0*/  STL [R1+0x10c0], R90 ;  /* 0x0010c05a01007387 */ /* 0x008fe20000100800 */
[----:B------:R-:W-:-:S03]  /*2e400*/  ISETP.GT.AND P3, PT, R9, 0x4d, PT ;  /* 0x0000004d0900780c */ /* 0x000fc60003f64270 */
[----:B------:R-:W3:Y:S04]  /*2e410*/  LDL R24, [R1+0xc14] ;  /* 0x000c140001187983 */ /* 0x000ee80000100800 */
[----:B------:R-:W3:Y:S04]  /*2e420*/  LDL R17, [R1+0xc18] ;  /* 0x000c180001117983 */ /* 0x000ee80000100800 */
[----:B------:R-:W3:Y:S04]  /*2e430*/  LDL R25, [R1+0xc1c] ;  /* 0x000c1c0001197983 */ /* 0x000ee80000100800 */
[----:B------:R-:W3:Y:S01]  /*2e440*/  LDL R13, [R1+0xc20] ;  /* 0x000c2000010d7983 */ /* 0x000ee20000100800 */
[----:B------:R-:W-:-:S03]  /*2e450*/  PRMT R85, RZ, 0x7610, R85 ;  /* 0x00007610ff557816 */ /* 0x000fc60000000055 */
[----:B------:R-:W3:Y:S04]  /*2e460*/  LDL R19, [R1+0xc24] ;  /* 0x000c240001137983 */ /* 0x000ee80000100800 */
[----:B------:R-:W3:Y:S01]  /*2e470*/  LDL R14, [R1+0xc28] ;  /* 0x000c2800010e7983 */ /* 0x000ee20000100800 */
[----:B----4-:R-:W-:-:S05]  /*2e480*/  @P4 IMAD.MOV.U32 R11, RZ, RZ, R33 ;  /* 0x000000ffff0b4224 */ /* 0x010fca00078e0021 */
[----:B------:R0:W4:Y:S02]  /*2e490*/  @P4 LDG.E.U8 R86, desc[UR20][R10.64] ;  /* 0x000000140a564981 */ /* 0x000124000c1e1100 */
[----:B0-----:R-:W-:Y:S02]  /*2e4a0*/  @P3 IMAD.MOV.U32 R10, RZ, RZ, R21 ;  /* 0x000000ffff0a3224 */ /* 0x001fe400078e0015 */
[----:B------:R-:W-:-:S05]  /*2e4b0*/  @P3 IMAD.MOV.U32 R11, RZ, RZ, R27 ;  /* 0x000000ffff0b3224 */ /* 0x000fca00078e001b */
[----:B------:R3:W4:Y:S01]  /*2e4c0*/  @P3 LDG.E.U8 R85, desc[UR20][R10.64] ;  /* 0x000000140a553981 */ /* 0x000722000c1e1100 */
[----:B------:R-:W-:Y:S02]  /*2e4d0*/  ISETP.GT.AND P1, PT, R9, 0x4e, PT ;  /* 0x0000004e0900780c */ /* 0x000fe40003f24270 */
[----:B------:R-:W-:Y:S02]  /*2e4e0*/  PRMT R84, RZ, 0x7610, R84 ;  /* 0x00007610ff547816 */ /* 0x000fe40000000054 */
[----:B------:R-:W-:Y:S01]  /*2e4f0*/  PRMT R23, RZ, 0x7610, R23 ;  /* 0x00007610ff177816 */ /* 0x000fe20000000017 */
[----:B--2---:R-:W-:Y:S01]  /*2e500*/  STL [R1+0x1088], R87 ;  /* 0x0010885701007387 */ /* 0x004fe20000100800 */
[----:B---3--:R-:W-:Y:S02]  /*2e510*/  @P3 IMAD.MOV.U32 R11, RZ, RZ, R24 ;  /* 0x000000ffff0b3224 */ /* 0x008fe400078e0018 */
[----:B------:R-:W-:-:S05]  /*2e520*/  @P3 IMAD.MOV.U32 R10, RZ, RZ, R17 ;  /* 0x000000ffff0a3224 */ /* 0x000fca00078e0011 */
[----:B------:R0:W2:Y:S02]  /*2e530*/  @P3 LDG.E.U8 R84, desc[UR20][R10.64] ;  /* 0x000000140a543981 */ /* 0x0000a4000c1e1100 */
[----:B0-----:R-:W-:Y:S02]  /*2e540*/  @P1 IMAD.MOV.U32 R10, RZ, RZ, R13 ;  /* 0x000000ffff0a1224 */ /* 0x001fe400078e000d */
[----:B------:R-:W-:-:S05]  /*2e550*/  @P1 IMAD.MOV.U32 R11, RZ, RZ, R25 ;  /* 0x000000ffff0b1224 */ /* 0x000fca00078e0019 */
[----:B------:R0:W3:Y:S04]  /*2e560*/  @P1 LDG.E.U8 R23, desc[UR20][R10.64] ;  /* 0x000000140a171981 */ /* 0x0000e8000c1e1100 */
[----:B----4-:R-:W-:Y:S04]  /*2e570*/  STL [R1+0x108c], R86 ;  /* 0x00108c5601007387 */ /* 0x010fe80000100800 */
[----:B------:R-:W4:Y:S04]  /*2e580*/  LDL R27, [R1+0xc2c] ;  /* 0x000c2c00011b7983 */ /* 0x000f280000100800 */
[----:B------:R-:W4:Y:S04]  /*2e590*/  LDL R21, [R1+0xc30] ;  /* 0x000c300001157983 */ /* 0x000f280000100800 */
[----:B------:R-:W-:Y:S04]  /*2e5a0*/  STL [R1+0x1080], R85 ;  /* 0x0010805501007387 */ /* 0x000fe80000100800 */
[----:B------:R-:W4:Y:S04]  /*2e5b0*/  LDL R24, [R1+0xc34] ;  /* 0x000c340001187983 */ /* 0x000f280000100800 */
[----:B------:R-:W4:Y:S01]  /*2e5c0*/  LDL R17, [R1+0xc38] ;  /* 0x000c380001117983 */ /* 0x000f220000100800 */
[----:B------:R-:W-:Y:S01]  /*2e5d0*/  ISETP.GT.AND P4, PT, R9, 0x4f, PT ;  /* 0x0000004f0900780c */ /* 0x000fe20003f84270 */
[----:B0-----:R-:W-:Y:S01]  /*2e5e0*/  @P1 IMAD.MOV.U32 R10, RZ, RZ, R14 ;  /* 0x000000ffff0a1224 */ /* 0x001fe200078e000e */
[----:B------:R-:W-:Y:S01]  /*2e5f0*/  PRMT R32, RZ, 0x7610, R32 ;  /* 0x00007610ff207816 */ /* 0x000fe20000000020 */
[----:B------:R-:W-:Y:S01]  /*2e600*/  @P1 IMAD.MOV.U32 R11, RZ, RZ, R19 ;  /* 0x000000ffff0b1224 */ /* 0x000fe200078e0013 */
[----:B------:R-:W-:-:S04]  /*2e610*/  PRMT R26, RZ, 0x7610, R26 ;  /* 0x00007610ff1a7816 */ /* 0x000fc8000000001a */
[----:B------:R4:W4:Y:S01]  /*2e620*/  @P1 LDG.E.U8 R32, desc[UR20][R10.64] ;  /* 0x000000140a201981 */ /* 0x000922000c1e1100 */
[----:B------:R-:W-:-:S03]  /*2e630*/  PRMT R31, RZ, 0x7610, R31 ;  /* 0x00007610ff1f7816 */ /* 0x000fc6000000001f */
[----:B--2---:R-:W-:Y:S04]  /*2e640*/  STL [R1+0x1084], R84 ;  /* 0x0010845401007387 */ /* 0x004fe80000100800 */
[----:B------:R-:W2:Y:S04]  /*2e650*/  LDL R25, [R1+0xc3c] ;  /* 0x000c3c0001197983 */ /* 0x000ea80000100800 */
[----:B------:R-:W2:Y:S04]  /*2e660*/  LDL R13, [R1+0xc40] ;  /* 0x000c4000010d7983 */ /* 0x000ea80000100800 */
[----:B---3--:R0:W-:Y:S04]  /*2e670*/  STL [R1+0x264], R23 ;  /* 0x0002641701007387 */ /* 0x0081e80000100800 */
[----:B------:R-:W3:Y:S04]  /*2e680*/  LDL R14, [R1+0xc48] ;  /* 0x000c4800010e7983 */ /* 0x000ee80000100800 */
[----:B------:R-:W3:Y:S04]  /*2e690*/  LDL R19, [R1+0xc50] ;  /* 0x000c500001137983 */ /* 0x000ee80000100800 */
[----:B0-----:R-:W3:Y:S04]  /*2e6a0*/  LDL R23, [R1+0xc44] ;  /* 0x000c440001177983 */ /* 0x001ee80000100800 */
[----:B------:R-:W3:Y:S01]  /*2e6b0*/  LDL R28, [R1+0xc4c] ;  /* 0x000c4c00011c7983 */ /* 0x000ee20000100800 */
[----:B----4-:R-:W-:-:S03]  /*2e6c0*/  @P4 IMAD.MOV.U32 R11, RZ, RZ, R27 ;  /* 0x000000ffff0b4224 */ /* 0x010fc600078e001b */
[----:B------:R-:W4:Y:S01]  /*2e6d0*/  LDL R27, [R1+0xc54] ;  /* 0x000c5400011b7983 */ /* 0x000f220000100800 */
[----:B------:R-:W-:-:S03]  /*2e6e0*/  @P4 IMAD.MOV.U32 R10, RZ, RZ, R21 ;  /* 0x000000ffff0a4224 */ /* 0x000fc600078e0015 */
[----:B------:R-:W4:Y:S04]  /*2e6f0*/  LDL R21, [R1+0xc58] ;  /* 0x000c580001157983 */ /* 0x000f280000100800 */
[----:B------:R0:W4:Y:S02]  /*2e700*/  @P4 LDG.E.U8 R26, desc[UR20][R10.64] ;  /* 0x000000140a1a4981 */ /* 0x000124000c1e1100 */
[----:B0-----:R-:W-:Y:S02]  /*2e710*/  @P4 IMAD.MOV.U32 R11, RZ, RZ, R24 ;  /* 0x000000ffff0b4224 */ /* 0x001fe400078e0018 */
[----:B------:R-:W-:-:S05]  /*2e720*/  @P4 IMAD.MOV.U32 R10, RZ, RZ, R17 ;  /* 0x000000ffff0a4224 */ /* 0x000fca00078e0011 */
[----:B------:R2:W4:Y:S01]  /*2e730*/  @P4 LDG.E.U8 R31, desc[UR20][R10.64] ;  /* 0x000000140a1f4981 */ /* 0x000522000c1e1100 */
[C---:B------:R-:W-:Y:S02]  /*2e740*/  ISETP.GT.AND P3, PT, R9.reuse, 0x50, PT ;  /* 0x000000500900780c */ /* 0x040fe40003f64270 */
[----:B------:R-:W-:Y:S02]  /*2e750*/  ISETP.GT.AND P1, PT, R9, 0x51, PT ;  /* 0x000000510900780c */ /* 0x000fe40003f24270 */
[----:B------:R-:W-:Y:S02]  /*2e760*/  PRMT R83, RZ, 0x7610, R83 ;  /* 0x00007610ff537816 */ /* 0x000fe40000000053 */
[----:B------:R-:W-:Y:S02]  /*2e770*/  PRMT R82, RZ, 0x7610, R82 ;  /* 0x00007610ff527816 */ /* 0x000fe40000000052 */
[----:B------:R-:W-:-:S05]  /*2e780*/  PRMT R81, RZ, 0x7610, R81 ;  /* 0x00007610ff517816 */ /* 0x000fca0000000051 */
[----:B--2---:R-:W-:Y:S02]  /*2e790*/  @P3 IMAD.MOV.U32 R11, RZ, RZ, R25 ;  /* 0x000000ffff0b3224 */ /* 0x004fe400078e0019 */
[----:B------:R-:W-:-:S05]  /*2e7a0*/  @P3 IMAD.MOV.U32 R10, RZ, RZ, R13 ;  /* 0x000000ffff0a3224 */ /* 0x000fca00078e000d */
[----:B------:R3:W2:Y:S02]  /*2e7b0*/  @P3 LDG.E.U8 R83, desc[UR20][R10.64] ;  /* 0x000000140a533981 */ /* 0x0006a4000c1e1100 */
[----:B---3--:R-:W-:Y:S02]  /*2e7c0*/  @P3 IMAD.MOV.U32 R10, RZ, RZ, R14 ;  /* 0x000000ffff0a3224 */ /* 0x008fe400078e000e */
[----:B------:R-:W-:-:S05]  /*2e7d0*/  @P3 IMAD.MOV.U32 R11, RZ, RZ, R23 ;  /* 0x000000ffff0b3224 */ /* 0x000fca00078e0017 */
[----:B------:R0:W3:Y:S02]  /*2e7e0*/  @P3 LDG.E.U8 R82, desc[UR20][R10.64] ;  /* 0x000000140a523981 */ /* 0x0000e4000c1e1100 */
[----:B0-----:R-:W-:Y:S02]  /*2e7f0*/  @P1 IMAD.MOV.U32 R10, RZ, RZ, R19 ;  /* 0x000000ffff0a1224 */ /* 0x001fe400078e0013 */
[----:B------:R-:W-:-:S05]  /*2e800*/  @P1 IMAD.MOV.U32 R11, RZ, RZ, R28 ;  /* 0x000000ffff0b1224 */ /* 0x000fca00078e001c */
[----:B------:R0:W2:Y:S04]  /*2e810*/  @P1 LDG.E.U8 R81, desc[UR20][R10.64] ;  /* 0x000000140a511981 */ /* 0x0000a8000c1e1100 */
[----:B----4-:R1:W-:Y:S04]  /*2e820*/  STL [R1+0x25c], R26 ;  /* 0x00025c1a01007387 */ /* 0x0103e80000100800 */
[----:B------:R-:W4:Y:S04]  /*2e830*/  LDL R17, [R1+0xc60] ;  /* 0x000c600001117983 */ /* 0x000f280000100800 */
[----:B------:R-:W2:Y:S04]  /*2e840*/  LDL R24, [R1+0xc68] ;  /* 0x000c680001187983 */ /* 0x000ea80000100800 */
[----:B-1----:R-:W2:Y:S04]  /*2e850*/  LDL R26, [R1+0xc5c] ;  /* 0x000c5c00011a7983 */ /* 0x002ea80000100800 */
[----:B------:R-:W3:Y:S04]  /*2e860*/  LDL R25, [R1+0xc64] ;  /* 0x000c640001197983 */ /* 0x000ee80000100800 */
[----:B------:R-:W3:Y:S04]  /*2e870*/  LDL R13, [R1+0xc70] ;  /* 0x000c7000010d7983 */ /* 0x000ee80000100800 */
[----:B------:R-:W3:Y:S04]  /*2e880*/  LDL R23, [R1+0xc6c] ;  /* 0x000c6c0001177983 */ /* 0x000ee80000100800 */
[----:B------:R-:W3:Y:S04]  /*2e890*/  LDL R14, [R1+0xc78] ;  /* 0x000c7800010e7983 */ /* 0x000ee80000100800 */
[----:B------:R-:W3:Y:S04]  /*2e8a0*/  LDL R19, [R1+0xc74] ;  /* 0x000c740001137983 */ /* 0x000ee80000100800 */
[----:B------:R-:W3:Y:S04]  /*2e8b0*/  LDL R28, [R1+0xc80] ;  /* 0x000c8000011c7983 */ /* 0x000ee80000100800 */
[----:B------:R-:W-:Y:S04]  /*2e8c0*/  STL [R1+0x260], R32 ;  /* 0x0002602001007387 */ /* 0x000fe80000100800 */
[----:B------:R1:W-:Y:S01]  /*2e8d0*/  STL [R1+0x258], R31 ;  /* 0x0002581f01007387 */ /* 0x0003e20000100800 */
[----:B0-----:R-:W-:-:S02]  /*2e8e0*/  @P1 IMAD.MOV.U32 R10, RZ, RZ, R21 ;  /* 0x000000ffff0a1224 */ /* 0x001fc400078e0015 */
[----:B------:R-:W-:Y:S01]  /*2e8f0*/  @P1 IMAD.MOV.U32 R11, RZ, RZ, R27 ;  /* 0x000000ffff0b1224 */ /* 0x000fe200078e001b */
[----:B------:R-:W3:Y:S04]  /*2e900*/  LDL R21, [R1+0xc88] ;  /* 0x000c880001157983 */ /* 0x000ee80000100800 */
[----:B------:R-:W3:Y:S04]  /*2e910*/  LDL R27, [R1+0xc84] ;  /* 0x000c8400011b7983 */ /* 0x000ee80000100800 */
[----:B-1----:R-:W3:Y:S01]  /*2e920*/  LDL R31, [R1+0xc7c] ;  /* 0x000c7c00011f7983 */ /* 0x002ee20000100800 */
[----:B------:R-:W-:-:S02]  /*2e930*/  ISETP.GT.AND P4, PT, R9, 0x52, PT ;  /* 0x000000520900780c */ /* 0x000fc40003f84270 */
[----:B------:R-:W-:Y:S02]  /*2e940*/  PRMT R80, RZ, 0x7610, R80 ;  /* 0x00007610ff507816 */ /* 0x000fe40000000050 */
[C---:B------:R-:W-:Y:S02]  /*2e950*/  ISETP.GT.AND P3, PT, R9.reuse, 0x53, PT ;  /* 0x000000530900780c */ /* 0x040fe40003f64270 */
[----:B------:R-:W-:Y:S02]  /*2e960*/  PRMT R79, RZ, 0x7610, R79 ;  /* 0x00007610ff4f7816 */ /* 0x000fe4000000004f */
[----:B------:R4:W3:Y:S01]  /*2e970*/  @P1 LDG.E.U8 R80, desc[UR20][R10.64] ;  /* 0x000000140a501981 */ /* 0x0008e2000c1e1100 */
[----:B------:R-:W-:Y:S02]  /*2e980*/  PRMT R78, RZ, 0x7610, R78 ;  /* 0x00007610ff4e7816 */ /* 0x000fe4000000004e */
[----:B------:R-:W-:Y:S02]  /*2e990*/  ISETP.GT.AND P1, PT, R9, 0x54, PT ;  /* 0x000000540900780c */ /* 0x000fe40003f24270 */
[----:B------:R-:W-:-:S02]  /*2e9a0*/  PRMT R77, RZ, 0x7610, R77 ;  /* 0x00007610ff4d7816 */ /* 0x000fc4000000004d */
[----:B------:R-:W-:Y:S02]  /*2e9b0*/  PRMT R76, RZ, 0x7610, R76 ;  /* 0x00007610ff4c7816 */ /* 0x000fe4000000004c */
[----:B------:R-:W-:Y:S02]  /*2e9c0*/  PRMT R75, RZ, 0x7610, R75 ;  /* 0x00007610ff4b7816 */ /* 0x000fe4000000004b */
[----:B------:R-:W-:Y:S01]  /*2e9d0*/  PRMT R74, RZ, 0x7610, R74 ;  /* 0x00007610ff4a7816 */ /* 0x000fe2000000004a */
[----:B----4-:R-:W-:Y:S02]  /*2e9e0*/  @P4 IMAD.MOV.U32 R10, RZ, RZ, R17 ;  /* 0x000000ffff0a4224 */ /* 0x010fe400078e0011 */
[----:B------:R-:W4:Y:S01]  /*2e9f0*/  LDL R17, [R1+0xc90] ;  /* 0x000c900001117983 */ /* 0x000f220000100800 */
[----:B--2---:R-:W-:-:S03]  /*2ea00*/  @P4 IMAD.MOV.U32 R11, RZ, RZ, R26 ;  /* 0x000000ffff0b4224 */ /* 0x004fc600078e001a */
[----:B------:R-:W2:Y:S04]  /*2ea10*/  LDL R26, [R1+0xc8c] ;  /* 0x000c8c00011a7983 */ /* 0x000ea80000100800 */
[----:B------:R0:W2:Y:S02]  /*2ea20*/  @P4 LDG.E.U8 R79, desc[UR20][R10.64] ;  /* 0x000000140a4f4981 */ /* 0x0000a4000c1e1100 */
[----:B0-----:R-:W-:Y:S02]  /*2ea30*/  @P4 IMAD.MOV.U32 R10, RZ, RZ, R24 ;  /* 0x000000ffff0a4224 */ /* 0x001fe400078e0018 */
[----:B---3--:R-:W-:Y:S01]  /*2ea40*/  @P4 IMAD.MOV.U32 R11, RZ, RZ, R25 ;  /* 0x000000ffff0b4224 */ /* 0x008fe200078e0019 */
[----:B------:R-:W3:Y:S04]  /*2ea50*/  LDL R24, [R1+0xc98] ;  /* 0x000c980001187983 */ /* 0x000ee80000100800 */
[----:B------:R0:W3:Y:S04]  /*2ea60*/  @P4 LDG.E.U8 R78, desc[UR20][R10.64] ;  /* 0x000000140a4e4981 */ /* 0x0000e8000c1e1100 */
[----:B------:R-:W3:Y:S01]  /*2ea70*/  LDL R25, [R1+0xc94] ;  /* 0x000c940001197983 */ /* 0x000ee20000100800 */
[----:B0-----:R-:W-:-:S02]  /*2ea80*/  @P3 IMAD.MOV.U32 R10, RZ, RZ, R13 ;  /* 0x000000ffff0a3224 */ /* 0x001fc400078e000d */
[----:B------:R-:W-:Y:S01]  /*2ea90*/  @P3 IMAD.MOV.U32 R11, RZ, RZ, R23 ;  /* 0x000000ffff0b3224 */ /* 0x000fe200078e0017 */
[----:B------:R-:W3:Y:S04]  /*2eaa0*/  LDL R13, [R1+0xca0] ;  /* 0x000ca000010d7983 */ /* 0x000ee80000100800 */
[----:B------:R0:W3:Y:S04]  /*2eab0*/  @P3 LDG.E.U8 R77, desc[UR20][R10.64] ;  /* 0x000000140a4d3981 */ /* 0x0000e8000c1e1100 */
[----:B------:R-:W3:Y:S01]  /*2eac0*/  LDL R23, [R1+0xc9c] ;  /* 0x000c9c0001177983 */ /* 0x000ee20000100800 */
[----:B0-----:R-:W-:-:S02]  /*2ead0*/  @P3 IMAD.MOV.U32 R10, RZ, RZ, R14 ;  /* 0x000000ffff0a3224 */ /* 0x001fc400078e000e */
[----:B------:R-:W-:Y:S01]  /*2eae0*/  @P3 IMAD.MOV.U32 R11, RZ, RZ, R19 ;  /* 0x000000ffff0b3224 */ /* 0x000fe200078e0013 */
[----:B------:R-:W-:Y:S01]  /*2eaf0*/  ISETP.GT.AND P4, PT, R9, 0x55, PT ;  /* 0x000000550900780c */ /* 0x000fe20003f84270 */
[----:B------:R-:W3:Y:S04]  /*2eb00*/  LDL R19, [R1+0xca4] ;  /* 0x000ca40001137983 */ /* 0x000ee80000100800 */
[----:B------:R0:W3:Y:S04]  /*2eb10*/  @P3 LDG.E.U8 R76, desc[UR20][R10.64] ;  /* 0x000000140a4c3981 */ /* 0x0000e8000c1e1100 */
[----:B------:R-:W3:Y:S01]  /*2eb20*/  LDL R14, [R1+0xca8] ;  /* 0x000ca800010e7983 */ /* 0x000ee20000100800 */
[----:B0-----:R-:W-:-:S02]  /*2eb30*/  @P1 IMAD.MOV.U32 R10, RZ, RZ, R28 ;  /* 0x000000ffff0a1224 */ /* 0x001fc400078e001c */
[----:B------:R-:W-:-:S05]  /*2eb40*/  @P1 IMAD.MOV.U32 R11, RZ, RZ, R31 ;  /* 0x000000ffff0b1224 */ /* 0x000fca00078e001f */
[----:B------:R0:W3:Y:S02]  /*2eb50*/  @P1 LDG.E.U8 R75, desc[UR20][R10.64] ;  /* 0x000000140a4b1981 */ /* 0x0000e4000c1e1100 */
[----:B0-----:R-:W-:Y:S02]  /*2eb60*/  @P1 IMAD.MOV.U32 R10, RZ, RZ, R21 ;  /* 0x000000ffff0a1224 */ /* 0x001fe400078e0015 */
[----:B------:R-:W-:-:S05]  /*2eb70*/  @P1 IMAD.MOV.U32 R11, RZ, RZ, R27 ;  /* 0x000000ffff0b1224 */ /* 0x000fca00078e001b */
[----:B------:R4:W3:Y:S01]  /*2eb80*/  @P1 LDG.E.U8 R74, desc[UR20][R10.64] ;  /* 0x000000140a4a1981 */ /* 0x0008e2000c1e1100 */
[----:B------:R-:W-:Y:S02]  /*2eb90*/  PRMT R73, RZ, 0x7610, R73 ;  /* 0x00007610ff497816 */ /* 0x000fe40000000049 */
[----:B------:R-:W-:Y:S02]  /*2eba0*/  ISETP.GT.AND P3, PT, R9, 0x56, PT ;  /* 0x000000560900780c */ /* 0x000fe40003f64270 */
[----:B------:R-:W-:Y:S02]  /*2ebb0*/  PRMT R72, RZ, 0x7610, R72 ;  /* 0x00007610ff487816 */ /* 0x000fe40000000048 */
[----:B------:R-:W-:Y:S01]  /*2ebc0*/  PRMT R22, RZ, 0x7610, R22 ;  /* 0x00007610ff167816 */ /* 0x000fe20000000016 */
[----:B----4-:R-:W-:Y:S02]  /*2ebd0*/  @P4 IMAD.MOV.U32 R10, RZ, RZ, R17 ;  /* 0x000000ffff0a4224 */ /* 0x010fe400078e0011 */
[----:B--2---:R-:W-:-:S05]  /*2ebe0*/  @P4 IMAD.MOV.U32 R11, RZ, RZ, R26 ;  /* 0x000000ffff0b4224 */ /* 0x004fca00078e001a */
[----:B------:R3:W2:Y:S02]  /*2ebf0*/  @P4 LDG.E.U8 R73, desc[UR20][R10.64] ;  /* 0x000000140a494981 */ /* 0x0006a4000c1e1100 */
[----:B---3--:R-:W-:Y:S02]  /*2ec00*/  @P4 IMAD.MOV.U32 R10, RZ, RZ, R24 ;  /* 0x000000ffff0a4224 */ /* 0x008fe400078e0018 */
[----:B------:R-:W-:-:S05]  /*2ec10*/  @P4 IMAD.MOV.U32 R11, RZ, RZ, R25 ;  /* 0x000000ffff0b4224 */ /* 0x000fca00078e0019 */
[----:B------:R0:W3:Y:S02]  /*2ec20*/  @P4 LDG.E.U8 R72, desc[UR20][R10.64] ;  /* 0x000000140a484981 */ /* 0x0000e4000c1e1100 */
[----:B0-----:R-:W-:Y:S02]  /*2ec30*/  @P3 IMAD.MOV.U32 R10, RZ, RZ, R13 ;  /* 0x000000ffff0a3224 */ /* 0x001fe400078e000d */
[----:B------:R-:W-:-:S05]  /*2ec40*/  @P3 IMAD.MOV.U32 R11, RZ, RZ, R23 ;  /* 0x000000ffff0b3224 */ /* 0x000fca00078e0017 */
[----:B------:R0:W4:Y:S04]  /*2ec50*/  @P3 LDG.E.U8 R22, desc[UR20][R10.64] ;  /* 0x000000140a163981 */ /* 0x000128000c1e1100 */
[----:B------:R-:W-:Y:S04]  /*2ec60*/  STL [R1+0x1090], R75 ;  /* 0x0010904b01007387 */ /* 0x000fe80000100800 */
        /* <DEDUP_REMOVED lines=15> */
[----:B---3--:R-:W-:Y:S04]  /*2ed60*/  STL [R1+0x10a0], R72 ;  /* 0x0010a04801007387 */ /* 0x008fe80000100800 */
[----:B------:R-:W3:Y:S04]  /*2ed70*/  LDL R24, [R1+0xcc4] ;  /* 0x000cc40001187983 */ /* 0x000ee80000100800 */
[----:B------:R-:W3:Y:S04]  /*2ed80*/  LDL R13, [R1+0xcc8] ;  /* 0x000cc800010d7983 */ /* 0x000ee80000100800 */
[----:B------:R-:W3:Y:S04]  /*2ed90*/  LDL R23, [R1+0xccc] ;  /* 0x000ccc0001177983 */ /* 0x000ee80000100800 */
[----:B------:R-:W3:Y:S01]  /*2eda0*/  LDL R19, [R1+0xcd0] ;  /* 0x000cd00001137983 */ /* 0x000ee20000100800 */
[----:B----4-:R-:W-:-:S02]  /*2edb0*/  @P1 IMAD.MOV.U32 R11, RZ, RZ, R28 ;  /* 0x000000ffff0b1224 */ /* 0x010fc400078e001c */
[----:B------:R-:W-:-:S05]  /*2edc0*/  @P1 IMAD.MOV.U32 R10, RZ, RZ, R21 ;  /* 0x000000ffff0a1224 */ /* 0x000fca00078e0015 */
[----:B------:R0:W4:Y:S02]  /*2edd0*/  @P1 LDG.E.U8 R20, desc[UR20][R10.64] ;  /* 0x000000140a141981 */ /* 0x000124000c1e1100 */
[----:B0-----:R-:W-:Y:S02]  /*2ede0*/  @P1 IMAD.MOV.U32 R11, RZ, RZ, R27 ;  /* 0x000000ffff0b1224 */ /* 0x001fe400078e001b */
[----:B------:R-:W-:-:S05]  /*2edf0*/  @P1 IMAD.MOV.U32 R10, RZ, RZ, R17 ;  /* 0x000000ffff0a1224 */ /* 0x000fca00078e0011 */
[----:B------:R2:W4:Y:S04]  /*2ee00*/  @P1 LDG.E.U8 R16, desc[UR20][R10.64] ;  /* 0x000000140a101981 */ /* 0x000528000c1e1100 */
[----:B------:R0:W-:Y:S04]  /*2ee10*/  STL [R1+0x254], R22 ;  /* 0x0002541601007387 */ /* 0x0001e80000100800 */
[----:B------:R-:W4:Y:S01]  /*2ee20*/  LDL R14, [R1+0xcd8] ;  /* 0x000cd800010e7983 */ /* 0x000f220000100800 */
[----:B------:R-:W-:-:S03]  /*2ee30*/  ISETP.GT.AND P4, PT, R9, 0x58, PT ;  /* 0x000000580900780c */ /* 0x000fc60003f84270 */
[----:B------:R-:W4:Y:S04]  /*2ee40*/  LDL R21, [R1+0xcdc] ;  /* 0x000cdc0001157983 */ /* 0x000f280000100800 */
[----:B0-----:R-:W4:Y:S01]  /*2ee50*/  LDL R22, [R1+0xcd4] ;  /* 0x000cd40001167983 */ /* 0x001f220000100800 */
[----:B------:R-:W-:Y:S02]  /*2ee60*/  ISETP.GT.AND P3, PT, R9, 0x59, PT ;  /* 0x000000590900780c */ /* 0x000fe40003f64270 */
[----:B------:R-:W-:Y:S02]  /*2ee70*/  PRMT R71, RZ, 0x7610, R71 ;  /* 0x00007610ff477816 */ /* 0x000fe40000000047 */
[----:B------:R-:W-:Y:S02]  /*2ee80*/  PRMT R70, RZ, 0x7610, R70 ;  /* 0x00007610ff467816 */ /* 0x000fe40000000046 */
[----:B------:R-:W-:Y:S01]  /*2ee90*/  PRMT R69, RZ, 0x7610, R69 ;  /* 0x00007610ff457816 */ /* 0x000fe20000000045 */
[----:B--2---:R-:W-:-:S02]  /*2eea0*/  @P4 IMAD.MOV.U32 R11, RZ, RZ, R26 ;  /* 0x000000ffff0b4224 */ /* 0x004fc400078e001a */
        /* <DEDUP_REMOVED lines=10> */
[----:B-1----:R-:W2:Y:S04]  /*2ef50*/  LDL R20, [R1+0xce0] ;  /* 0x000ce00001147983 */ /* 0x002ea80000100800 */
[----:B------:R1:W-:Y:S04]  /*2ef60*/  STL [R1+0x248], R16 ;  /* 0x0002481001007387 */ /* 0x0003e80000100800 */
[----:B------:R-:W3:Y:S04]  /*2ef70*/  LDL R28, [R1+0xcec] ;  /* 0x000cec00011c7983 */ /* 0x000ee80000100800 */
[----:B------:R-:W3:Y:S04]  /*2ef80*/  LDL R27, [R1+0xcf0] ;  /* 0x000cf000011b7983 */ /* 0x000ee80000100800 */
[----:B-1----:R-:W3:Y:S04]  /*2ef90*/  LDL R16, [R1+0xce8] ;  /* 0x000ce80001107983 */ /* 0x002ee80000100800 */
[----:B------:R-:W3:Y:S04]  /*2efa0*/  LDL R25, [R1+0xcf4] ;  /* 0x000cf40001197983 */ /* 0x000ee80000100800 */
[----:B------:R-:W3:Y:S04]  /*2efb0*/  LDL R13, [R1+0xcf8] ;  /* 0x000cf800010d7983 */ /* 0x000ee80000100800 */
[----:B------:R-:W3:Y:S04]  /*2efc0*/  LDL R24, [R1+0xcfc] ;  /* 0x000cfc0001187983 */ /* 0x000ee80000100800 */
[----:B------:R-:W3:Y:S01]  /*2efd0*/  LDL R19, [R1+0xd00] ;  /* 0x000d000001137983 */ /* 0x000ee20000100800 */
[----:B0-----:R-:W-:-:S03]  /*2efe0*/  @P3 IMAD.MOV.U32 R10, RZ, RZ, R14 ;  /* 0x000000ffff0a3224 */ /* 0x001fc600078e000e */
[----:B------:R-:W-:Y:S04]  /*2eff0*/  STL [R1+0x250], R30 ;  /* 0x0002501e01007387 */ /* 0x000fe80000100800 */
[----:B------:R-:W3:Y:S04]  /*2f000*/  LDL R26, [R1+0xe44] ;  /* 0x000e4400011a7983 */ /* 0x000ee80000100800 */
[----:B------:R-:W3:Y:S04]  /*2f010*/  LDL R14, [R1+0xe48] ;  /* 0x000e4800010e7983 */ /* 0x000ee80000100800 */
[----:B------:R-:W3:Y:S01]  /*2f020*/  LDL R23, [R1+0xe4c] ;  /* 0x000e4c0001177983 */ /* 0x000ee20000100800 */
[C---:B------:R-:W-:Y:S01]  /*2f030*/  ISETP.GT.AND P1, PT, R9.reuse, 0x5a, PT ;  /* 0x0000005a0900780c */ /* 0x040fe20003f24270 */
[----:B------:R-:W-:Y:S01]  /*2f040*/  @P3 IMAD.MOV.U32 R11, RZ, RZ, R22 ;  /* 0x000000ffff0b3224 */ /* 0x000fe200078e0016 */
[----:B------:R-:W-:Y:S01]  /*2f050*/  PRMT R68, RZ, 0x7610, R68 ;  /* 0x00007610ff447816 */ /* 0x000fe20000000044 */
[----:B------:R-:W3:Y:S01]  /*2f060*/  LDL R22, [R1+0xe50] ;  /* 0x000e500001167983 */ /* 0x000ee20000100800 */
[----:B------:R-:W-:-:S02]  /*2f070*/  ISETP.GT.AND P4, PT, R9, 0x5b, PT ;  /* 0x0000005b0900780c */ /* 0x000fc40003f84270 */
[----:B------:R-:W-:Y:S02]  /*2f080*/  PRMT R67, RZ, 0x7610, R67 ;  /* 0x00007610ff437816 */ /* 0x000fe40000000043 */
[----:B------:R0:W3:Y:S01]  /*2f090*/  @P3 LDG.E.U8 R68, desc[UR20][R10.64] ;  /* 0x000000140a443981 */ /* 0x0000e2000c1e1100 */
[----:B------:R-:W-:-:S04]  /*2f0a0*/  PRMT R66, RZ, 0x7610, R66 ;  /* 0x00007610ff427816 */ /* 0x000fc80000000042 */
[----:B0-----:R-:W-:Y:S01]  /*2f0b0*/  @P1 IMAD.MOV.U32 R11, RZ, RZ, R21 ;  /* 0x000000ffff0b1224 */ /* 0x001fe200078e0015 */
[----:B------:R-:W-:Y:S01]  /*2f0c0*/  ISETP.GT.AND P3, PT, R9, 0x5c, PT ;  /* 0x0000005c0900780c */ /* 0x000fe20003f64270 */
[----:B------:R-:W3:Y:S01]  /*2f0d0*/  LDL R21, [R1+0xe54] ;  /* 0x000e540001157983 */ /* 0x000ee20000100800 */
[----:B------:R-:W-:Y:S02]  /*2f0e0*/  PRMT R65, RZ, 0x7610, R65 ;  /* 0x00007610ff417816 */ /* 0x000fe40000000041 */
[----:B------:R-:W-:Y:S02]  /*2f0f0*/  PRMT R64, RZ, 0x7610, R64 ;  /* 0x00007610ff407816 */ /* 0x000fe40000000040 */
[----:B------:R-:W-:Y:S02]  /*2f100*/  PRMT R62, RZ, 0x7610, R62 ;  /* 0x00007610ff3e7816 */ /* 0x000fe4000000003e */
[----:B------:R-:W-:Y:S01]  /*2f110*/  PRMT R60, RZ, 0x7610, R60 ;  /* 0x00007610ff3c7816 */ /* 0x000fe2000000003c */
[----:B--2---:R-:W-:-:S02]  /*2f120*/  @P1 IMAD.MOV.U32 R10, RZ, RZ, R20 ;  /* 0x000000ffff0a1224 */ /* 0x004fc400078e0014 */
[----:B------:R-:W2:Y:S04]  /*2f130*/  LDL R20, [R1+0xe58] ;  /* 0x000e580001147983 */ /* 0x000ea80000100800 */
[----:B------:R4:W2:Y:S02]  /*2f140*/  @P1 LDG.E.U8 R67, desc[UR20][R10.64] ;  /* 0x000000140a431981 */ /* 0x0008a4000c1e1100 */
[----:B----4-:R-:W-:Y:S02]  /*2f150*/  @P1 IMAD.MOV.U32 R11, RZ, RZ, R17 ;  /* 0x000000ffff0b1224 */ /* 0x010fe400078e0011 */
[----:B------:R-:W4:Y:S01]  /*2f160*/  LDL R17, [R1+0xe5c] ;  /* 0x000e5c0001117983 */ /* 0x000f220000100800 */
[----:B---3--:R-:W-:-:S03]  /*2f170*/  @P1 IMAD.MOV.U32 R10, RZ, RZ, R16 ;  /* 0x000000ffff0a1224 */ /* 0x008fc600078e0010 */
[----:B------:R-:W3:Y:S04]  /*2f180*/  LDL R16, [R1+0xe60] ;  /* 0x000e600001107983 */ /* 0x000ee80000100800 */
[----:B------:R0:W3:Y:S02]  /*2f190*/  @P1 LDG.E.U8 R66, desc[UR20][R10.64] ;  /* 0x000000140a421981 */ /* 0x0000e4000c1e1100 */
[----:B0-----:R-:W-:Y:S02]  /*2f1a0*/  @P4 IMAD.MOV.U32 R10, RZ, RZ, R27 ;  /* 0x000000ffff0a4224 */ /* 0x001fe400078e001b */
[----:B------:R-:W-:-:S05]  /*2f1b0*/  @P4 IMAD.MOV.U32 R11, RZ, RZ, R28 ;  /* 0x000000ffff0b4224 */ /* 0x000fca00078e001c */
[----:B------:R0:W3:Y:S01]  /*2f1c0*/  @P4 LDG.E.U8 R65, desc[UR20][R10.64] ;  /* 0x000000140a414981 */ /* 0x0000e2000c1e1100 */
[----:B------:R-:W-:Y:S01]  /*2f1d0*/  ISETP.GT.AND P1, PT, R9, 0x5d, PT ;  /* 0x0000005d0900780c */ /* 0x000fe20003f24270 */
[----:B0-----:R-:W-:Y:S02]  /*2f1e0*/  @P4 IMAD.MOV.U32 R10, RZ, RZ, R13 ;  /* 0x000000ffff0a4224 */ /* 0x001fe400078e000d */
[----:B------:R-:W-:Y:S01]  /*2f1f0*/  @P4 IMAD.MOV.U32 R11, RZ, RZ, R25 ;  /* 0x000000ffff0b4224 */ /* 0x000fe200078e0019 */
        /* <DEDUP_REMOVED lines=10> */
[----:B------:R-:W3:Y:S04]  /*2f2a0*/  LDL R14, [R1+0xe78] ;  /* 0x000e7800010e7983 */ /* 0x000ee80000100800 */
[----:B------:R0:W3:Y:S02]  /*2f2b0*/  @P3 LDG.E.U8 R60, desc[UR20][R10.64] ;  /* 0x000000140a3c3981 */ /* 0x0000e4000c1e1100 */
[----:B0-----:R-:W-:Y:S02]  /*2f2c0*/  @P1 IMAD.MOV.U32 R11, RZ, RZ, R23 ;  /* 0x000000ffff0b1224 */ /* 0x001fe400078e0017 */
[----:B------:R-:W3:Y:S01]  /*2f2d0*/  LDL R23, [R1+0xe74] ;  /* 0x000e740001177983 */ /* 0x000ee20000100800 */
[----:B------:R-:W-:Y:S01]  /*2f2e0*/  ISETP.GT.AND P4, PT, R9, 0x5e, PT ;  /* 0x0000005e0900780c */ /* 0x000fe20003f84270 */
[----:B------:R-:W-:Y:S01]  /*2f2f0*/  @P1 IMAD.MOV.U32 R10, RZ, RZ, R22 ;  /* 0x000000ffff0a1224 */ /* 0x000fe200078e0016 */
[----:B------:R-:W-:Y:S01]  /*2f300*/  PRMT R58, RZ, 0x7610, R58 ;  /* 0x00007610ff3a7816 */ /* 0x000fe2000000003a */
[----:B------:R-:W3:Y:S01]  /*2f310*/  LDL R22, [R1+0xe90] ;  /* 0x000e900001167983 */ /* 0x000ee20000100800 */
[----:B------:R-:W-:-:S04]  /*2f320*/  PRMT R56, RZ, 0x7610, R56 ;  /* 0x00007610ff387816 */ /* 0x000fc80000000038 */
[----:B------:R0:W3:Y:S01]  /*2f330*/  @P1 LDG.E.U8 R58, desc[UR20][R10.64] ;  /* 0x000000140a3a1981 */ /* 0x0000e2000c1e1100 */
[----:B------:R-:W-:Y:S02]  /*2f340*/  ISETP.GT.AND P3, PT, R9, 0x5f, PT ;  /* 0x0000005f0900780c */ /* 0x000fe40003f64270 */
[----:B------:R-:W-:Y:S01]  /*2f350*/  PRMT R18, RZ, 0x7610, R18 ;  /* 0x00007610ff127816 */ /* 0x000fe20000000012 */
[----:B0-----:R-:W-:Y:S01]  /*2f360*/  @P1 IMAD.MOV.U32 R11, RZ, RZ, R21 ;  /* 0x000000ffff0b1224 */ /* 0x001fe200078e0015 */
[----:B------:R-:W-:Y:S01]  /*2f370*/  PRMT R12, RZ, 0x7610, R12 ;  /* 0x00007610ff0c7816 */ /* 0x000fe2000000000c */
[----:B------:R-:W3:Y:S01]  /*2f380*/  LDL R21, [R1+0xe7c] ;  /* 0x000e7c0001157983 */ /* 0x000ee20000100800 */
        /* <DEDUP_REMOVED lines=9> */
[----:B------:R0:W2:Y:S02]  /*2f420*/  @P4 LDG.E.U8 R18, desc[UR20][R10.64] ;  /* 0x000000140a124981 */ /* 0x0000a4000c1e1100 */
[----:B0-----:R-:W-:Y:S02]  /*2f430*/  @P4 IMAD.MOV.U32 R10, RZ, RZ, R13 ;  /* 0x000000ffff0a4224 */ /* 0x001fe400078e000d */
[----:B------:R-:W-:-:S05]  /*2f440*/  @P4 IMAD.MOV.U32 R11, RZ, RZ, R25 ;  /* 0x000000ffff0b4224 */ /* 0x000fca00078e0019 */
[----:B------:R0:W3:Y:S02]  /*2f450*/  @P4 LDG.E.U8 R12, desc[UR20][R10.64] ;  /* 0x000000140a0c4981 */ /* 0x0000e4000c1e1100 */
[----:B0-----:R-:W-:Y:S02]  /*2f460*/  @P3 IMAD.MOV.U32 R10, RZ, RZ, R19 ;  /* 0x000000ffff0a3224 */ /* 0x001fe400078e0013 */
[----:B------:R-:W-:-:S05]  /*2f470*/  @P3 IMAD.MOV.U32 R11, RZ, RZ, R24 ;  /* 0x000000ffff0b3224 */ /* 0x000fca00078e0018 */
[----:B------:R0:W4:Y:S02]  /*2f480*/  @P3 LDG.E.U8 R15, desc[UR20][R10.64] ;  /* 0x000000140a0f3981 */ /* 0x000124000c1e1100 */
[----:B0-----:R-:W-:Y:S02]  /*2f490*/  @P3 IMAD.MOV.U32 R10, RZ, RZ, R14 ;  /* 0x000000ffff0a3224 */ /* 0x001fe400078e000e */
[----:B------:R-:W-:-:S05]  /*2f4a0*/  @P3 IMAD.MOV.U32 R11, RZ, RZ, R23 ;  /* 0x000000ffff0b3224 */ /* 0x000fca00078e0017 */
[----:B------:R-:W4:Y:S04]  /*2f4b0*/  @P3 LDG.E.U8 R4, desc[UR20][R10.64] ;  /* 0x000000140a043981 */ /* 0x000f28000c1e1100 */
[----:B--2---:R0:W-:Y:S04]  /*2f4c0*/  STL [R1+0x244], R18 ;  /* 0x0002441201007387 */ /* 0x0041e80000100800 */
[----:B------:R-:W2:Y:S04]  /*2f4d0*/  LDL R13, [R1+0xe9c] ;  /* 0x000e9c00010d7983 */ /* 0x000ea80000100800 */
[----:B0-----:R-:W2:Y:S04]  /*2f4e0*/  LDL R18, [R1+0xe94] ;  /* 0x000e940001127983 */ /* 0x001ea80000100800 */
[----:B---3--:R0:W-:Y:S04]  /*2f4f0*/  STL [R1+0x240], R12 ;  /* 0x0002400c01007387 */ /* 0x0081e80000100800 */
[----:B------:R-:W3:Y:S04]  /*2f500*/  LDL R25, [R1+0xea4] ;  /* 0x000ea40001197983 */ /* 0x000ee80000100800 */
[----:B------:R-:W3:Y:S04]  /*2f510*/  LDL R19, [R1+0xea8] ;  /* 0x000ea80001137983 */ /* 0x000ee80000100800 */
[----:B0-----:R-:W3:Y:S04]  /*2f520*/  LDL R12, [R1+0xea0] ;  /* 0x000ea000010c7983 */ /* 0x001ee80000100800 */
[----:B------:R-:W3:Y:S04]  /*2f530*/  LDL R24, [R1+0xeac] ;  /* 0x000eac0001187983 */ /* 0x000ee80000100800 */
[----:B----4-:R0:W-:Y:S04]  /*2f540*/  STL [R1+0x23c], R15 ;  /* 0x00023c0f01007387 */ /* 0x0101e80000100800 */
[----:B------:R-:W4:Y:S04]  /*2f550*/  LDL R14, [R1+0xeb4] ;  /* 0x000eb400010e7983 */ /* 0x000f280000100800 */
[----:B0-----:R-:W4:Y:S04]  /*2f560*/  LDL R15, [R1+0xeb0] ;  /* 0x000eb000010f7983 */ /* 0x001f280000100800 */
[----:B------:R0:W-:Y:S01]  /*2f570*/  STL [R1+0x234], R4 ;  /* 0x0002340401007387 */ /* 0x0001e20000100800 */
[----:B------:R-:W-:-:S02]  /*2f580*/  ISETP.GT.AND P1, PT, R9, 0x60, PT ;  /* 0x000000600900780c */ /* 0x000fc40003f24270 */
[----:B------:R-:W-:Y:S01]  /*2f590*/  ISETP.GT.AND P4, PT, R9, 0x61, PT ;  /* 0x000000610900780c */ /* 0x000fe20003f84270 */
[----:B------:R-:W4:Y:S01]  /*2f5a0*/  LDL R23, [R1+0xd0c] ;  /* 0x000d0c0001177983 */ /* 0x000f220000100800 */
[----:B------:R-:W-:Y:S02]  /*2f5b0*/  PRMT R54, RZ, 0x7610, R54 ;  /* 0x00007610ff367816 */ /* 0x000fe40000000036 */
[----:B------:R-:W-:Y:S01]  /*2f5c0*/  PRMT R52, RZ, 0x7610, R52 ;  /* 0x00007610ff347816 */ /* 0x000fe20000000034 */
[----:B------:R-:W4:Y:S04]  /*2f5d0*/  LDL R28, [R1+0xd1c] ;  /* 0x000d1c00011c7983 */ /* 0x000f280000100800 */
[----:B0-----:R-:W4:Y:S02]  /*2f5e0*/  LDL R4, [R1+0xeb8] ;  /* 0x000eb80001047983 */ /* 0x001f240000100800 */
[----:B------:R-:W-:-:S02]  /*2f5f0*/  @P1 IMAD.MOV.U32 R10, RZ, RZ, R20 ;  /* 0x000000ffff0a1224 */ /* 0x000fc400078e0014 */
[----:B------:R-:W-:Y:S01]  /*2f600*/  @P1 IMAD.MOV.U32 R11, RZ, RZ, R21 ;  /* 0x000000ffff0b1224 */ /* 0x000fe200078e0015 */
[----:B------:R-:W4:Y:S04]  /*2f610*/  LDL R20, [R1+0xec0] ;  /* 0x000ec00001147983 */ /* 0x000f280000100800 */
[----:B------:R-:W4:Y:S04]  /*2f620*/  LDL R21, [R1+0xebc] ;  /* 0x000ebc0001157983 */ /* 0x000f280000100800 */
[----:B------:R0:W4:Y:S01]  /*2f630*/  @P1 LDG.E.U8 R54, desc[UR20][R10.64] ;  /* 0x000000140a361981 */ /* 0x000122000c1e1100 */
[----:B------:R-:W-:-:S02]  /*2f640*/  ISETP.GT.AND P3, PT, R9, 0x62, PT ;  /* 0x000000620900780c */ /* 0x000fc40003f64270 */
[----:B------:R-:W-:Y:S01]  /*2f650*/  PRMT R50, RZ, 0x7610, R50 ;  /* 0x00007610ff327816 */ /* 0x000fe20000000032 */
[----:B------:R-:W4:Y:S01]  /*2f660*/  LDL R26, [R1+0xd30] ;  /* 0x000d3000011a7983 */ /* 0x000f220000100800 */
[----:B------:R-:W-:-:S03]  /*2f670*/  PRMT R48, RZ, 0x7610, R48 ;  /* 0x00007610ff307816 */ /* 0x000fc60000000030 */
[----:B------:R-:W4:Y:S01]  /*2f680*/  LDL R27, [R1+0xd2c] ;  /* 0x000d2c00011b7983 */ /* 0x000f220000100800 */
[----:B0-----:R-:W-:Y:S02]  /*2f690*/  @P1 IMAD.MOV.U32 R10, RZ, RZ, R16 ;  /* 0x000000ffff0a1224 */ /* 0x001fe400078e0010 */
[----:B------:R-:W-:Y:S01]  /*2f6a0*/  @P1 IMAD.MOV.U32 R11, RZ, RZ, R17 ;  /* 0x000000ffff0b1224 */ /* 0x000fe200078e0011 */
[----:B------:R-:W4:Y:S04]  /*2f6b0*/  LDL R16, [R1+0xd08] ;  /* 0x000d080001107983 */ /* 0x000f280000100800 */
[----:B------:R0:W4:Y:S04]  /*2f6c0*/  @P1 LDG.E.U8 R52, desc[UR20][R10.64] ;  /* 0x000000140a341981 */ /* 0x000128000c1e1100 */
[----:B------:R-:W4:Y:S01]  /*2f6d0*/  LDL R17, [R1+0xd04] ;  /* 0x000d040001117983 */ /* 0x000f220000100800 */
[----:B------:R-:W-:-:S02]  /*2f6e0*/  ISETP.GT.AND P1, PT, R9, 0x63, PT ;  /* 0x000000630900780c */ /* 0x000fc40003f24270 */
[----:B------:R-:W-:Y:S01]  /*2f6f0*/  PRMT R29, RZ, 0x7610, R29 ;  /* 0x00007610ff1d7816 */ /* 0x000fe2000000001d */
[----:B------:R-:W4:Y:S01]  /*2f700*/  LDL R31, [R1+0xd4c] ;  /* 0x000d4c00011f7983 */ /* 0x000f220000100800 */
[----:B0-----:R-:W-:-:S03]  /*2f710*/  @P4 IMAD.MOV.U32 R11, RZ, RZ, R22 ;  /* 0x000000ffff0b4224 */ /* 0x001fc600078e0016 */
[----:B------:R-:W4:Y:S04]  /*2f720*/  LDL R22, [R1+0xd10] ;  /* 0x000d100001167983 */ /* 0x000f280000100800 */
[----:B------:R-:W4:Y:S04]  /*2f730*/  LDL R30, [R1+0xd50] ;  /* 0x000d5000011e7983 */ /* 0x000f280000100800 */
[----:B------:R-:W4:Y:S04]  /*2f740*/  LDL R33, [R1+0xd5c] ;  /* 0x000d5c0001217983 */ /* 0x000f280000100800 */
[----:B------:R-:W4:Y:S01]  /*2f750*/  LDL R32, [R1+0xd60] ;  /* 0x000d600001207983 */ /* 0x000f220000100800 */
[----:B--2---:R-:W-:-:S03]  /*2f760*/  @P4 IMAD.MOV.U32 R10, RZ, RZ, R18 ;  /* 0x000000ffff0a4224 */ /* 0x004fc600078e0012 */
[----:B------:R-:W2:Y:S04]  /*2f770*/  LDL R18, [R1+0xd18] ;  /* 0x000d180001127983 */ /* 0x000ea80000100800 */
[----:B------:R0:W2:Y:S02]  /*2f780*/  @P4 LDG.E.U8 R50, desc[UR20][R10.64] ;  /* 0x000000140a324981 */ /* 0x0000a4000c1e1100 */
[----:B0-----:R-:W-:Y:S02]  /*2f790*/  PRMT R10, RZ, 0x7610, R10 ;  /* 0x00007610ff0a7816 */ /* 0x001fe4000000000a */
[----:B---3--:R0:W3:Y:S02]  /*2f7a0*/  @P4 LDG.E.U8 R48, desc[UR20][R12.64] ;  /* 0x000000140c304981 */ /* 0x0080e4000c1e1100 */
[----:B0-----:R-:W-:-:S02]  /*2f7b0*/  @P3 IMAD.MOV.U32 R12, RZ, RZ, R19 ;  /* 0x000000ffff0c3224 */ /* 0x001fc400078e0013 */
[----:B------:R-:W-:Y:S01]  /*2f7c0*/  @P3 IMAD.MOV.U32 R13, RZ, RZ, R25 ;  /* 0x000000ffff0d3224 */ /* 0x000fe200078e0019 */
[----:B------:R-:W2:Y:S04]  /*2f7d0*/  LDL R19, [R1+0xd14] ;  /* 0x000d140001137983 */ /* 0x000ea80000100800 */
[----:B------:R-:W3:Y:S04]  /*2f7e0*/  LDL R25, [R1+0xd20] ;  /* 0x000d200001197983 */ /* 0x000ee80000100800 */
[----:B------:R4:W3:Y:S02]  /*2f7f0*/  @P3 LDG.E.U8 R10, desc[UR20][R12.64] ;  /* 0x000000140c0a3981 */ /* 0x0008e4000c1e1100 */
[----:B----4-:R-:W-:-:S02]  /*2f800*/  @P3 IMAD.MOV.U32 R12, RZ, RZ, R15 ;  /* 0x000000ffff0c3224 */ /* 0x010fc400078e000f */
[----:B------:R-:W-:Y:S02]  /*2f810*/  @P1 IMAD.MOV.U32 R15, RZ, RZ, R14 ;  /* 0x000000ffff0f1224 */ /* 0x000fe400078e000e */
[----:B------:R-:W-:Y:S02]  /*2f820*/  @P3 IMAD.MOV.U32 R13, RZ, RZ, R24 ;  /* 0x000000ffff0d3224 */ /* 0x000fe400078e0018 */
[----:B------:R-:W4:Y:S01]  /*2f830*/  LDL R24, [R1+0x34c] ;  /* 0x00034c0001187983 */ /* 0x000f220000100800 */
[----:B------:R-:W-:-:S03]  /*2f840*/  @P1 IMAD.MOV.U32 R14, RZ, RZ, R4 ;  /* 0x000000ffff0e1224 */ /* 0x000fc600078e0004 */
[----:B------:R-:W4:Y:S01]  /*2f850*/  LDL R4, [R1+0x350] ;  /* 0x0003500001047983 */ /* 0x000f220000100800 */
[----:B------:R-:W-:-:S06]  /*2f860*/  PRMT R11, RZ, 0x7610, R11 ;  /* 0x00007610ff0b7816 */ /* 0x000fcc000000000b */
[----:B------:R0:W4:Y:S01]  /*2f870*/  @P3 LDG.E.U8 R11, desc[UR20][R12.64] ;  /* 0x000000140c0b3981 */ /* 0x000122000c1e1100 */
[----:B------:R-:W-:Y:S02]  /*2f880*/  ISETP.GT.AND P3, PT, R9, 0x64, PT ;  /* 0x000000640900780c */ /* 0x000fe40003f64270 */
[----:B0-----:R-:W-:Y:S02]  /*2f890*/  PRMT R12, RZ, 0x7610, R12 ;  /* 0x00007610ff0c7816 */ /* 0x001fe4000000000c */
[----:B------:R-:W-:-:S04]  /*2f8a0*/  PRMT R13, RZ, 0x7610, R13 ;  /* 0x00007610ff0d7816 */ /* 0x000fc8000000000d */
[----:B------:R0:W4:Y:S02]  /*2f8b0*/  @P1 LDG.E.U8 R12, desc[UR20][R14.64] ;  /* 0x000000140e0c1981 */ /* 0x000124000c1e1100 */
[----:B0-----:R-:W-:Y:S02]  /*2f8c0*/  @P1 IMAD.MOV.U32 R14, RZ, RZ, R20 ;  /* 0x000000ffff0e1224 */ /* 0x001fe400078e0014 */
[----:B------:R-:W-:Y:S01]  /*2f8d0*/  @P1 IMAD.MOV.U32 R15, RZ, RZ, R21 ;  /* 0x000000ffff0f1224 */ /* 0x000fe200078e0015 */
[----:B------:R-:W-:Y:S01]  /*2f8e0*/  ISETP.GT.AND P4, PT, R9, 0x65, PT ;  /* 0x000000650900780c */ /* 0x000fe20003f84270 */
[----:B------:R-:W4:Y:S04]  /*2f8f0*/  LDL R21, [R1+0xd24] ;  /* 0x000d240001157983 */ /* 0x000f280000100800 */
[----:B------:R0:W4:Y:S04]  /*2f900*/  @P1 LDG.E.U8 R13, desc[UR20][R14.64] ;  /* 0x000000140e0d1981 */ /* 0x000128000c1e1100 */
[----:B------:R-:W4:Y:S01]  /*2f910*/  LDL R20, [R1+0xd28] ;  /* 0x000d280001147983 */ /* 0x000f220000100800 */
[----:B0-----:R-:W-:-:S02]  /*2f920*/  PRMT R14, RZ, 0x7610, R14 ;  /* 0x00007610ff0e7816 */ /* 0x001fc4000000000e */
[----:B------:R-:W-:-:S04]  /*2f930*/  PRMT R15, RZ, 0x7610, R15 ;  /* 0x00007610ff0f7816 */ /* 0x000fc8000000000f */
[----:B------:R0:W4:Y:S01]  /*2f940*/  @P3 LDG.E.U8 R14, desc[UR20][R16.64] ;  /* 0x00000014100e3981 */ /* 0x000122000c1e1100 */
[----:B------:R-:W-:Y:S01]  /*2f950*/  ISETP.GT.AND P1, PT, R9, 0x66, PT ;  /* 0x000000660900780c */ /* 0x000fe20003f24270 */
[----:B0-----:R-:W-:Y:S02]  /*2f960*/  @P3 IMAD.MOV.U32 R16, RZ, RZ, R22 ;  /* 0x000000ffff103224 */ /* 0x001fe400078e0016 */
[----:B------:R-:W-:Y:S01]  /*2f970*/  @P3 IMAD.MOV.U32 R17, RZ, RZ, R23 ;  /* 0x000000ffff113224 */ /* 0x000fe200078e0017 */
[----:B------:R-:W4:Y:S04]  /*2f980*/  LDL R22, [R1+0xd38] ;  /* 0x000d380001167983 */ /* 0x000f280000100800 */
[----:B------:R0:W4:Y:S04]  /*2f990*/  @P3 LDG.E.U8 R15, desc[UR20][R16.64] ;  /* 0x00000014100f3981 */ /* 0x000128000c1e1100 */
[----:B------:R-:W4:Y:S01]  /*2f9a0*/  LDL R23, [R1+0xd34] ;  /* 0x000d340001177983 */ /* 0x000f220000100800 */
[----:B0-----:R-:W-:-:S02]  /*2f9b0*/  PRMT R16, RZ, 0x7610, R16 ;  /* 0x00007610ff107816 */ /* 0x001fc40000000010 */
[----:B------:R-:W-:-:S04]  /*2f9c0*/  PRMT R17, RZ, 0x7610, R17 ;  /* 0x00007610ff117816 */ /* 0x000fc80000000011 */
[----:B--2---:R3:W2:Y:S02]  /*2f9d0*/  @P4 LDG.E.U8 R16, desc[UR20][R18.64] ;  /* 0x0000001412104981 */ /* 0x0046a4000c1e1100 */
[----:B---3--:R-:W-:Y:S02]  /*2f9e0*/  @P4 IMAD.MOV.U32 R18, RZ, RZ, R25 ;  /* 0x000000ffff124224 */ /* 0x008fe400078e0019 */
[----:B------:R-:W-:Y:S01]  /*2f9f0*/  @P4 IMAD.MOV.U32 R19, RZ, RZ, R28 ;  /* 0x000000ffff134224 */ /* 0x000fe200078e001c */
[----:B------:R-:W3:Y:S04]  /*2fa00*/  LDL R25, [R1+0xd40] ;  /* 0x000d400001197983 */ /* 0x000ee80000100800 */
[----:B------:R4:W2:Y:S04]  /*2fa10*/  @P4 LDG.E.U8 R17, desc[UR20][R18.64] ;  /* 0x0000001412114981 */ /* 0x0008a8000c1e1100 */
[----:B------:R-:W2:Y:S01]  /*2fa20*/  LDL R28, [R1+0xd3c] ;  /* 0x000d3c00011c7983 */ /* 0x000ea20000100800 */
[----:B----4-:R-:W-:-:S03]  /*2fa30*/  @P1 IMAD.MOV.U32 R19, RZ, RZ, R24 ;  /* 0x000000ffff131224 */ /* 0x010fc600078e0018 */
[----:B------:R-:W4:Y:S01]  /*2fa40*/  LDL R24, [R1+0xd44] ;  /* 0x000d440001187983 */ /* 0x000f220000100800 */
[----:B------:R-:W-:-:S03]  /*2fa50*/  @P1 IMAD.MOV.U32 R18, RZ, RZ, R4 ;  /* 0x000000ffff121224 */ /* 0x000fc600078e0004 */
[----:B------:R-:W4:Y:S04]  /*2fa60*/  LDL R4, [R1+0xd48] ;  /* 0x000d480001047983 */ /* 0x000f280000100800 */
[----:B------:R0:W4:Y:S01]  /*2fa70*/  @P1 LDG.E.U8 R29, desc[UR20][R18.64] ;  /* 0x00000014121d1981 */ /* 0x000122000c1e1100 */
[C---:B------:R-:W-:Y:S02]  /*2fa80*/  ISETP.GT.AND P3, PT, R9.reuse, 0x68, PT ;  /* 0x000000680900780c */ /* 0x040fe40003f64270 */
[----:B0-----:R-:W-:Y:S02]  /*2fa90*/  PRMT R18, RZ, 0x7610, R18 ;  /* 0x00007610ff127816 */ /* 0x001fe40000000012 */
[----:B------:R-:W-:Y:S02]  /*2faa0*/  PRMT R19, RZ, 0x7610, R19 ;  /* 0x00007610ff137816 */ /* 0x000fe40000000013 */
[----:B------:R-:W-:-:S07]  /*2fab0*/  ISETP.GT.AND P4, PT, R9, 0x69, PT ;  /* 0x000000690900780c */ /* 0x000fce0003f84270 */
[----:B------:R0:W4:Y:S02]  /*2fac0*/  @P3 LDG.E.U8 R18, desc[UR20][R20.64] ;  /* 0x0000001414123981 */ /* 0x000124000c1e1100 */
[----:B0-----:R-:W-:Y:S02]  /*2fad0*/  @P3 IMAD.MOV.U32 R20, RZ, RZ, R26 ;  /* 0x000000ffff143224 */ /* 0x001fe400078e001a */
[----:B------:R-:W-:Y:S01]  /*2fae0*/  @P3 IMAD.MOV.U32 R21, RZ, RZ, R27 ;  /* 0x000000ffff153224 */ /* 0x000fe200078e001b */
[----:B------:R-:W4:Y:S04]  /*2faf0*/  LDL R26, [R1+0xd58] ;  /* 0x000d5800011a7983 */ /* 0x000f280000100800 */
[----:B------:R0:W4:Y:S01]  /*2fb00*/  @P3 LDG.E.U8 R19, desc[UR20][R20.64] ;  /* 0x0000001414133981 */ /* 0x000122000c1e1100 */
[----:B------:R-:W-:-:S03]  /*2fb10*/  ISETP.GT.AND P3, PT, R9, 0x6a, PT ;  /* 0x0000006a0900780c */ /* 0x000fc60003f64270 */
[----:B------:R-:W4:Y:S01]  /*2fb20*/  LDL R27, [R1+0xd54] ;  /* 0x000d5400011b7983 */ /* 0x000f220000100800 */
[----:B0-----:R-:W-:-:S06]  /*2fb30*/  PRMT R20, RZ, 0x7610, R20 ;  /* 0x00007610ff147816 */ /* 0x001fcc0000000014 */
[----:B------:R3:W4:Y:S02]  /*2fb40*/  @P4 LDG.E.U8 R20, desc[UR20][R22.64] ;  /* 0x0000001416144981 */ /* 0x000724000c1e1100 */
[----:B---3--:R-:W-:Y:S02]  /*2fb50*/  @P4 IMAD.MOV.U32 R22, RZ, RZ, R25 ;  /* 0x000000ffff164224 */ /* 0x008fe400078e0019 */
[----:B--2---:R-:W-:Y:S02]  /*2fb60*/  @P4 IMAD.MOV.U32 R23, RZ, RZ, R28 ;  /* 0x000000ffff174224 */ /* 0x004fe400078e001c */
[----:B----4-:R-:W-:Y:S02]  /*2fb70*/  @P3 IMAD.MOV.U32 R25, RZ, RZ, R24 ;  /* 0x000000ffff193224 */ /* 0x010fe400078e0018 */
[----:B------:R-:W-:Y:S01]  /*2fb80*/  @P3 IMAD.MOV.U32 R24, RZ, RZ, R4 ;  /* 0x000000ffff183224 */ /* 0x000fe200078e0004 */
[----:B------:R0:W-:Y:S04]  /*2fb90*/  STL [R1+0x230], R29 ;  /* 0x0002301d01007387 */ /* 0x0001e80000100800 */
[----:B------:R-:W2:Y:S04]  /*2fba0*/  LDL R28, [R1+0xd68] ;  /* 0x000d6800011c7983 */ /* 0x000ea80000100800 */
[----:B------:R-:W3:Y:S04]  /*2fbb0*/  LDL R4, [R1+0xd70] ;  /* 0x000d700001047983 */ /* 0x000ee80000100800 */
[----:B0-----:R-:W2:Y:S01]  /*2fbc0*/  LDL R29, [R1+0xd64] ;  /* 0x000d6400011d7983 */ /* 0x001ea20000100800 */
[----:B------:R-:W-:-:S03]  /*2fbd0*/  PRMT R21, RZ, 0x7610, R21 ;  /* 0x00007610ff157816 */ /* 0x000fc60000000015 */
[----:B------:R-:W4:Y:S04]  /*2fbe0*/  LDL R34, [R1+0xd6c] ;  /* 0x000d6c0001227983 */ /* 0x000f280000100800 */
[----:B------:R0:W3:Y:S01]  /*2fbf0*/  @P4 LDG.E.U8 R21, desc[UR20][R22.64] ;  /* 0x0000001416154981 */ /* 0x0000e2000c1e1100 */
[----:B------:R-:W-:-:S03]  /*2fc00*/  ISETP.GT.AND P4, PT, R9, 0x6b, PT ;  /* 0x0000006b0900780c */ /* 0x000fc60003f84270 */
[----:B------:R-:W4:Y:S04]  /*2fc10*/  LDL R35, [R1+0xd90] ;  /* 0x000d900001237983 */ /* 0x000f280000100800 */
[----:B------:R-:W4:Y:S01]  /*2fc20*/  LDL R37, [R1+0xd8c] ;  /* 0x000d8c0001257983 */ /* 0x000f220000100800 */
[----:B0-----:R-:W-:Y:S02]  /*2fc30*/  PRMT R22, RZ, 0x7610, R22 ;  /* 0x00007610ff167816 */ /* 0x001fe40000000016 */
[----:B------:R-:W-:Y:S01]  /*2fc40*/  PRMT R23, RZ, 0x7610, R23 ;  /* 0x00007610ff177816 */ /* 0x000fe20000000017 */
[----:B------:R-:W4:Y:S04]  /*2fc50*/  LDL R36, [R1+0xdec] ;  /* 0x000dec0001247983 */ /* 0x000f280000100800 */
[----:B------:R0:W4:Y:S01]  /*2fc60*/  @P3 LDG.E.U8 R22, desc[UR20][R24.64] ;  /* 0x0000001418163981 */ /* 0x000122000c1e1100 */
[----:B------:R-:W-:-:S03]  /*2fc70*/  ISETP.GT.AND P5, PT, R9, 0x78, PT ;  /* 0x000000780900780c */ /* 0x000fc60003fa4270 */
[----:B------:R-:W4:Y:S04]  /*2fc80*/  LDL R39, [R1+0xd94] ;  /* 0x000d940001277983 */ /* 0x000f280000100800 */
[----:B------:R-:W4:Y:S01]  /*2fc90*/  LDL R38, [R1+0xd98] ;  /* 0x000d980001267983 */ /* 0x000f220000100800 */
[----:B0-----:R-:W-:Y:S02]  /*2fca0*/  @P3 IMAD.MOV.U32 R24, RZ, RZ, R30 ;  /* 0x000000ffff183224 */ /* 0x001fe400078e001e */
[----:B------:R-:W-:Y:S01]  /*2fcb0*/  @P3 IMAD.MOV.U32 R25, RZ, RZ, R31 ;  /* 0x000000ffff193224 */ /* 0x000fe200078e001f */
[----:B------:R-:W4:Y:S04]  /*2fcc0*/  LDL R30, [R1+0xd88] ;  /* 0x000d8800011e7983 */ /* 0x000f280000100800 */
[----:B------:R0:W4:Y:S01]  /*2fcd0*/  @P3 LDG.E.U8 R23, desc[UR20][R24.64] ;  /* 0x0000001418173981 */ /* 0x000122000c1e1100 */
[----:B------:R-:W-:-:S03]  /*2fce0*/  ISETP.GT.AND P3, PT, R9, 0x6c, PT ;  /* 0x0000006c0900780c */ /* 0x000fc60003f64270 */
[----:B------:R-:W4:Y:S04]  /*2fcf0*/  LDL R31, [R1+0xd84] ;  /* 0x000d8400011f7983 */ /* 0x000f280000100800 */
[----:B------:R-:W4:Y:S01]  /*2fd00*/  LDL R40, [R1+0xdf4] ;  /* 0x000df40001287983 */ /* 0x000f220000100800 */
[----:B0-----:R-:W-:Y:S02]  /*2fd10*/  PRMT R24, RZ, 0x7610, R24 ;  /* 0x00007610ff187816 */ /* 0x001fe40000000018 */
[----:B------:R-:W-:Y:S01]  /*2fd20*/  PRMT R25, RZ, 0x7610, R25 ;  /* 0x00007610ff197816 */ /* 0x000fe20000000019 */
[----:B------:R-:W4:Y:S04]  /*2fd30*/  LDL R43, [R1+0xda4] ;  /* 0x000da400012b7983 */ /* 0x000f280000100800 */
[----:B------:R0:W4:Y:S04]  /*2fd40*/  @P4 LDG.E.U8 R24, desc[UR20][R26.64] ;  /* 0x000000141a184981 */ /* 0x000128000c1e1100 */
[----:B------:R-:W4:Y:S04]  /*2fd50*/  LDL R42, [R1+0xda8] ;  /* 0x000da800012a7983 */ /* 0x000f280000100800 */
[----:B------:R-:W4:Y:S01]  /*2fd60*/  LDL R41, [R1+0xdac] ;  /* 0x000dac0001297983 */ /* 0x000f220000100800 */
[----:B0-----:R-:W-:-:S02]  /*2fd70*/  @P4 IMAD.MOV.U32 R26, RZ, RZ, R32 ;  /* 0x000000ffff1a4224 */ /* 0x001fc400078e0020 */
[----:B------:R-:W-:Y:S01]  /*2fd80*/  @P4 IMAD.MOV.U32 R27, RZ, RZ, R33 ;  /* 0x000000ffff1b4224 */ /* 0x000fe200078e0021 */
[----:B------:R-:W4:Y:S04]  /*2fd90*/  LDL R32, [R1+0xde8] ;  /* 0x000de80001207983 */ /* 0x000f280000100800 */
[----:B------:R0:W4:Y:S04]  /*2fda0*/  @P4 LDG.E.U8 R25, desc[UR20][R26.64] ;  /* 0x000000141a194981 */ /* 0x000128000c1e1100 */
[----:B------:R-:W4:Y:S04]  /*2fdb0*/  LDL R33, [R1+0xde4] ;  /* 0x000de40001217983 */ /* 0x000f280000100800 */
[----:B------:R-:W4:Y:S01]  /*2fdc0*/  LDL R46, [R1+0xe04] ;  /* 0x000e0400012e7983 */ /* 0x000f220000100800 */
[----:B0-----:R-:W-:-:S03]  /*2fdd0*/  PRMT R26, RZ, 0x7610, R26 ;  /* 0x00007610ff1a7816 */ /* 0x001fc6000000001a */
[----:B------:R-:W4:Y:S04]  /*2fde0*/  LDL R87, [R1+0xdb4] ;  /* 0x000db40001577983 */ /* 0x000f280000100800 */
[----:B------:R-:W4:Y:S04]  /*2fdf0*/  LDL R85, [R1+0xdb8] ;  /* 0x000db80001557983 */ /* 0x000f280000100800 */
[----:B------:R-:W4:Y:S04]  /*2fe00*/  LDL R45, [R1+0xdbc] ;  /* 0x000dbc00012d7983 */ /* 0x000f280000100800 */
[----:B------:R-:W4:Y:S04]  /*2fe10*/  LDL R44, [R1+0xdc0] ;  /* 0x000dc000012c7983 */ /* 0x000f280000100800 */
[----:B------:R-:W4:Y:S04]  /*2fe20*/  LDL R73, [R1+0xe14] ;  /* 0x000e140001497983 */ /* 0x000f280000100800 */
[----:B------:R-:W4:Y:S04]  /*2fe30*/  LDL R47, [R1+0xe1c] ;  /* 0x000e1c00012f7983 */ /* 0x000f280000100800 */
[----:B------:R-:W4:Y:S04]  /*2fe40*/  LDL R93, [R1+0xdcc] ;  /* 0x000dcc00015d7983 */ /* 0x000f280000100800 */
[----:B--2---:R3:W2:Y:S02]  /*2fe50*/  @P3 LDG.E.U8 R26, desc[UR20][R28.64] ;  /* 0x000000141c1a3981 */ /* 0x0046a4000c1e1100 */
[----:B---3--:R-:W-:-:S02]  /*2fe60*/  @P3 IMAD.MOV.U32 R28, RZ, RZ, R4 ;  /* 0x000000ffff1c3224 */ /* 0x008fc400078e0004 */
[----:B------:R-:W3:Y:S01]  /*2fe70*/  LDL R4, [R1+0xdf0] ;  /* 0x000df00001047983 */ /* 0x000ee20000100800 */
[----:B------:R-:W-:Y:S01]  /*2fe80*/  ISETP.GT.AND P4, PT, R9, 0x70, PT ;  /* 0x000000700900780c */ /* 0x000fe20003f84270 */
[----:B----4-:R-:W-:Y:S01]  /*2fe90*/  @P3 IMAD.MOV.U32 R29, RZ, RZ, R34 ;  /* 0x000000ffff1d3224 */ /* 0x010fe200078e0022 */
[----:B------:R-:W-:Y:S01]  /*2fea0*/  PRMT R27, RZ, 0x7610, R27 ;  /* 0x00007610ff1b7816 */ /* 0x000fe2000000001b */
[----:B------:R-:W4:Y:S05]  /*2feb0*/  LDL R34, [R1+0xd78] ;  /* 0x000d780001227983 */ /* 0x000f2a0000100800 */
[----:B------:R0:W2:Y:S02]  /*2fec0*/  @P3 LDG.E.U8 R27, desc[UR20][R28.64] ;  /* 0x000000141c1b3981 */ /* 0x0000a4000c1e1100 */
[----:B0-----:R-:W-:-:S02]  /*2fed0*/  PRMT R28, RZ, 0x7610, R28 ;  /* 0x00007610ff1c7816 */ /* 0x001fc4000000001c */
[----:B------:R-:W-:-:S04]  /*2fee0*/  PRMT R29, RZ, 0x7610, R29 ;  /* 0x00007610ff1d7816 */ /* 0x000fc8000000001d */
[----:B------:R0:W2:Y:S02]  /*2fef0*/  @P4 LDG.E.U8 R28, desc[UR20][R30.64] ;  /* 0x000000141e1c4981 */ /* 0x0000a4000c1e1100 */
[----:B0-----:R-:W-:Y:S02]  /*2ff00*/  @P4 IMAD.MOV.U32 R30, RZ, RZ, R35 ;  /* 0x000000ffff1e4224 */ /* 0x001fe400078e0023 */
[----:B------:R-:W-:Y:S01]  /*2ff10*/  @P4 IMAD.MOV.U32 R31, RZ, RZ, R37 ;  /* 0x000000ffff1f4224 */ /* 0x000fe200078e0025 */
[----:B------:R-:W4:Y:S04]  /*2ff20*/  LDL R35, [R1+0xd74] ;  /* 0x000d740001237983 */ /* 0x000f280000100800 */
[----:B------:R0:W2:Y:S04]  /*2ff30*/  @P4 LDG.E.U8 R29, desc[UR20][R30.64] ;  /* 0x000000141e1d4981 */ /* 0x0000a8000c1e1100 */
[----:B------:R-:W2:Y:S01]  /*2ff40*/  LDL R37, [R1+0xd9c] ;  /* 0x000d9c0001257983 */ /* 0x000ea20000100800 */
[----:B0-----:R-:W-:-:S06]  /*2ff50*/  PRMT R30, RZ, 0x7610, R30 ;  /* 0x00007610ff1e7816 */ /* 0x001fcc000000001e */
[----:B------:R0:W2:Y:S02]  /*2ff60*/  @P5 LDG.E.U8 R30, desc[UR20][R32.64] ;  /* 0x00000014201e5981 */ /* 0x0000a4000c1e1100 */
[----:B0-----:R-:W-:Y:S02]  /*2ff70*/  @P5 IMAD.MOV.U32 R33, RZ, RZ, R36 ;  /* 0x000000ffff215224 */ /* 0x001fe400078e0024 */
[----:B------:R-:W2:Y:S01]  /*2ff80*/  LDL R36, [R1+0xda0] ;  /* 0x000da00001247983 */ /* 0x000ea20000100800 */
[----:B---3--:R-:W-:-:S03]  /*2ff90*/  @P5 IMAD.MOV.U32 R32, RZ, RZ, R4 ;  /* 0x000000ffff205224 */ /* 0x008fc600078e0004 */
[----:B------:R-:W3:Y:S01]  /*2ffa0*/  LDL R4, [R1+0xdf8] ;  /* 0x000df80001047983 */ /* 0x000ee20000100800 */
[C---:B------:R-:W-:Y:S02]  /*2ffb0*/  ISETP.GT.AND P3, PT, R9.reuse, 0x6d, PT ;  /* 0x0000006d0900780c */ /* 0x040fe40003f64270 */
[----:B------:R-:W-:Y:S02]  /*2ffc0*/  PRMT R31, RZ, 0x7610, R31 ;  /* 0x00007610ff1f7816 */ /* 0x000fe4000000001f */
[----:B------:R-:W-:-:S04]  /*2ffd0*/  ISETP.GT.AND P4, PT, R9, 0x71, PT ;  /* 0x000000710900780c */ /* 0x000fc80003f84270 */
[----:B------:R0:W3:Y:S01]  /*2ffe0*/  @P5 LDG.E.U8 R31, desc[UR20][R32.64] ;  /* 0x00000014201f5981 */ /* 0x0000e2000c1e1100 */
[----:B------:R-:W-:Y:S02]  /*2fff0*/  ISETP.GT.AND P5, PT, R9, 0x79, PT ;  /* 0x000000790900780c */ /* 0x000fe40003fa4270 */
[----:B0-----:R-:W-:Y:S02]  /*30000*/  PRMT R32, RZ, 0x7610, R32 ;  /* 0x00007610ff207816 */ /* 0x001fe40000000020 */
[----:B------:R-:W-:-:S04]  /*30010*/  PRMT R33, RZ, 0x7610, R33 ;  /* 0x00007610ff217816 */ /* 0x000fc80000000021 */
[----:B----4-:R0:W4:Y:S02]  /*30020*/  @P3 LDG.E.U8 R32, desc[UR20][R34.64] ;  /* 0x0000001422203981 */ /* 0x010124000c1e1100 */
[----:B0-----:R-:W-:Y:S02]  /*30030*/  @P4 IMAD.MOV.U32 R34, RZ, RZ, R38 ;  /* 0x000000ffff224224 */ /* 0x001fe400078e0026 */
[----:B------:R-:W-:Y:S01]  /*30040*/  @P4 IMAD.MOV.U32 R35, RZ, RZ, R39 ;  /* 0x000000ffff234224 */ /* 0x000fe200078e0027 */
[----:B------:R-:W4:Y:S04]  /*30050*/  LDL R38, [R1+0xe00] ;  /* 0x000e000001267983 */ /* 0x000f280000100800 */
[----:B------:R-:W4:Y:S04]  /*30060*/  LDL R39, [R1+0xdfc] ;  /* 0x000dfc0001277983 */ /* 0x000f280000100800 */
[----:B------:R0:W4:Y:S02]  /*30070*/  @P4 LDG.E.U8 R33, desc[UR20][R34.64] ;  /* 0x0000001422214981 */ /* 0x000124000c1e1100 */
[----:B0-----:R-:W-:-:S06]  /*30080*/  PRMT R34, RZ, 0x7610, R34 ;  /* 0x00007610ff227816 */ /* 0x001fcc0000000022 */
[----:B--2---:R0:W2:Y:S02]  /*30090*/  @P4 LDG.E.U8 R34, desc[UR20][R36.64] ;  /* 0x0000001424224981 */ /* 0x0040a4000c1e1100 */
[----:B0-----:R-:W-:Y:S02]  /*300a0*/  @P5 IMAD.MOV.U32 R37, RZ, RZ, R40 ;  /* 0x000000ffff255224 */ /* 0x001fe400078e0028 */
[----:B------:R-:W2:Y:S01]  /*300b0*/  LDL R40, [R1+0xdb0] ;  /* 0x000db00001287983 */ /* 0x000ea20000100800 */
[----:B---3--:R-:W-:-:S03]  /*300c0*/  @P5 IMAD.MOV.U32 R36, RZ, RZ, R4 ;  /* 0x000000ffff245224 */ /* 0x008fc600078e0004 */
[----:B------:R-:W3:Y:S01]  /*300d0*/  LDL R4, [R1+0xe08] ;  /* 0x000e080001047983 */ /* 0x000ee20000100800 */
[----:B------:R-:W-:Y:S02]  /*300e0*/  PRMT R35, RZ, 0x7610, R35 ;  /* 0x00007610ff237816 */ /* 0x000fe40000000023 */
[----:B------:R-:W-:-:S04]  /*300f0*/  ISETP.GT.AND P4, PT, R9, 0x72, PT ;  /* 0x000000720900780c */ /* 0x000fc80003f84270 */
[----:B------:R0:W3:Y:S02]  /*30100*/  @P5 LDG.E.U8 R35, desc[UR20][R36.64] ;  /* 0x0000001424235981 */ /* 0x0000e4000c1e1100 */
[----:B0-----:R-:W-:Y:S02]  /*30110*/  PRMT R36, RZ, 0x7610, R36 ;  /* 0x00007610ff247816 */ /* 0x001fe40000000024 */
[----:B------:R-:W-:-:S04]  /*30120*/  PRMT R37, RZ, 0x7610, R37 ;  /* 0x00007610ff257816 */ /* 0x000fc80000000025 */
[----:B----4-:R0:W4:Y:S01]  /*30130*/  @P5 LDG.E.U8 R36, desc[UR20][R38.64] ;  /* 0x0000001426245981 */ /* 0x010122000c1e1100 */
[----:B------:R-:W-:Y:S01]  /*30140*/  ISETP.GT.AND P5, PT, R9, 0x7a, PT ;  /* 0x0000007a0900780c */ /* 0x000fe20003fa4270 */
        /* <DEDUP_REMOVED lines=13> */
[----:B------:R0:W2:Y:S02]  /*30220*/  @P5 LDG.E.U8 R39, desc[UR20][R40.64] ;  /* 0x0000001428275981 */ /* 0x0000a4000c1e1100 */
[----:B0-----:R-:W-:Y:S02]  /*30230*/  PRMT R40, RZ, 0x7610, R40 ;  /* 0x00007610ff287816 */ /* 0x001fe40000000028 */
[----:B------:R-:W-:-:S04]  /*30240*/  PRMT R41, RZ, 0x7610, R41 ;  /* 0x00007610ff297816 */ /* 0x000fc80000000029 */
[----:B----4-:R0:W4:Y:S01]  /*30250*/  @P5 LDG.E.U8 R40, desc[UR20][R42.64] ;  /* 0x000000142a285981 */ /* 0x010122000c1e1100 */
        /* <DEDUP_REMOVED lines=8> */
[----:B------:R0:W4:Y:S02]  /*302e0*/  @P4 LDG.E.U8 R42, desc[UR20][R44.64] ;  /* 0x000000142c2a4981 */ /* 0x000124000c1e1100 */
[----:B0-----:R-:W-:Y:S02]  /*302f0*/  @P5 IMAD.MOV.U32 R45, RZ, RZ, R73 ;  /* 0x000000ffff2d5224 */ /* 0x001fe400078e0049 */
[----:B------:R-:W4:Y:S01]  /*30300*/  LDL R73, [R1+0xdd0] ;  /* 0x000dd00001497983 */ /* 0x000f220000100800 */
[----:B---3--:R-:W-:-:S03]  /*30310*/  @P5 IMAD.MOV.U32 R44, RZ, RZ, R4 ;  /* 0x000000ffff2c5224 */ /* 0x008fc600078e0004 */
[----:B------:R-:W3:Y:S04]  /*30320*/  LDL R4, [R1+0xe28] ;  /* 0x000e280001047983 */ /* 0x000ee80000100800 */
[----:B------:R0:W3:Y:S02]  /*30330*/  @P5 LDG.E.U8 R43, desc[UR20][R44.64] ;  /* 0x000000142c2b5981 */ /* 0x0000e4000c1e1100 */
[----:B0-----:R-:W-:-:S06]  /*30340*/  PRMT R44, RZ, 0x7610, R44 ;  /* 0x00007610ff2c7816 */ /* 0x001fcc000000002c */
[----:B--2---:R0:W2:Y:S04]  /*30350*/  @P5 LDG.E.U8 R44, desc[UR20][R46.64] ;  /* 0x000000142e2c5981 */ /* 0x0040a8000c1e1100 */
[----:B------:R-:W0:Y:S04]  /*30360*/  LDL R46, [R1+0xd7c] ;  /* 0x000d7c00012e7983 */ /* 0x000e280000100800 */
[----:B------:R-:W0:Y:S01]  /*30370*/  LDL R47, [R1+0xd80] ;  /* 0x000d8000012f7983 */ /* 0x000e220000100800 */
[----:B------:R-:W-:Y:S02]  /*30380*/  PRMT R45, RZ, 0x7610, R45 ;  /* 0x00007610ff2d7816 */ /* 0x000fe4000000002d */
[----:B------:R-:W-:-:S02]  /*30390*/  ISETP.GT.AND P4, PT, R9, 0x74, PT ;  /* 0x000000740900780c */ /* 0x000fc40003f84270 */
[----:B0-----:R-:W-:-:S04]  /*303a0*/  @P3 LOP3.LUT R47, R47, R46, RZ, 0x3c, !PT ;  /* 0x0000002e2f2f3212 */ /* 0x001fc800078e3cff */
[----:B------:R-:W-:-:S04]  /*303b0*/  @P3 LOP3.LUT R46, R47, R46, RZ, 0x3c, !PT ;  /* 0x0000002e2f2e3212 */ /* 0x000fc800078e3cff */
[----:B------:R-:W-:-:S05]  /*303c0*/  @P3 LOP3.LUT R47, R47, R46, RZ, 0x3c, !PT ;  /* 0x0000002e2f2f3212 */ /* 0x000fca00078e3cff */
[----:B------:R4:W2:Y:S04]  /*303d0*/  @P3 LDG.E.U8 R45, desc[UR20][R46.64] ;  /* 0x000000142e2d3981 */ /* 0x0008a8000c1e1100 */
[----:B------:R-:W2:Y:S01]  /*303e0*/  LDL R47, [R1+0xdc4] ;  /* 0x000dc400012f7983 */ /* 0x000ea20000100800 */
[----:B------:R-:W-:Y:S01]  /*303f0*/  PRMT R49, RZ, 0x7610, R49 ;  /* 0x00007610ff317816 */ /* 0x000fe20000000031 */
[----:B----4-:R-:W-:Y:S01]  /*30400*/  @P4 IMAD.MOV.U32 R46, RZ, RZ, R85 ;  /* 0x000000ffff2e4224 */ /* 0x010fe200078e0055 */
[----:B------:R-:W-:Y:S01]  /*30410*/  ISETP.GT.AND P5, PT, R9, 0x7c, PT ;  /* 0x0000007c0900780c */ /* 0x000fe20003fa4270 */
[----:B------:R-:W4:Y:S01]  /*30420*/  LDL R85, [R1+0xdd8] ;  /* 0x000dd80001557983 */ /* 0x000f220000100800 */
[----:B------:R-:W-:Y:S02]  /*30430*/  PRMT R51, RZ, 0x7610, R51 ;  /* 0x00007610ff337816 */ /* 0x000fe40000000033 */
[----:B------:R-:W-:Y:S01]  /*30440*/  PRMT R53, RZ, 0x7610, R53 ;  /* 0x00007610ff357816 */ /* 0x000fe20000000035 */
[----:B--2---:R0:W2:Y:S02]  /*30450*/  @P4 LDG.E.U8 R49, desc[UR20][R46.64] ;  /* 0x000000142e314981 */ /* 0x0040a4000c1e1100 */
[----:B0-----:R-:W-:-:S02]  /*30460*/  @P4 IMAD.MOV.U32 R46, RZ, RZ, R73 ;  /* 0x000000ffff2e4224 */ /* 0x001fc400078e0049 */
[----:B------:R-:W-:Y:S01]  /*30470*/  @P4 IMAD.MOV.U32 R47, RZ, RZ, R93 ;  /* 0x000000ffff2f4224 */ /* 0x000fe200078e005d */
[----:B------:R-:W-:Y:S01]  /*30480*/  PRMT R55, RZ, 0x7610, R55 ;  /* 0x00007610ff377816 */ /* 0x000fe20000000037 */
[----:B------:R-:W2:Y:S04]  /*30490*/  LDL R73, [R1+0xde0] ;  /* 0x000de00001497983 */ /* 0x000ea80000100800 */
[----:B------:R3:W2:Y:S01]  /*304a0*/  @P4 LDG.E.U8 R51, desc[UR20][R46.64] ;  /* 0x000000142e334981 */ /* 0x0006a2000c1e1100 */
[----:B------:R-:W-:Y:S02]  /*304b0*/  ISETP.GT.AND P3, PT, R9, 0x75, PT ;  /* 0x000000750900780c */ /* 0x000fe40003f64270 */
[----:B------:R-:W-:Y:S01]  /*304c0*/  PRMT R57, RZ, 0x7610, R57 ;  /* 0x00007610ff397816 */ /* 0x000fe20000000039 */
[----:B------:R-:W2:Y:S01]  /*304d0*/  LDL R93, [R1+0xe38] ;  /* 0x000e3800015d7983 */ /* 0x000ea20000100800 */
[----:B---3--:R-:W-:-:S02]  /*304e0*/  @P5 IMAD.MOV.U32 R46, RZ, RZ, R4 ;  /* 0x000000ffff2e5224 */ /* 0x008fc400078e0004 */
[----:B------:R-:W-:Y:S01]  /*304f0*/  @P5 IMAD.MOV.U32 R47, RZ, RZ, R87 ;  /* 0x000000ffff2f5224 */ /* 0x000fe200078e0057 */
[----:B------:R-:W-:Y:S01]  /*30500*/  PRMT R59, RZ, 0x7610, R59 ;  /* 0x00007610ff3b7816 */ /* 0x000fe2000000003b */
[----:B------:R-:W3:Y:S04]  /*30510*/  LDL R87, [R1+0xe3c] ;  /* 0x000e3c0001577983 */ /* 0x000ee80000100800 */
[----:B------:R0:W2:Y:S04]  /*30520*/  @P5 LDG.E.U8 R53, desc[UR20][R46.64] ;  /* 0x000000142e355981 */ /* 0x0000a8000c1e1100 */
[----:B------:R-:W2:Y:S04]  /*30530*/  LDL R4, [R1+0xe40] ;  /* 0x000e400001047983 */ /* 0x000ea80000100800 */
[----:B------:R-:W0:Y:S04]  /*30540*/  LDL R46, [R1+0xe2c] ;  /* 0x000e2c00012e7983 */ /* 0x000e280000100800 */
[----:B------:R-:W0:Y:S02]  /*30550*/  LDL R47, [R1+0xe30] ;  /* 0x000e3000012f7983 */ /* 0x000e240000100800 */
[----:B0-----:R-:W-:-:S04]  /*30560*/  @P5 LOP3.LUT R47, R47, R46, RZ, 0x3c, !PT ;  /* 0x0000002e2f2f5212 */ /* 0x001fc800078e3cff */
[----:B------:R-:W-:-:S04]  /*30570*/  @P5 LOP3.LUT R46, R47, R46, RZ, 0x3c, !PT ;  /* 0x0000002e2f2e5212 */ /* 0x000fc800078e3cff */
[----:B------:R-:W-:-:S05]  /*30580*/  @P5 LOP3.LUT R47, R47, R46, RZ, 0x3c, !PT ;  /* 0x0000002e2f2f5212 */ /* 0x000fca00078e3cff */
[----:B------:R4:W2:Y:S04]  /*30590*/  @P5 LDG.E.U8 R55, desc[UR20][R46.64] ;  /* 0x000000142e375981 */ /* 0x0008a8000c1e1100 */
[----:B------:R-:W2:Y:S01]  /*305a0*/  LDL R47, [R1+0xdd4] ;  /* 0x000dd400012f7983 */ /* 0x000ea20000100800 */
[----:B----4-:R-:W-:Y:S01]  /*305b0*/  @P3 IMAD.MOV.U32 R46, RZ, RZ, R85 ;  /* 0x000000ffff2e3224 */ /* 0x010fe200078e0055 */
[----:B------:R-:W-:Y:S02]  /*305c0*/  ISETP.GT.AND P4, PT, R9, 0x7d, PT ;  /* 0x0000007d0900780c */ /* 0x000fe40003f84270 */
[----:B------:R-:W-:Y:S01]  /*305d0*/  PRMT R61, RZ, 0x7610, R61 ;  /* 0x00007610ff3d7816 */ /* 0x000fe2000000003d */
[----:B------:R-:W4:Y:S04]  /*305e0*/  LDL R85, [R1+0x358] ;  /* 0x0003580001557983 */ /* 0x000f280000100800 */
[----:B--2---:R0:W2:Y:S04]  /*305f0*/  @P3 LDG.E.U8 R57, desc[UR20][R46.64] ;  /* 0x000000142e393981 */ /* 0x0040a8000c1e1100 */
[----:B------:R-:W2:Y:S01]  /*30600*/  LDL R47, [R1+0xddc] ;  /* 0x000ddc00012f7983 */ /* 0x000ea20000100800 */
[----:B0-----:R-:W-:Y:S01]  /*30610*/  @P3 IMAD.MOV.U32 R46, RZ, RZ, R73 ;  /* 0x000000ffff2e3224 */ /* 0x001fe200078e0049 */
[----:B------:R-:W-:-:S02]  /*30620*/  PRMT R63, RZ, 0x7610, R63 ;  /* 0x00007610ff3f7816 */ /* 0x000fc4000000003f */
[----:B------:R-:W-:Y:S01]  /*30630*/  PRMT R84, RZ, 0x7610, R84 ;  /* 0x00007610ff547816 */ /* 0x000fe20000000054 */
[----:B------:R-:W3:Y:S04]  /*30640*/  LDL R73, [R1+0x360] ;  /* 0x0003600001497983 */ /* 0x000ee80000100800 */
[----:B--2---:R0:W2:Y:S04]  /*30650*/  @P3 LDG.E.U8 R59, desc[UR20][R46.64] ;  /* 0x000000142e3b3981 */ /* 0x0040a8000c1e1100 */
[----:B------:R-:W2:Y:S01]  /*30660*/  LDL R47, [R1+0xe34] ;  /* 0x000e3400012f7983 */ /* 0x000ea20000100800 */
[----:B0-----:R-:W-:Y:S01]  /*30670*/  @P4 IMAD.MOV.U32 R46, RZ, RZ, R93 ;  /* 0x000000ffff2e4224 */ /* 0x001fe200078e005d */
[----:B------:R-:W-:-:S02]  /*30680*/  ISETP.GT.AND P3, PT, R9, 0x67, PT ;  /* 0x000000670900780c */ /* 0x000fc40003f64270 */
[----:B------:R-:W-:Y:S01]  /*30690*/  PRMT R8, RZ, 0x7610, R8 ;  /* 0x00007610ff087816 */ /* 0x000fe20000000008 */
[----:B------:R-:W3:Y:S04]  /*306a0*/  LDL R93, [R1+0x368] ;  /* 0x00036800015d7983 */ /* 0x000ee80000100800 */
[----:B--2---:R0:W2:Y:S02]  /*306b0*/  @P4 LDG.E.U8 R61, desc[UR20][R46.64] ;  /* 0x000000142e3d4981 */ /* 0x0040a4000c1e1100 */
[----:B0-----:R-:W-:Y:S02]  /*306c0*/  @P4 IMAD.MOV.U32 R46, RZ, RZ, R4 ;  /* 0x000000ffff2e4224 */ /* 0x001fe400078e0004 */
[----:B---3--:R-:W-:Y:S01]  /*306d0*/  @P4 IMAD.MOV.U32 R47, RZ, RZ, R87 ;  /* 0x000000ffff2f4224 */ /* 0x008fe200078e0057 */
[----:B------:R-:W3:Y:S04]  /*306e0*/  LDL R4, [R1+0x370] ;  /* 0x0003700001047983 */ /* 0x000ee80000100800 */
[----:B------:R4:W2:Y:S04]  /*306f0*/  @P4 LDG.E.U8 R63, desc[UR20][R46.64] ;  /* 0x000000142e3f4981 */ /* 0x0008a8000c1e1100 */
[----:B------:R-:W2:Y:S04]  /*30700*/  LDL R87, [R1+0x36c] ;  /* 0x00036c0001577983 */ /* 0x000ea80000100800 */
[----:B------:R-:W2:Y:S01]  /*30710*/  LDL R47, [R1+0x354] ;  /* 0x00035400012f7983 */ /* 0x000ea20000100800 */
[----:B----4-:R-:W-:-:S03]  /*30720*/  @P1 IMAD.MOV.U32 R46, RZ, RZ, R85 ;  /* 0x000000ffff2e1224 */ /* 0x010fc600078e0055 */
[----:B------:R-:W4:Y:S04]  /*30730*/  LDL R85, [R1+0x374] ;  /* 0x0003740001557983 */ /* 0x000f280000100800 */
[----:B--2---:R0:W2:Y:S04]  /*30740*/  @P1 LDG.E.U8 R84, desc[UR20][R46.64] ;  /* 0x000000142e541981 */ /* 0x0040a8000c1e1100 */
[----:B------:R-:W3:Y:S01]  /*30750*/  LDL R47, [R1+0x35c] ;  /* 0x00035c00012f7983 */ /* 0x000ee20000100800 */
[----:B0-----:R-:W-:-:S03]  /*30760*/  @P3 IMAD.MOV.U32 R46, RZ, RZ, R73 ;  /* 0x000000ffff2e3224 */ /* 0x001fc600078e0049 */
[----:B--2---:R0:W-:Y:S01]  /*30770*/  STL [R1+0x1b8], R84 ;  /* 0x0001b85401007387 */ /* 0x0041e20000100800 */
[----:B------:R-:W-:Y:S02]  /*30780*/  ISETP.GT.AND P1, PT, R9, 0x6e, PT ;  /* 0x0000006e0900780c */ /* 0x000fe40003f24270 */
[----:B------:R-:W-:Y:S01]  /*30790*/  PRMT R90, RZ, 0x7610, R90 ;  /* 0x00007610ff5a7816 */ /* 0x000fe2000000005a */
[----:B------:R-:W2:Y:S04]  /*307a0*/  LDL R73, [R1+0x37c] ;  /* 0x00037c0001497983 */ /* 0x000ea80000100800 */
[----:B---3--:R1:W3:Y:S04]  /*307b0*/  @P3 LDG.E.U8 R8, desc[UR20][R46.64] ;  /* 0x000000142e083981 */ /* 0x0082e8000c1e1100 */
[----:B0-----:R-:W2:Y:S04]  /*307c0*/  LDL R84, [R1+0x378] ;  /* 0x0003780001547983 */ /* 0x001ea80000100800 */
[----:B------:R-:W2:Y:S01]  /*307d0*/  LDL R47, [R1+0x364] ;  /* 0x00036400012f7983 */ /* 0x000ea20000100800 */
[----:B-1----:R-:W-:Y:S01]  /*307e0*/  @P3 IMAD.MOV.U32 R46, RZ, RZ, R93 ;  /* 0x000000ffff2e3224 */ /* 0x002fe200078e005d */
[----:B------:R-:W-:-:S02]  /*307f0*/  PRMT R3, RZ, 0x7610, R3 ;  /* 0x00007610ff037816 */ /* 0x000fc40000000003 */
[----:B---3--:R0:W-:Y:S04]  /*30800*/  STL [R1+0x1b0], R8 ;  /* 0x0001b00801007387 */ /* 0x0081e80000100800 */
[----:B0-----:R-:W3:Y:S04]  /*30810*/  LDL R8, [R1+0x380] ;  /* 0x0003800001087983 */ /* 0x001ee80000100800 */
[----:B--2---:R0:W2:Y:S02]  /*30820*/  @P3 LDG.E.U8 R90, desc[UR20][R46.64] ;  /* 0x000000142e5a3981 */ /* 0x0040a4000c1e1100 */
[----:B0-----:R-:W-:-:S02]  /*30830*/  @P1 IMAD.MOV.U32 R46, RZ, RZ, R4 ;  /* 0x000000ffff2e1224 */ /* 0x001fc400078e0004 */
[----:B------:R-:W-:Y:S01]  /*30840*/  @P1 IMAD.MOV.U32 R47, RZ, RZ, R87 ;  /* 0x000000ffff2f1224 */ /* 0x000fe200078e0057 */
[----:B------:R-:W-:Y:S01]  /*30850*/  ISETP.GT.AND P3, PT, R9, 0x6f, PT ;  /* 0x0000006f0900780c */ /* 0x000fe20003f64270 */
[----:B------:R-:W2:Y:S04]  /*30860*/  LDL R4, [R1+0x384] ;  /* 0x0003840001047983 */ /* 0x000ea80000100800 */
[----:B------:R0:W2:Y:S01]  /*30870*/  @P1 LDG.E.U8 R3, desc[UR20][R46.64] ;  /* 0x000000142e031981 */ /* 0x0000a2000c1e1100 */
[----:B------:R-:W-:Y:S02]  /*30880*/  PRMT R74, RZ, 0x7610, R74 ;  /* 0x00007610ff4a7816 */ /* 0x000fe4000000004a */
[----:B------:R-:W-:Y:S01]  /*30890*/  PRMT R7, RZ, 0x7610, R7 ;  /* 0x00007610ff077816 */ /* 0x000fe20000000007 */
[----:B0-----:R-:W-:-:S02]  /*308a0*/  @P1 IMAD.MOV.U32 R46, RZ, RZ, R84 ;  /* 0x000000ffff2e1224 */ /* 0x001fc400078e0054 */
[----:B----4-:R-:W-:-:S05]  /*308b0*/  @P1 IMAD.MOV.U32 R47, RZ, RZ, R85 ;  /* 0x000000ffff2f1224 */ /* 0x010fca00078e0055 */
[----:B------:R0:W4:Y:S02]  /*308c0*/  @P1 LDG.E.U8 R74, desc[UR20][R46.64] ;  /* 0x000000142e4a1981 */ /* 0x000124000c1e1100 */
[----:B0-----:R-:W-:Y:S02]  /*308d0*/  @P3 IMAD.MOV.U32 R47, RZ, RZ, R73 ;  /* 0x000000ffff2f3224 */ /* 0x001fe400078e0049 */
[----:B---3--:R-:W-:-:S05]  /*308e0*/  @P3 IMAD.MOV.U32 R46, RZ, RZ, R8 ;  /* 0x000000ffff2e3224 */ /* 0x008fca00078e0008 */
[----:B------:R0:W3:Y:S04]  /*308f0*/  @P3 LDG.E.U8 R7, desc[UR20][R46.64] ;  /* 0x000000142e073981 */ /* 0x0000e8000c1e1100 */
[----:B--2---:R1:W-:Y:S04]  /*30900*/  STL [R1+0x198], R3 ;  /* 0x0001980301007387 */ /* 0x0043e80000100800 */
[----:B-1----:R-:W2:Y:S04]  /*30910*/  LDL R3, [R1+0x388] ;  /* 0x0003880001037983 */ /* 0x002ea80000100800 */
[----:B------:R1:W-:Y:S04]  /*30920*/  STL [R1+0x1a4], R90 ;  /* 0x0001a45a01007387 */ /* 0x0003e80000100800 */
[----:B------:R-:W2:Y:S04]  /*30930*/  LDL R87, [R1+0x390] ;  /* 0x0003900001577983 */ /* 0x000ea80000100800 */
[----:B------:R-:W2:Y:S04]  /*30940*/  LDL R85, [R1+0x394] ;  /* 0x0003940001557983 */ /* 0x000ea80000100800 */
[----:B-1----:R-:W2:Y:S04]  /*30950*/  LDL R90, [R1+0x38c] ;  /* 0x00038c00015a7983 */ /* 0x002ea80000100800 */
[----:B------:R-:W2:Y:S04]  /*30960*/  LDL R84, [R1+0x398] ;  /* 0x0003980001547983 */ /* 0x000ea80000100800 */
[----:B----4-:R1:W-:Y:S04]  /*30970*/  STL [R1+0x18c], R74 ;  /* 0x00018c4a01007387 */ /* 0x0103e80000100800 */
[----:B------:R-:W4:Y:S04]  /*30980*/  LDL R73, [R1+0x3a0] ;  /* 0x0003a00001497983 */ /* 0x000f280000100800 */
[----:B------:R-:W4:Y:S04]  /*30990*/  LDL R8, [R1+0x3a4] ;  /* 0x0003a40001087983 */ /* 0x000f280000100800 */
[----:B-1----:R-:W4:Y:S01]  /*309a0*/  LDL R74, [R1+0x39c] ;  /* 0x00039c00014a7983 */ /* 0x002f220000100800 */
[----:B0-----:R-:W-:-:S03]  /*309b0*/  @P3 IMAD.MOV.U32 R47, RZ, RZ, R4 ;  /* 0x000000ffff2f3224 */ /* 0x001fc600078e0004 */
[----:B---3--:R0:W-:Y:S04]  /*309c0*/  STL [R1+0x180], R7 ;  /* 0x0001800701007387 */ /* 0x0081e80000100800 */
[----:B------:R-:W3:Y:S04]  /*309d0*/  LDL R4, [R1+0x3ac] ;  /* 0x0003ac0001047983 */ /* 0x000ee80000100800 */
[----:B0-----:R-:W3:Y:S01]  /*309e0*/  LDL R7, [R1+0x3a8] ;  /* 0x0003a80001077983 */ /* 0x001ee20000100800 */
[----:B--2---:R-:W-:-:S03]  /*309f0*/  @P3 IMAD.MOV.U32 R46, RZ, RZ, R3 ;  /* 0x000000ffff2e3224 */ /* 0x004fc600078e0003 */
[----:B------:R-:W2:Y:S01]  /*30a00*/  LDL R3, [R1+0x3b0] ;  /* 0x0003b00001037983 */ /* 0x000ea20000100800 */
[----:B------:R-:W-:Y:S02]  /*30a10*/  ISETP.GT.AND P1, PT, R9, 0x76, PT ;  /* 0x000000760900780c */ /* 0x000fe40003f24270 */
[----:B------:R-:W-:Y:S02]  /*30a20*/  PRMT R91, RZ, 0x7610, R91 ;  /* 0x00007610ff5b7816 */ /* 0x000fe4000000005b */
[----:B------:R-:W-:-:S04]  /*30a30*/  PRMT R86, RZ, 0x7610, R86 ;  /* 0x00007610ff567816 */ /* 0x000fc80000000056 */
[----:B------:R0:W2:Y:S01]  /*30a40*/  @P3 LDG.E.U8 R91, desc[UR20][R46.64] ;  /* 0x000000142e5b3981 */ /* 0x0000a2000c1e1100 */
[----:B------:R-:W-:Y:S02]  /*30a50*/  ISETP.GT.AND P3, PT, R9, 0x77, PT ;  /* 0x000000770900780c */ /* 0x000fe40003f64270 */
[----:B------:R-:W-:Y:S02]  /*30a60*/  PRMT R75, RZ, 0x7610, R75 ;  /* 0x00007610ff4b7816 */ /* 0x000fe4000000004b */
[----:B0-----:R-:W-:Y:S02]  /*30a70*/  @P1 IMAD.MOV.U32 R46, RZ, RZ, R87 ;  /* 0x000000ffff2e1224 */ /* 0x001fe400078e0057 */
[----:B------:R-:W-:-:S05]  /*30a80*/  @P1 IMAD.MOV.U32 R47, RZ, RZ, R90 ;  /* 0x000000ffff2f1224 */ /* 0x000fca00078e005a */
[----:B------:R0:W2:Y:S01]  /*30a90*/  @P1 LDG.E.U8 R86, desc[UR20][R46.64] ;  /* 0x000000142e561981 */ /* 0x0000a2000c1e1100 */
[----:B------:R-:W-:Y:S01]  /*30aa0*/  PRMT R72, RZ, 0x7610, R72 ;  /* 0x00007610ff487816 */ /* 0x000fe20000000048 */
[----:B0-----:R-:W-:Y:S02]  /*30ab0*/  @P1 IMAD.MOV.U32 R46, RZ, RZ, R84 ;  /* 0x000000ffff2e1224 */ /* 0x001fe400078e0054 */
[----:B------:R-:W-:-:S05]  /*30ac0*/  @P1 IMAD.MOV.U32 R47, RZ, RZ, R85 ;  /* 0x000000ffff2f1224 */ /* 0x000fca00078e0055 */
[----:B------:R4:W2:Y:S01]  /*30ad0*/  @P1 LDG.E.U8 R75, desc[UR20][R46.64] ;  /* 0x000000142e4b1981 */ /* 0x0008a2000c1e1100 */
[----:B------:R-:W-:Y:S02]  /*30ae0*/  ISETP.GT.AND P1, PT, R9, 0x7e, PT ;  /* 0x0000007e0900780c */ /* 0x000fe40003f24270 */
[----:B------:R-:W-:Y:S01]  /*30af0*/  PRMT R5, RZ, 0x7610, R5 ;  /* 0x00007610ff057816 */ /* 0x000fe20000000005 */
[----:B----4-:R-:W-:Y:S02]  /*30b00*/  @P3 IMAD.MOV.U32 R46, RZ, RZ, R73 ;  /* 0x000000ffff2e3224 */ /* 0x010fe400078e0049 */
[----:B------:R-:W-:-:S05]  /*30b10*/  @P3 IMAD.MOV.U32 R47, RZ, RZ, R74 ;  /* 0x000000ffff2f3224 */ /* 0x000fca00078e004a */
[----:B------:R0:W4:Y:S01]  /*30b20*/  @P3 LDG.E.U8 R72, desc[UR20][R46.64] ;  /* 0x000000142e483981 */ /* 0x000122000c1e1100 */
[----:B------:R-:W-:Y:S01]  /*30b30*/  PRMT R2, RZ, 0x7610, R2 ;  /* 0x00007610ff027816 */ /* 0x000fe20000000002 */
[----:B0-----:R-:W-:Y:S02]  /*30b40*/  @P3 IMAD.MOV.U32 R47, RZ, RZ, R8 ;  /* 0x000000ffff2f3224 */ /* 0x001fe400078e0008 */
[----:B---3--:R-:W-:-:S05]  /*30b50*/  @P3 IMAD.MOV.U32 R46, RZ, RZ, R7 ;  /* 0x000000ffff2e3224 */ /* 0x008fca00078e0007 */
[----:B------:R0:W3:Y:S02]  /*30b60*/  @P3 LDG.E.U8 R5, desc[UR20][R46.64] ;  /* 0x000000142e053981 */ /* 0x0000e4000c1e1100 */
[----:B0-----:R-:W-:Y:S02]  /*30b70*/  @P1 IMAD.MOV.U32 R47, RZ, RZ, R4 ;  /* 0x000000ffff2f1224 */ /* 0x001fe400078e0004 */
[----:B--2---:R-:W-:-:S05]  /*30b80*/  @P1 IMAD.MOV.U32 R46, RZ, RZ, R3 ;  /* 0x000000ffff2e1224 */ /* 0x004fca00078e0003 */
        /* <DEDUP_REMOVED lines=9> */
[----:B0-----:R-:W2:Y:S04]  /*30c20*/  LDL.LU R2, [R1+0x22c] ;  /* 0x00022c0001027983 */ /* 0x001ea80000300800 */
[----:B----4-:R0:W-:Y:S04]  /*30c30*/  STL [R1+0x160], R72 ;  /* 0x0001604801007387 */ /* 0x0101e80000100800 */
[----:B0-----:R-:W4:Y:S04]  /*30c40*/  LDL.LU R72, [R1+0x1f4] ;  /* 0x0001f40001487983 */ /* 0x001f280000300800 */
[----:B------:R-:W2:Y:S04]  /*30c50*/  LDL.LU R73, [R1+0x1f0] ;  /* 0x0001f00001497983 */ /* 0x000ea80000300800 */
[----:B------:R-:W2:Y:S04]  /*30c60*/  LDL.LU R74, [R1+0x1ac] ;  /* 0x0001ac00014a7983 */ /* 0x000ea80000300800 */
[----:B------:R0:W-:Y:S04]  /*30c70*/  STL [R1+0x168], R75 ;  /* 0x0001684b01007387 */ /* 0x0001e80000100800 */
[----:B0-----:R-:W2:Y:S04]  /*30c80*/  LDL.LU R75, [R1+0x1a8] ;  /* 0x0001a800014b7983 */ /* 0x001ea80000300800 */
[----:B------:R-:W2:Y:S04]  /*30c90*/  LDL.LU R84, [R1+0x150] ;  /* 0x0001500001547983 */ /* 0x000ea80000300800 */
[----:B------:R-:W2:Y:S04]  /*30ca0*/  LDL.LU R85, [R1+0x14c] ;  /* 0x00014c0001557983 */ /* 0x000ea80000300800 */
[----:B------:R0:W-:Y:S04]  /*30cb0*/  STL [R1+0x16c], R86 ;  /* 0x00016c5601007387 */ /* 0x0001e80000100800 */
[----:B0-----:R-:W2:Y:S04]  /*30cc0*/  LDL.LU R86, [R1+0x110] ;  /* 0x0001100001567983 */ /* 0x001ea80000300800 */
[----:B------:R0:W-:Y:S04]  /*30cd0*/  STL [R1+0x174], R91 ;  /* 0x0001745b01007387 */ /* 0x0001e80000100800 */
[----:B------:R-:W2:Y:S04]  /*30ce0*/  LDL.LU R87, [R1+0x10c] ;  /* 0x00010c0001577983 */ /* 0x000ea80000300800 */
[----:B------:R-:W2:Y:S04]  /*30cf0*/  LDL.LU R90, [R1+0xc4] ;  /* 0x0000c400015a7983 */ /* 0x000ea80000300800 */
[----:B0-----:R-:W2:Y:S04]  /*30d00*/  LDL.LU R91, [R1+0xc0] ;  /* 0x0000c000015b7983 */ /* 0x001ea80000300800 */
[----:B------:R-:W2:Y:S04]  /*30d10*/  LDL.LU R93, [R1+0x94] ;  /* 0x00009400015d7983 */ /* 0x000ea80000300800 */
[----:B---3--:R0:W-:Y:S04]  /*30d20*/  STL [R1+0x154], R5 ;  /* 0x0001540501007387 */ /* 0x0081e80000100800 */
[----:B0-----:R-:W3:Y:S04]  /*30d30*/  LDL.LU R5, [R1+0x90] ;  /* 0x0000900001057983 */ /* 0x001ee80000300800 */
[----:B------:R-:W2:Y:S04]  /*30d40*/  LDL.LU R4, [R1+0x64] ;  /* 0x0000640001047983 */ /* 0x000ea80000300800 */
[----:B------:R-:W2:Y:S04]  /*30d50*/  LDL.LU R3, [R1+0x60] ;  /* 0x0000600001037983 */ /* 0x000ea80000300800 */
[----:B------:R-:W2:Y:S04]  /*30d60*/  LDL.LU R7, [R1+0x34] ;  /* 0x0000340001077983 */ /* 0x000ea80000300800 */
[----:B------:R-:W2:Y:S04]  /*30d70*/  LDL.LU R8, [R1+0x30] ;  /* 0x0000300001087983 */ /* 0x000ea80000300800 */
[----:B------:R0:W-:Y:S04]  /*30d80*/  STL [R1+0x13c], R6 ;  /* 0x00013c0601007387 */ /* 0x0001e80000100800 */
[----:B0-----:R-:W2:Y:S04]  /*30d90*/  LDL.LU R6, [R1+0x10d4] ;  /* 0x0010d40001067983 */ /* 0x001ea80000300800 */
[----:B------:R-:W3:Y:S04]  /*30da0*/  LDL R46, [R1+0x3bc] ;  /* 0x0003bc00012e7983 */ /* 0x000ee80000100800 */
[----:B------:R-:W3:Y:S01]  /*30db0*/  LDL R47, [R1+0x3c0] ;  /* 0x0003c000012f7983 */ /* 0x000ee20000100800 */
[----:B------:R-:W-:-:S02]  /*30dc0*/  ISETP.GT.AND P3, PT, R9, 0x7f, PT ;  /* 0x0000007f0900780c */ /* 0x000fc40003f64270 */
[----:B--2---:R-:W-:-:S11]  /*30dd0*/  PRMT R6, RZ, 0x7610, R6 ;  /* 0x00007610ff067816 */ /* 0x004fd60000000006 */
[----:B---3--:R-:W-:-:S04]  /*30de0*/  @P3 LOP3.LUT R47, R47, R46, RZ, 0x3c, !PT ;  /* 0x0000002e2f2f3212 */ /* 0x008fc800078e3cff */
        /* <DEDUP_REMOVED lines=10> */
[----:B--2---:R0:W-:Y:S02]  /*30e90*/  STL [R1+0x130], R6 ;  /* 0x0001300601007387 */ /* 0x0041e40000100800 */
[----:B0-----:R-:W0:Y:S02]  /*30ea0*/  S2R R6, SR_TID.X ;  /* 0x0000000000067919 */ /* 0x001e240000002100 */
[----:B0-----:R-:W-:Y:S01]  /*30eb0*/  LOP3.LUT R6, R6, 0x7f, RZ, 0xc0, !PT ;  /* 0x0000007f06067812 */ /* 0x001fe200078ec0ff */
[----:B------:R-:W-:Y:S06]  /*30ec0*/  BAR.SYNC.DEFER_BLOCKING 0x0 ;  /* 0x0000000000007b1d */ /* 0x000fec0000010000 */
[----:B------:R-:W-:Y:S04]  /*30ed0*/  STS.U8 [R6+UR9+0x8000], R2 ;  /* 0x0080000206007988 */ /* 0x000fe80008000009 */
[----:B---3--:R0:W-:Y:S04]  /*30ee0*/  STL [R1+0x124], R0 ;  /* 0x0001240001007387 */ /* 0x0081e80000100800 */
[----:B0-----:R-:W2:Y:S04]  /*30ef0*/  LDL.LU R0, [R1+0x10d0] ;  /* 0x0010d00001007983 */ /* 0x001ea80000300800 */
[----:B------:R-:W3:Y:S04]  /*30f00*/  LDL.LU R47, [R1+0x228] ;  /* 0x00022800012f7983 */ /* 0x000ee80000300800 */
[----:B------:R-:W2:Y:S04]  /*30f10*/  LDL.LU R2, [R1+0x10cc] ;  /* 0x0010cc0001027983 */ /* 0x000ea80000300800 */
[----:B---3--:R-:W-:Y:S04]  /*30f20*/  STS.U8 [R6+UR9+0xc000], R47 ;  /* 0x00c0002f06007988 */ /* 0x008fe80008000009 */
[----:B----4-:R-:W-:Y:S04]  /*30f30*/  STS.U8 [R6+UR9+0x8400], R72 ;  /* 0x0084004806007988 */ /* 0x010fe80008000009 */
        /* <DEDUP_REMOVED lines=14> */
[----:B------:R1:W-:Y:S04]  /*31020*/  STS.U8 [R6+UR9+0xe000], R8 ;  /* 0x00e0000806007988 */ /* 0x0003e80008000009 */
[----:B0-----:R-:W3:Y:S04]  /*31030*/  LDL.LU R93, [R1+0x224] ;  /* 0x00022400015d7983 */ /* 0x001ee80000300800 */
        /* <DEDUP_REMOVED lines=11> */
[----:B--2---:R-:W-:Y:S04]  /*310f0*/  STS.U8 [R6+UR9+0xa400], R2 ;  /* 0x00a4000206007988 */ /* 0x004fe80008000009 */
[----:B------:R-:W2:Y:S04]  /*31100*/  LDL.LU R5, [R1+0x8c] ;  /* 0x00008c0001057983 */ /* 0x000ea80000300800 */
[----:B------:R0:W-:Y:S04]  /*31110*/  STS.U8 [R6+UR9+0xe400], R0 ;  /* 0x00e4000006007988 */ /* 0x0001e80008000009 */
[----:B------:R-:W2:Y:S04]  /*31120*/  LDL.LU R4, [R1+0x88] ;  /* 0x0000880001047983 */ /* 0x000ea80000300800 */
[----:B0-----:R-:W2:Y:S04]  /*31130*/  LDL.LU R0, [R1+0x5c] ;  /* 0x00005c0001007983 */ /* 0x001ea80000300800 */
[----:B------:R-:W2:Y:S04]  /*31140*/  LDL.LU R3, [R1+0x58] ;  /* 0x0000580001037983 */ /* 0x000ea80000300800 */
[----:B------:R-:W2:Y:S01]  /*31150*/  LDL.LU R7, [R1+0x2c] ;  /* 0x00002c0001077983 */ /* 0x000ea20000300800 */
[----:B------:R-:W0:Y:S03]  /*31160*/  S2R R2, SR_TID.X ;  /* 0x0000000000027919 */ /* 0x000e260000002100 */
        /* <DEDUP_REMOVED lines=8> */
[----:B------:R-:W-:Y:S01]  /*311f0*/  STS.U8 [R6+UR9+0xf400], R19 ;  /* 0x00f4001306007988 */ /* 0x000fe20008000009 */
[----:B------:R-:W-:-:S03]  /*31200*/  LOP3.LUT R90, R2, 0x10, RZ, 0x3c, !PT ;  /* 0x00000010025a7812 */ /* 0x000fc600078e3cff */
[----:B------:R-:W-:Y:S04]  /*31210*/  STS.U8 [R6+UR9+0xb800], R28 ;  /* 0x00b8001c06007988 */ /* 0x000fe80008000009 */
[----:B------:R-:W-:Y:S04]  /*31220*/  STS.U8 [R6+UR9+0xf800], R29 ;  /* 0x00f8001d06007988 */ /* 0x000fe80008000009 */
[----:B------:R-:W-:Y:S04]  /*31230*/  STS.U8 [R6+UR9+0xbc00], R30 ;  /* 0x00bc001e06007988 */ /* 0x000fe80008000009 */
[----:B------:R-:W-:Y:S04]  /*31240*/  STS.U8 [R6+UR9+0xfc00], R31 ;  /* 0x00fc001f06007988 */ /* 0x000fe80008000009 */
[----:B---3--:R0:W-:Y:S04]  /*31250*/  STS.U8 [R90+UR9+0x8080], R93 ;  /* 0x0080805d5a007988 */ /* 0x0081e80008000009 */
[----:B----4-:R1:W-:Y:S04]  /*31260*/  STS.U8 [R90+UR9+0xc080], R8 ;  /* 0x00c080085a007988 */ /* 0x0103e80008000009 */
[----:B0-----:R-:W3:Y:S04]  /*31270*/  LDL.LU R93, [R1+0x10c8] ;  /* 0x0010c800015d7983 */ /* 0x001ee80000300800 */
[----:B-1----:R-:W4:Y:S04]  /*31280*/  LDL.LU R8, [R1+0x10c4] ;  /* 0x0010c40001087983 */ /* 0x002f280000300800 */
        /* <DEDUP_REMOVED lines=10> */
[----:B--2---:R-:W-:Y:S04]  /*31330*/  STS.U8 [R90+UR9+0x9880], R5 ;  /* 0x009880055a007988 */ /* 0x004fe80008000009 */
[----:B------:R-:W-:Y:S04]  /*31340*/  STS.U8 [R90+UR9+0xd880], R4 ;  /* 0x00d880045a007988 */ /* 0x000fe80008000009 */
[----:B------:R1:W-:Y:S04]  /*31350*/  STS.U8 [R90+UR9+0x9c80], R0 ;  /* 0x009c80005a007988 */ /* 0x0003e80008000009 */
[----:B0-----:R-:W2:Y:S04]  /*31360*/  LDL.LU R91, [R1+0x21c] ;  /* 0x00021c00015b7983 */ /* 0x001ea80000300800 */
[----:B------:R0:W-:Y:S04]  /*31370*/  STS.U8 [R90+UR9+0xdc80], R3 ;  /* 0x00dc80035a007988 */ /* 0x0001e80008000009 */
[----:B-1----:R-:W2:Y:S04]  /*31380*/  LDL.LU R0, [R1+0x218] ;  /* 0x0002180001007983 */ /* 0x002ea80000300800 */
[----:B------:R1:W-:Y:S04]  /*31390*/  STS.U8 [R90+UR9+0xa080], R7 ;  /* 0x00a080075a007988 */ /* 0x0003e80008000009 */
[----:B0-----:R-:W2:Y:S04]  /*313a0*/  LDL.LU R3, [R1+0x1e4] ;  /* 0x0001e40001037983 */ /* 0x001ea80000300800 */
[----:B-1----:R-:W2:Y:S04]  /*313b0*/  LDL.LU R7, [R1+0x1e0] ;  /* 0x0001e00001077983 */ /* 0x002ea80000300800 */
[----:B------:R-:W2:Y:S04]  /*313c0*/  LDL.LU R47, [R1+0x194] ;  /* 0x00019400012f7983 */ /* 0x000ea80000300800 */
[----:B------:R-:W2:Y:S04]  /*313d0*/  LDL.LU R72, [R1+0x190] ;  /* 0x0001900001487983 */ /* 0x000ea80000300800 */
[----:B------:R-:W2:Y:S04]  /*313e0*/  LDL.LU R73, [R1+0x138] ;  /* 0x0001380001497983 */ /* 0x000ea80000300800 */
[----:B------:R-:W2:Y:S01]  /*313f0*/  LDL.LU R74, [R1+0x134] ;  /* 0x00013400014a7983 */ /* 0x000ea20000300800 */
[----:B------:R-:W-:-:S03]  /*31400*/  LOP3.LUT R2, R2, 0x20, RZ, 0x3c, !PT ;  /* 0x0000002002027812 */ /* 0x000fc600078e3cff */
[----:B------:R-:W2:Y:S04]  /*31410*/  LDL.LU R75, [R1+0xe4] ;  /* 0x0000e400014b7983 */ /* 0x000ea80000300800 */
[----:B------:R-:W2:Y:S04]  /*31420*/  LDL.LU R84, [R1+0xe0] ;  /* 0x0000e00001547983 */ /* 0x000ea80000300800 */
[----:B------:R-:W2:Y:S04]  /*31430*/  LDL.LU R85, [R1+0xb4] ;  /* 0x0000b40001557983 */ /* 0x000ea80000300800 */
[----:B------:R-:W2:Y:S04]  /*31440*/  LDL.LU R86, [R1+0xb0] ;  /* 0x0000b00001567983 */ /* 0x000ea80000300800 */
[----:B------:R-:W2:Y:S04]  /*31450*/  LDL.LU R87, [R1+0x84] ;  /* 0x0000840001577983 */ /* 0x000ea80000300800 */
[----:B------:R-:W2:Y:S04]  /*31460*/  LDL.LU R5, [R1+0x80] ;  /* 0x0000800001057983 */ /* 0x000ea80000300800 */
[----:B------:R-:W2:Y:S04]  /*31470*/  LDL.LU R4, [R1+0x54] ;  /* 0x0000540001047983 */ /* 0x000ea80000300800 */
[----:B----4-:R0:W-:Y:S04]  /*31480*/  STS.U8 [R90+UR9+0xe080], R8 ;  /* 0x00e080085a007988 */ /* 0x0101e80008000009 */
[----:B---3--:R-:W-:Y:S04]  /*31490*/  STS.U8 [R90+UR9+0xa480], R93 ;  /* 0x00a4805d5a007988 */ /* 0x008fe80008000009 */
        /* <DEDUP_REMOVED lines=13> */
[----:B------:R0:W-:Y:S04]  /*31570*/  STS.U8 [R90+UR9+0xfc80], R36 ;  /* 0x00fc80245a007988 */ /* 0x0001e80008000009 */
[----:B--2---:R1:W-:Y:S04]  /*31580*/  STS.U8 [R2+UR9+0x8100], R91 ;  /* 0x0081005b02007988 */ /* 0x0043e80008000009 */
[----:B------:R2:W-:Y:S04]  /*31590*/  STS.U8 [R2+UR9+0xc100], R0 ;  /* 0x00c1000002007988 */ /* 0x0005e80008000009 */
[----:B0-----:R-:W4:Y:S04]  /*315a0*/  LDL.LU R90, [R1+0x10c0] ;  /* 0x0010c000015a7983 */ /* 0x001f280000300800 */
[----:B-1----:R-:W4:Y:S04]  /*315b0*/  LDL.LU R91, [R1+0x10bc] ;  /* 0x0010bc00015b7983 */ /* 0x002f280000300800 */
[----:B--2---:R-:W2:Y:S04]  /*315c0*/  LDL.LU R0, [R1+0x10b8] ;  /* 0x0010b80001007983 */ /* 0x004ea80000300800 */
[----:B------:R0:W-:Y:S04]  /*315d0*/  STS.U8 [R2+UR9+0x8500], R3 ;  /* 0x0085000302007988 */ /* 0x0001e80008000009 */
[----:B------:R1:W-:Y:S04]  /*315e0*/  STS.U8 [R2+UR9+0xc500], R7 ;  /* 0x00c5000702007988 */ /* 0x0003e80008000009 */
[----:B0-----:R-:W2:Y:S04]  /*315f0*/  LDL.LU R3, [R1+0x10b4] ;  /* 0x0010b40001037983 */ /* 0x001ea80000300800 */
[----:B-1----:R-:W2:Y:S04]  /*31600*/  LDL.LU R7, [R1+0x10b0] ;  /* 0x0010b00001077983 */ /* 0x002ea80000300800 */
        /* <DEDUP_REMOVED lines=12> */
[----:B--2---:R0:W-:Y:S04]  /*316d0*/  STS.U8 [R2+UR9+0xa100], R7 ;  /* 0x00a1000702007988 */ /* 0x0041e80008000009 */
[----:B0-----:R-:W2:Y:S04]  /*316e0*/  LDL.LU R7, [R1+0x214] ;  /* 0x0002140001077983 */ /* 0x001ea80000300800 */
[----:B------:R-:W3:Y:S01]  /*316f0*/  LDL.LU R8, [R1+0x210] ;  /* 0x0002100001087983 */ /* 0x000ee20000300800 */
[----:B------:R-:W0:Y:S03]  /*31700*/  S2R R87, SR_TID.X ;  /* 0x0000000000577919 */ /* 0x000e260000002100 */
[----:B------:R-:W3:Y:S04]  /*31710*/  LDL.LU R47, [R1+0x188] ;  /* 0x00018800012f7983 */ /* 0x000ee80000300800 */
[----:B------:R-:W3:Y:S04]  /*31720*/  LDL.LU R73, [R1+0x184] ;  /* 0x0001840001497983 */ /* 0x000ee80000300800 */
[----:B------:R1:W-:Y:S04]  /*31730*/  STS.U8 [R2+UR9+0xe100], R3 ;  /* 0x00e1000302007988 */ /* 0x0003e80008000009 */
[----:B------:R-:W3:Y:S04]  /*31740*/  LDL.LU R74, [R1+0x12c] ;  /* 0x00012c00014a7983 */ /* 0x000ee80000300800 */
[----:B------:R-:W3:Y:S04]  /*31750*/  LDL.LU R75, [R1+0x128] ;  /* 0x00012800014b7983 */ /* 0x000ee80000300800 */
[----:B----4-:R-:W-:Y:S04]  /*31760*/  STS.U8 [R2+UR9+0xa500], R91 ;  /* 0x00a5005b02007988 */ /* 0x010fe80008000009 */
[----:B------:R-:W4:Y:S04]  /*31770*/  LDL.LU R84, [R1+0xdc] ;  /* 0x0000dc0001547983 */ /* 0x000f280000300800 */
[----:B------:R-:W-:Y:S04]  /*31780*/  STS.U8 [R2+UR9+0xe500], R90 ;  /* 0x00e5005a02007988 */ /* 0x000fe80008000009 */
[----:B------:R-:W4:Y:S04]  /*31790*/  LDL.LU R85, [R1+0xd8] ;  /* 0x0000d80001557983 */ /* 0x000f280000300800 */
[----:B------:R-:W-:Y:S04]  /*317a0*/  STS.U8 [R2+UR9+0xa900], R79 ;  /* 0x00a9004f02007988 */ /* 0x000fe80008000009 */
[----:B------:R-:W4:Y:S04]  /*317b0*/  LDL.LU R86, [R1+0xac] ;  /* 0x0000ac0001567983 */ /* 0x000f280000300800 */
[----:B------:R-:W-:Y:S04]  /*317c0*/  STS.U8 [R2+UR9+0xe900], R78 ;  /* 0x00e9004e02007988 */ /* 0x000fe80008000009 */
[----:B------:R-:W4:Y:S04]  /*317d0*/  LDL.LU R5, [R1+0xa8] ;  /* 0x0000a80001057983 */ /* 0x000f280000300800 */
[----:B------:R-:W-:Y:S04]  /*317e0*/  STS.U8 [R2+UR9+0xad00], R67 ;  /* 0x00ad004302007988 */ /* 0x000fe80008000009 */
[----:B------:R-:W4:Y:S04]  /*317f0*/  LDL.LU R4, [R1+0x7c] ;  /* 0x00007c0001047983 */ /* 0x000f280000300800 */
[----:B------:R-:W-:Y:S01]  /*31800*/  STS.U8 [R2+UR9+0xed00], R66 ;  /* 0x00ed004202007988 */ /* 0x000fe20008000009 */
[----:B0-----:R-:W-:-:S03]  /*31810*/  LOP3.LUT R87, R87, 0x7f, RZ, 0xc0, !PT ;  /* 0x0000007f57577812 */ /* 0x001fc600078ec0ff */
[----:B-1----:R-:W4:Y:S04]  /*31820*/  LDL.LU R3, [R1+0x78] ;  /* 0x0000780001037983 */ /* 0x002f280000300800 */
[----:B------:R0:W-:Y:S04]  /*31830*/  STS.U8 [R2+UR9+0xb100], R10 ;  /* 0x00b1000a02007988 */ /* 0x0001e80008000009 */
[----:B------:R1:W-:Y:S04]  /*31840*/  STS.U8 [R2+UR9+0xf100], R11 ;  /* 0x00f1000b02007988 */ /* 0x0003e80008000009 */
[----:B0-----:R-:W4:Y:S04]  /*31850*/  LDL.LU R10, [R1+0x1d8] ;  /* 0x0001d800010a7983 */ /* 0x001f280000300800 */
[----:B-1----:R-:W4:Y:S01]  /*31860*/  LDL.LU R11, [R1+0x1dc] ;  /* 0x0001dc00010b7983 */ /* 0x002f220000300800 */
[----:B------:R-:W-:-:S03]  /*31870*/  LOP3.LUT R72, R87, 0x30, RZ, 0x3c, !PT ;  /* 0x0000003057487812 */ /* 0x000fc600078e3cff */
        /* <DEDUP_REMOVED lines=11> */
[----:B----4-:R-:W-:Y:S04]  /*31930*/  STS.U8 [R72+UR9+0x8580], R11 ;  /* 0x0085800b48007988 */ /* 0x010fe80008000009 */
[----:B------:R-:W-:Y:S04]  /*31940*/  STS.U8 [R72+UR9+0xc580], R10 ;  /* 0x00c5800a48007988 */ /* 0x000fe80008000009 */
[----:B------:R-:W-:Y:S04]  /*31950*/  STS.U8 [R72+UR9+0x8980], R47 ;  /* 0x0089802f48007988 */ /* 0x000fe80008000009 */
[----:B------:R0:W-:Y:S04]  /*31960*/  STS.U8 [R72+UR9+0xc980], R73 ;  /* 0x00c9804948007988 */ /* 0x0001e80008000009 */
        /* <DEDUP_REMOVED lines=8> */
[----:B0-----:R-:W4:Y:S04]  /*319f0*/  LDL.LU R73, [R1+0x20c] ;  /* 0x00020c0001497983 */ /* 0x001f280000300800 */
[----:B-1----:R-:W4:Y:S04]  /*31a00*/  LDL.LU R74, [R1+0x208] ;  /* 0x00020800014a7983 */ /* 0x002f280000300800 */
[----:B---3--:R-:W-:Y:S04]  /*31a10*/  STS.U8 [R72+UR9+0x9d80], R8 ;  /* 0x009d800848007988 */ /* 0x008fe80008000009 */
[----:B--2---:R0:W-:Y:S04]  /*31a20*/  STS.U8 [R72+UR9+0xdd80], R7 ;  /* 0x00dd800748007988 */ /* 0x0041e80008000009 */
[----:B0-----:R-:W2:Y:S04]  /*31a30*/  LDL.LU R7, [R1+0x1d4] ;  /* 0x0001d40001077983 */ /* 0x001ea80000300800 */
[----:B------:R0:W-:Y:S04]  /*31a40*/  STS.U8 [R72+UR9+0xa180], R2 ;  /* 0x00a1800248007988 */ /* 0x0001e80008000009 */
[----:B------:R1:W-:Y:S04]  /*31a50*/  STS.U8 [R72+UR9+0xe180], R0 ;  /* 0x00e1800048007988 */ /* 0x0003e80008000009 */
[----:B------:R-:W-:Y:S04]  /*31a60*/  STS.U8 [R72+UR9+0xa580], R89 ;  /* 0x00a5805948007988 */ /* 0x000fe80008000009 */
[----:B------:R-:W3:Y:S04]  /*31a70*/  LDL.LU R11, [R1+0x1d0] ;  /* 0x0001d000010b7983 */ /* 0x000ee80000300800 */
        /* <DEDUP_REMOVED lines=10> */
[----:B------:R-:W-:Y:S01]  /*31b20*/  STS.U8 [R72+UR9+0xb180], R12 ;  /* 0x00b1800c48007988 */ /* 0x000fe20008000009 */
[----:B------:R-:W-:-:S03]  /*31b30*/  LOP3.LUT R84, R87, 0x40, RZ, 0x3c, !PT ;  /* 0x0000004057547812 */ /* 0x000fc600078e3cff */
[----:B------:R-:W3:Y:S04]  /*31b40*/  LDL.LU R3, [R1+0xd0] ;  /* 0x0000d00001037983 */ /* 0x000ee80000300800 */
[----:B------:R-:W-:Y:S04]  /*31b50*/  STS.U8 [R72+UR9+0xf180], R13 ;  /* 0x00f1800d48007988 */ /* 0x000fe80008000009 */
[----:B0-----:R-:W3:Y:S04]  /*31b60*/  LDL.LU R2, [R1+0xa4] ;  /* 0x0000a40001027983 */ /* 0x001ee80000300800 */
[----:B------:R-:W-:Y:S04]  /*31b70*/  STS.U8 [R72+UR9+0xb580], R24 ;  /* 0x00b5801848007988 */ /* 0x000fe80008000009 */
[----:B------:R-:W3:Y:S04]  /*31b80*/  LDL.LU R8, [R1+0xa0] ;  /* 0x0000a00001087983 */ /* 0x000ee80000300800 */
[----:B------:R-:W-:Y:S04]  /*31b90*/  STS.U8 [R72+UR9+0xf580], R25 ;  /* 0x00f5801948007988 */ /* 0x000fe80008000009 */
[----:B-1----:R-:W3:Y:S04]  /*31ba0*/  LDL.LU R0, [R1+0x74] ;  /* 0x0000740001007983 */ /* 0x002ee80000300800 */
[----:B------:R-:W-:Y:S04]  /*31bb0*/  STS.U8 [R72+UR9+0xb980], R41 ;  /* 0x00b9802948007988 */ /* 0x000fe80008000009 */
[----:B------:R-:W3:Y:S04]  /*31bc0*/  LDL.LU R75, [R1+0x44] ;  /* 0x00004400014b7983 */ /* 0x000ee80000300800 */
[----:B------:R-:W-:Y:S04]  /*31bd0*/  STS.U8 [R72+UR9+0xf980], R42 ;  /* 0x00f9802a48007988 */ /* 0x000fe80008000009 */
[----:B------:R-:W3:Y:S04]  /*31be0*/  LDL.LU R86, [R1+0x40] ;  /* 0x0000400001567983 */ /* 0x000ee80000300800 */
[----:B------:R-:W-:Y:S04]  /*31bf0*/  STS.U8 [R72+UR9+0xbd80], R43 ;  /* 0x00bd802b48007988 */ /* 0x000fe80008000009 */
[----:B------:R-:W3:Y:S04]  /*31c00*/  LDL.LU R87, [R1+0x14] ;  /* 0x0000140001577983 */ /* 0x000ee80000300800 */
[----:B------:R0:W-:Y:S04]  /*31c10*/  STS.U8 [R72+UR9+0xfd80], R44 ;  /* 0x00fd802c48007988 */ /* 0x0001e80008000009 */
[----:B----4-:R1:W-:Y:S04]  /*31c20*/  STS.U8 [R84+UR9+0x8200], R73 ;  /* 0x0082004954007988 */ /* 0x0103e80008000009 */
[----:B------:R4:W-:Y:S04]  /*31c30*/  STS.U8 [R84+UR9+0xc200], R74 ;  /* 0x00c2004a54007988 */ /* 0x0009e80008000009 */
[----:B0-----:R-:W3:Y:S04]  /*31c40*/  LDL.LU R72, [R1+0x10a0] ;  /* 0x0010a00001487983 */ /* 0x001ee80000300800 */
[----:B------:R-:W3:Y:S04]  /*31c50*/  LDL.LU R44, [R1+0x10] ;  /* 0x00001000012c7983 */ /* 0x000ee80000300800 */
[----:B-1----:R-:W3:Y:S04]  /*31c60*/  LDL.LU R73, [R1+0x109c] ;  /* 0x00109c0001497983 */ /* 0x002ee80000300800 */
[----:B----4-:R-:W4:Y:S04]  /*31c70*/  LDL.LU R74, [R1+0x1098] ;  /* 0x00109800014a7983 */ /* 0x010f280000300800 */
[----:B--2---:R0:W-:Y:S04]  /*31c80*/  STS.U8 [R84+UR9+0x8600], R7 ;  /* 0x0086000754007988 */ /* 0x0041e80008000009 */
[----:B0-----:R-:W2:Y:S04]  /*31c90*/  LDL.LU R7, [R1+0x1094] ;  /* 0x0010940001077983 */ /* 0x001ea80000300800 */
[----:B---3--:R-:W-:Y:S04]  /*31ca0*/  STS.U8 [R84+UR9+0xc600], R11 ;  /* 0x00c6000b54007988 */ /* 0x008fe80008000009 */
[----:B------:R-:W-:Y:S04]  /*31cb0*/  STS.U8 [R84+UR9+0x8a00], R10 ;  /* 0x008a000a54007988 */ /* 0x000fe80008000009 */
[----:B------:R-:W-:Y:S04]  /*31cc0*/  STS.U8 [R84+UR9+0xca00], R47 ;  /* 0x00ca002f54007988 */ /* 0x000fe80008000009 */
[----:B------:R0:W-:Y:S04]  /*31cd0*/  STS.U8 [R84+UR9+0x8e00], R85 ;  /* 0x008e005554007988 */ /* 0x0001e80008000009 */
[----:B------:R1:W-:Y:S04]  /*31ce0*/  STS.U8 [R84+UR9+0xce00], R5 ;  /* 0x00ce000554007988 */ /* 0x0003e80008000009 */
[----:B0-----:R-:W3:Y:S04]  /*31cf0*/  LDL.LU R85, [R1+0x204] ;  /* 0x0002040001557983 */ /* 0x001ee80000300800 */
[----:B------:R0:W-:Y:S04]  /*31d00*/  STS.U8 [R84+UR9+0x9200], R4 ;  /* 0x0092000454007988 */ /* 0x0001e80008000009 */
[----:B-1----:R-:W3:Y:S04]  /*31d10*/  LDL.LU R5, [R1+0x200] ;  /* 0x0002000001057983 */ /* 0x002ee80000300800 */
[----:B------:R1:W-:Y:S04]  /*31d20*/  STS.U8 [R84+UR9+0xd200], R3 ;  /* 0x00d2000354007988 */ /* 0x0003e80008000009 */
[----:B0-----:R-:W3:Y:S04]  /*31d30*/  LDL.LU R4, [R1+0x1cc] ;  /* 0x0001cc0001047983 */ /* 0x001ee80000300800 */
[----:B------:R0:W-:Y:S04]  /*31d40*/  STS.U8 [R84+UR9+0x9600], R2 ;  /* 0x0096000254007988 */ /* 0x0001e80008000009 */
[----:B-1----:R-:W3:Y:S04]  /*31d50*/  LDL.LU R3, [R1+0x1c8] ;  /* 0x0001c80001037983 */ /* 0x002ee80000300800 */
[----:B------:R-:W3:Y:S04]  /*31d60*/  LDL.LU R47, [R1+0x170] ;  /* 0x00017000012f7983 */ /* 0x000ee80000300800 */
[----:B------:R1:W-:Y:S04]  /*31d70*/  STS.U8 [R84+UR9+0xd600], R8 ;  /* 0x00d6000854007988 */ /* 0x0003e80008000009 */
[----:B0-----:R-:W3:Y:S04]  /*31d80*/  LDL.LU R2, [R1+0x164] ;  /* 0x0001640001027983 */ /* 0x001ee80000300800 */
[----:B------:R0:W-:Y:S04]  /*31d90*/  STS.U8 [R84+UR9+0x9a00], R0 ;  /* 0x009a000054007988 */ /* 0x0001e80008000009 */
[----:B-1----:R-:W3:Y:S04]  /*31da0*/  LDL.LU R8, [R1+0x118] ;  /* 0x0001180001087983 */ /* 0x002ee80000300800 */
[----:B0-----:R-:W3:Y:S04]  /*31db0*/  LDL.LU R0, [R1+0x114] ;  /* 0x0001140001007983 */ /* 0x001ee80000300800 */
[----:B--2---:R0:W-:Y:S04]  /*31dc0*/  STS.U8 [R84+UR9+0xda00], R7 ;  /* 0x00da000754007988 */ /* 0x0041e80008000009 */
[----:B------:R1:W-:Y:S04]  /*31dd0*/  STS.U8 [R84+UR9+0x9e00], R75 ;  /* 0x009e004b54007988 */ /* 0x0003e80008000009 */
[----:B0-----:R-:W2:Y:S04]  /*31de0*/  LDL.LU R7, [R1+0xcc] ;  /* 0x0000cc0001077983 */ /* 0x001ea80000300800 */
[----:B------:R-:W2:Y:S04]  /*31df0*/  LDL.LU R11, [R1+0xc8] ;  /* 0x0000c800010b7983 */ /* 0x000ea80000300800 */
[----:B------:R-:W2:Y:S04]  /*31e00*/  LDL.LU R10, [R1+0x9c] ;  /* 0x00009c00010a7983 */ /* 0x000ea80000300800 */
[----:B-1----:R-:W2:Y:S04]  /*31e10*/  LDL.LU R75, [R1+0x1090] ;  /* 0x00109000014b7983 */ /* 0x002ea80000300800 */
[----:B------:R0:W-:Y:S04]  /*31e20*/  STS.U8 [R84+UR9+0xde00], R86 ;  /* 0x00de005654007988 */ /* 0x0001e80008000009 */
[----:B------:R1:W-:Y:S04]  /*31e30*/  STS.U8 [R84+UR9+0xa200], R87 ;  /* 0x00a2005754007988 */ /* 0x0003e80008000009 */
[----:B0-----:R-:W2:Y:S04]  /*31e40*/  LDL.LU R86, [R1+0x108c] ;  /* 0x00108c0001567983 */ /* 0x001ea80000300800 */
[----:B-1----:R-:W2:Y:S04]  /*31e50*/  LDL.LU R87, [R1+0x1088] ;  /* 0x0010880001577983 */ /* 0x002ea80000300800 */
[----:B------:R0:W-:Y:S02]  /*31e60*/  STS.U8 [R84+UR9+0xe200], R44 ;  /* 0x00e2002c54007988 */ /* 0x0001e40008000009 */
[----:B0-----:R-:W-:-:S02]  /*31e70*/  LOP3.LUT R44, R6, 0x50, RZ, 0x3c, !PT ;  /* 0x00000050062c7812 */ /* 0x001fc400078e3cff */
[----:B--2---:R-:W-:Y:S04]  /*31e80*/  STS.U8 [R84+UR9+0xa600], R87 ;  /* 0x00a6005754007988 */ /* 0x004fe80008000009 */
[----:B------:R-:W-:Y:S04]  /*31e90*/  STS.U8 [R84+UR9+0xe600], R86 ;  /* 0x00e6005654007988 */ /* 0x000fe80008000009 */
[----:B------:R-:W-:Y:S04]  /*31ea0*/  STS.U8 [R84+UR9+0xaa00], R75 ;  /* 0x00aa004b54007988 */ /* 0x000fe80008000009 */
        /* <DEDUP_REMOVED lines=11> */
[----:B---3--:R1:W-:Y:S04]  /*31f60*/  STS.U8 [R44+UR9+0x8280], R85 ;  /* 0x008280552c007988 */ /* 0x0083e80008000009 */
[----:B------:R2:W-:Y:S04]  /*31f70*/  STS.U8 [R44+UR9+0xc280], R5 ;  /* 0x00c280052c007988 */ /* 0x0005e80008000009 */
[----:B0-----:R-:W3:Y:S04]  /*31f80*/  LDL.LU R84, [R1+0x1084] ;  /* 0x0010840001547983 */ /* 0x001ee80000300800 */
[----:B-1----:R-:W4:Y:S04]  /*31f90*/  LDL.LU R85, [R1+0x1080] ;  /* 0x0010800001557983 */ /* 0x002f280000300800 */
[----:B--2---:R-:W2:Y:S04]  /*31fa0*/  LDL.LU R5, [R1+0x107c] ;  /* 0x00107c0001057983 */ /* 0x004ea80000300800 */
[----:B------:R0:W-:Y:S04]  /*31fb0*/  STS.U8 [R44+UR9+0x8680], R4 ;  /* 0x008680042c007988 */ /* 0x0001e80008000009 */
[----:B------:R1:W-:Y:S04]  /*31fc0*/  STS.U8 [R44+UR9+0xc680], R3 ;  /* 0x00c680032c007988 */ /* 0x0003e80008000009 */
[----:B------:R1:W-:Y:S04]  /*31fd0*/  STS.U8 [R44+UR9+0x8a80], R47 ;  /* 0x008a802f2c007988 */ /* 0x0003e80008000009 */
[----:B0-----:R-:W2:Y:S04]  /*31fe0*/  LDL.LU R4, [R1+0x1078] ;  /* 0x0010780001047983 */ /* 0x001ea80000300800 */
[----:B-1----:R-:W2:Y:S04]  /*31ff0*/  LDL.LU R3, [R1+0x1074] ;  /* 0x0010740001037983 */ /* 0x002ea80000300800 */
[----:B------:R-:W2:Y:S04]  /*32000*/  LDL.LU R47, [R1+0x1fc] ;  /* 0x0001fc00012f7983 */ /* 0x000ea80000300800 */
[----:B------:R0:W-:Y:S04]  /*32010*/  STS.U8 [R44+UR9+0xca80], R2 ;  /* 0x00ca80022c007988 */ /* 0x0001e80008000009 */
[----:B------:R1:W-:Y:S04]  /*32020*/  STS.U8 [R44+UR9+0x8e80], R8 ;  /* 0x008e80082c007988 */ /* 0x0003e80008000009 */
[----:B------:R1:W-:Y:S04]  /*32030*/  STS.U8 [R44+UR9+0xce80], R0 ;  /* 0x00ce80002c007988 */ /* 0x0003e80008000009 */
[----:B0-----:R-:W2:Y:S04]  /*32040*/  LDL.LU R2, [R1+0x1070] ;  /* 0x0010700001027983 */ /* 0x001ea80000300800 */
[----:B-1----:R-:W2:Y:S04]  /*32050*/  LDL.LU R8, [R1+0x106c] ;  /* 0x00106c0001087983 */ /* 0x002ea80000300800 */
[----:B------:R-:W2:Y:S04]  /*32060*/  LDL.LU R0, [R1+0x1068] ;  /* 0x0010680001007983 */ /* 0x000ea80000300800 */
[----:B------:R0:W-:Y:S04]  /*32070*/  STS.U8 [R44+UR9+0x9280], R7 ;  /* 0x009280072c007988 */ /* 0x0001e80008000009 */
[----:B0-----:R-:W2:Y:S04]  /*32080*/  LDL.LU R7, [R1+0x1064] ;  /* 0x0010640001077983 */ /* 0x001ea80000300800 */
[----:B------:R-:W-:Y:S04]  /*32090*/  STS.U8 [R44+UR9+0xd280], R11 ;  /* 0x00d2800b2c007988 */ /* 0x000fe80008000009 */
[----:B------:R-:W-:Y:S04]  /*320a0*/  STS.U8 [R44+UR9+0x9680], R10 ;  /* 0x0096800a2c007988 */ /* 0x000fe80008000009 */
        /* <DEDUP_REMOVED lines=14> */
[----:B------:R-:W-:Y:S04]  /*32190*/  STS.U8 [R44+UR9+0xa680], R85 ;  /* 0x00a680552c007988 */ /* 0x000fe80008000009 */
[----:B---3--:R-:W-:Y:S04]  /*321a0*/  STS.U8 [R44+UR9+0xe680], R84 ;  /* 0x00e680542c007988 */ /* 0x008fe80008000009 */
[----:B------:R-:W-:Y:S04]  /*321b0*/  STS.U8 [R44+UR9+0xaa80], R73 ;  /* 0x00aa80492c007988 */ /* 0x000fe80008000009 */
[----:B------:R-:W-:Y:S04]  /*321c0*/  STS.U8 [R44+UR9+0xea80], R72 ;  /* 0x00ea80482c007988 */ /* 0x000fe80008000009 */
[----:B------:R-:W-:Y:S01]  /*321d0*/  STS.U8 [R44+UR9+0xae80], R58 ;  /* 0x00ae803a2c007988 */ /* 0x000fe20008000009 */
[----:B------:R-:W-:-:S03]  /*321e0*/  ISETP.GE.AND P1, PT, R6, R9, PT ;  /* 0x000000090600720c */ /* 0x000fc60003f26270 */
        /* <DEDUP_REMOVED lines=11> */
[----:B------:R-:W3:Y:S04]  /*322a0*/  LDL R11, [R1+0x3cc] ;  /* 0x0003cc00010b7983 */ /* 0x000ee80000100800 */
[----:B------:R-:W3:Y:S04]  /*322b0*/  LDL R10, [R1+0x3d0] ;  /* 0x0003d000010a7983 */ /* 0x000ee80000100800 */
[----:B--2---:R0:W-:Y:S04]  /*322c0*/  STS.U8 [R6+UR9+0xc300], R5 ;  /* 0x00c3000506007988 */ /* 0x0041e80008000009 */
[----:B----4-:R1:W-:Y:S04]  /*322d0*/  STS.U8 [R6+UR9+0x8700], R4 ;  /* 0x0087000406007988 */ /* 0x0103e80008000009 */
[----:B------:R2:W-:Y:S04]  /*322e0*/  STS.U8 [R6+UR9+0xc700], R3 ;  /* 0x00c7000306007988 */ /* 0x0005e80008000009 */
[----:B0-----:R-:W4:Y:S04]  /*322f0*/  LDL.LU R5, [R1+0x1044] ;  /* 0x0010440001057983 */ /* 0x001f280000300800 */
[----:B-1----:R-:W3:Y:S04]  /*32300*/  LDL.LU R4, [R1+0x1040] ;  /* 0x0010400001047983 */ /* 0x002ee80000300800 */
[----:B------:R-:W3:Y:S04]  /*32310*/  LDL R47, [R1+0x4ac] ;  /* 0x0004ac00012f7983 */ /* 0x000ee80000100800 */
[----:B------:R-:W3:Y:S04]  /*32320*/  LDL R44, [R1+0x4b0] ;  /* 0x0004b000012c7983 */ /* 0x000ee80000100800 */
[----:B--2---:R-:W2:Y:S04]  /*32330*/  LDL.LU R3, [R1+0x103c] ;  /* 0x00103c0001037983 */ /* 0x004ea80000300800 */
[----:B------:R0:W-:Y:S04]  /*32340*/  STS.U8 [R6+UR9+0x8b00], R2 ;  /* 0x008b000206007988 */ /* 0x0001e80008000009 */
[----:B------:R1:W-:Y:S04]  /*32350*/  STS.U8 [R6+UR9+0xcb00], R8 ;  /* 0x00cb000806007988 */ /* 0x0003e80008000009 */
[----:B0-----:R-:W2:Y:S04]  /*32360*/  LDL.LU R2, [R1+0x1038] ;  /* 0x0010380001027983 */ /* 0x001ea80000300800 */
[----:B-1----:R-:W2:Y:S02]  /*32370*/  LDL.LU R8, [R1+0x1034] ;  /* 0x0010340001087983 */ /* 0x002ea40000300800 */
[----:B--2---:R-:W-:-:S06]  /*32380*/  PRMT R8, RZ, 0x7610, R8 ;  /* 0x00007610ff087816 */ /* 0x004fcc0000000008 */
[----:B---3--:R-:W2:Y:S04]  /*32390*/  @!P1 LDG.E.U8 R8, desc[UR20][R10.64] ;  /* 0x000000140a089981 */ /* 0x008ea8000c1e1100 */
[----:B------:R0:W-:Y:S04]  /*323a0*/  STS.U8 [R6+UR9+0x8f00], R0 ;  /* 0x008f000006007988 */ /* 0x0001e80008000009 */
[----:B------:R1:W-:Y:S04]  /*323b0*/  STS.U8 [R6+UR9+0xcf00], R7 ;  /* 0x00cf000706007988 */ /* 0x0003e80008000009 */
[----:B0-----:R-:W3:Y:S04]  /*323c0*/  LDL.LU R0, [R1+0x1030] ;  /* 0x0010300001007983 */ /* 0x001ee80000300800 */
[----:B-1----:R-:W3:Y:S04]  /*323d0*/  LDL.LU R6, [R1+0x102c] ;  /* 0x00102c0001067983 */ /* 0x002ee80000300800 */
[----:B------:R-:W3:Y:S04]  /*323e0*/  LDL.LU R7, [R1+0x1028] ;  /* 0x0010280001077983 */ /* 0x000ee80000300800 */
[----:B--2---:R0:W-:Y:S04]  /*323f0*/  STL [R1+0xb0], R8 ;  /* 0x0000b00801007387 */ /* 0x0041e80000100800 */
[----:B0-----:R-:W2:Y:S04]  /*32400*/  LDL.LU R8, [R1+0x1024] ;  /* 0x0010240001087983 */ /* 0x001ea80000300800 */
[----:B------:R-:W2:Y:S04]  /*32410*/  LDL R10, [R1+0x42c] ;  /* 0x00042c00010a7983 */ /* 0x000ea80000100800 */
[----:B------:R-:W2:Y:S01]  /*32420*/  LDL R11, [R1+0x430] ;  /* 0x00043000010b7983 */ /* 0x000ea20000100800 */
[----:B---3--:R-:W-:-:S02]  /*32430*/  PRMT R7, RZ, 0x7610, R7 ;  /* 0x00007610ff077816 */ /* 0x008fc40000000007 */
[----:B--2---:R-:W-:-:S04]  /*32440*/  @!P1 LOP3.LUT R11, R11, R10, RZ, 0x3c, !PT ;  /* 0x0000000a0b0b9212 */ /* 0x004fc800078e3cff */
[----:B------:R-:W-:-:S04]  /*32450*/  @!P1 LOP3.LUT R10, R11, R10, RZ, 0x3c, !PT ;  /* 0x0000000a0b0a9212 */ /* 0x000fc800078e3cff */
[----:B------:R-:W-:-:S05]  /*32460*/  @!P1 LOP3.LUT R11, R11, R10, RZ, 0x3c, !PT ;  /* 0x0000000a0b0b9212 */ /* 0x000fca00078e3cff */
[----:B------:R-:W2:Y:S04]  /*32470*/  @!P1 LDG.E.U8 R7, desc[UR20][R10.64] ;  /* 0x000000140a079981 */ /* 0x000ea8000c1e1100 */
[----:B--2---:R0:W-:Y:S04]  /*32480*/  STL [R1+0xa4], R7 ;  /* 0x0000a40701007387 */ /* 0x0041e80000100800 */
[----:B0-----:R-:W2:Y:S04]  /*32490*/  LDL.LU R7, [R1+0x1020] ;  /* 0x0010200001077983 */ /* 0x001ea80000300800 */
[----:B------:R-:W3:Y:S04]  /*324a0*/  LDL R10, [R1+0x46c] ;  /* 0x00046c00010a7983 */ /* 0x000ee80000100800 */
[----:B------:R-:W3:Y:S01]  /*324b0*/  LDL R11, [R1+0x470] ;  /* 0x00047000010b7983 */ /* 0x000ee20000100800 */
[----:B------:R-:W-:-:S02]  /*324c0*/  PRMT R8, RZ, 0x7610, R8 ;  /* 0x00007610ff087816 */ /* 0x000fc40000000008 */
[----:B---3--:R-:W-:-:S04]  /*324d0*/  @!P1 LOP3.LUT R11, R11, R10, RZ, 0x3c, !PT ;  /* 0x0000000a0b0b9212 */ /* 0x008fc800078e3cff */
[----:B------:R-:W-:-:S04]  /*324e0*/  @!P1 LOP3.LUT R10, R11, R10, RZ, 0x3c, !PT ;  /* 0x0000000a0b0a9212 */ /* 0x000fc800078e3cff */
[----:B------:R-:W-:-:S05]  /*324f0*/  @!P1 LOP3.LUT R11, R11, R10, RZ, 0x3c, !PT ;  /* 0x0000000a0b0b9212 */ /* 0x000fca00078e3cff */
[----:B------:R0:W3:Y:S01]  /*32500*/  @!P1 LDG.E.U8 R8, desc[UR20][R10.64] ;  /* 0x000000140a089981 */ /* 0x0000e2000c1e1100 */
[----:B------:R-:W-:Y:S01]  /*32510*/  PRMT R42, RZ, 0x7610, R42 ;  /* 0x00007610ff2a7816 */ /* 0x000fe2000000002a */
[----:B0-----:R-:W-:Y:S02]  /*32520*/  @!P1 IMAD.MOV.U32 R10, RZ, RZ, R44 ;  /* 0x000000ffff0a9224 */ /* 0x001fe400078e002c */
[----:B------:R-:W-:-:S05]  /*32530*/  @!P1 IMAD.MOV.U32 R11, RZ, RZ, R47 ;  /* 0x000000ffff0b9224 */ /* 0x000fca00078e002f */
[----:B------:R0:W2:Y:S04]  /*32540*/  @!P1 LDG.E.U8 R42, desc[UR20][R10.64] ;  /* 0x000000140a2a9981 */ /* 0x0000a8000c1e1100 */
[----:B---3--:R1:W-:Y:S04]  /*32550*/  STL [R1+0x98], R8 ;  /* 0x0000980801007387 */ /* 0x0083e80000100800 */
[----:B-1----:R-:W3:Y:S04]  /*32560*/  LDL.LU R8, [R1+0x101c] ;  /* 0x00101c0001087983 */ /* 0x002ee80000300800 */
[----:B------:R-:W0:Y:S04]  /*32570*/  LDL R10, [R1+0x4ec] ;  /* 0x0004ec00010a7983 */ /* 0x000e280000100800 */
[----:B------:R-:W0:Y:S04]  /*32580*/  LDL R11, [R1+0x4f0] ;  /* 0x0004f000010b7983 */ /* 0x000e280000100800 */
[----:B------:R-:W2:Y:S04]  /*32590*/  LDL R47, [R1+0x5f0] ;  /* 0x0005f000012f7983 */ /* 0x000ea80000100800 */
[----:B------:R-:W2:Y:S01]  /*325a0*/  LDL R44, [R1+0x62c] ;  /* 0x00062c00012c7983 */ /* 0x000ea20000100800 */
[----:B---3--:R-:W-:-:S02]  /*325b0*/  PRMT R8, RZ, 0x7610, R8 ;  /* 0x00007610ff087816 */ /* 0x008fc40000000008 */
[----:B0-----:R-:W-:-:S04]  /*325c0*/  @!P1 LOP3.LUT R11, R11, R10, RZ, 0x3c, !PT ;  /* 0x0000000a0b0b9212 */ /* 0x001fc800078e3cff */
[----:B------:R-:W-:-:S04]  /*325d0*/  @!P1 LOP3.LUT R10, R11, R10, RZ, 0x3c, !PT ;  /* 0x0000000a0b0a9212 */ /* 0x000fc800078e3cff */
[----:B------:R-:W-:-:S05]  /*325e0*/  @!P1 LOP3.LUT R11, R11, R10, RZ, 0x3c, !PT ;  /* 0x0000000a0b0b9212 */ /* 0x000fca00078e3cff */
[----:B------:R-:W3:Y:S04]  /*325f0*/  @!P1 LDG.E.U8 R8, desc[UR20][R10.64] ;  /* 0x000000140a089981 */ /* 0x000ee8000c1e1100 */
[----:B--2---:R0:W-:Y:S04]  /*32600*/  STL [R1+0x8c], R42 ;  /* 0x00008c2a01007387 */ /* 0x0041e80000100800 */
[----:B0-----:R-:W2:Y:S04]  /*32610*/  LDL R42, [R1+0x630] ;  /* 0x00063000012a7983 */ /* 0x001ea80000100800 */
[----:B---3--:R0:W-:Y:S04]  /*32620*/  STL [R1+0x70], R8 ;  /* 0x0000700801007387 */ /* 0x0081e80000100800 */
[----:B0-----:R-:W3:Y:S04]  /*32630*/  LDL.LU R8, [R1+0x1018] ;  /* 0x0010180001087983 */ /* 0x001ee80000300800 */
[----:B------:R-:W2:Y:S04]  /*32640*/  LDL R10, [R1+0x52c] ;  /* 0x00052c00010a7983 */ /* 0x000ea80000100800 */
[----:B------:R-:W2:Y:S01]  /*32650*/  LDL R11, [R1+0x530] ;  /* 0x00053000010b7983 */ /* 0x000ea20000100800 */
[----:B------:R-:W-:-:S02]  /*32660*/  PRMT R7, RZ, 0x7610, R7 ;  /* 0x00007610ff077816 */ /* 0x000fc40000000007 */
[----:B--2---:R-:W-:-:S04]  /*32670*/  @!P1 LOP3.LUT R11, R11, R10, RZ, 0x3c, !PT ;  /* 0x0000000a0b0b9212 */ /* 0x004fc800078e3cff */
[----:B------:R-:W-:-:S04]  /*32680*/  @!P1 LOP3.LUT R10, R11, R10, RZ, 0x3c, !PT ;  /* 0x0000000a0b0a9212 */ /* 0x000fc800078e3cff */
[----:B------:R-:W-:-:S05]  /*32690*/  @!P1 LOP3.LUT R11, R11, R10, RZ, 0x3c, !PT ;  /* 0x0000000a0b0b9212 */ /* 0x000fca00078e3cff */
[----:B------:R-:W2:Y:S04]  /*326a0*/  @!P1 LDG.E.U8 R7, desc[UR20][R10.64] ;  /* 0x000000140a079981 */ /* 0x000ea8000c1e1100 */
        /* <DEDUP_REMOVED lines=17> */
[----:B------:R-:W3:Y:S01]  /*327c0*/  @!P1 LDG.E.U8 R7, desc[UR20][R10.64] ;  /* 0x000000140a079981 */ /* 0x000ee2000c1e1100 */
[----:B--2---:R-:W-:-:S03]  /*327d0*/  PRMT R8, RZ, 0x7610, R8 ;  /* 0x00007610ff087816 */ /* 0x004fc60000000008 */
[----:B---3--:R0:W-:Y:S04]  /*327e0*/  STL [R1+0x24], R7 ;  /* 0x0000240701007387 */ /* 0x0081e80000100800 */
[----:B0-----:R-:W2:Y:S04]  /*327f0*/  LDL.LU R7, [R1+0x100c] ;  /* 0x00100c0001077983 */ /* 0x001ea80000300800 */
[----:B------:R-:W3:Y:S01]  /*32800*/  LDL R11, [R1+0x5ec] ;  /* 0x0005ec00010b7983 */ /* 0x000ee20000100800 */
[----:B------:R-:W-:Y:S01]  /*32810*/  @!P1 IMAD.MOV.U32 R10, RZ, RZ, R47 ;  /* 0x000000ffff0a9224 */ /* 0x000fe200078e002f */
[----:B------:R-:W-:-:S02]  /*32820*/  PRMT R76, RZ, 0x7610, R76 ;  /* 0x00007610ff4c7816 */ /* 0x000fc4000000004c */
[----:B------:R-:W2:Y:S04]  /*32830*/  LDL R47, [R1+0x6f0] ;  /* 0x0006f000012f7983 */ /* 0x000ea80000100800 */
[----:B---3--:R0:W3:Y:S02]  /*32840*/  @!P1 LDG.E.U8 R8, desc[UR20][R10.64] ;  /* 0x000000140a089981 */ /* 0x0080e4000c1e1100 */
[----:B0-----:R-:W-:Y:S02]  /*32850*/  @!P1 IMAD.MOV.U32 R10, RZ, RZ, R42 ;  /* 0x000000ffff0a9224 */ /* 0x001fe400078e002a */
[----:B------:R-:W-:-:S05]  /*32860*/  @!P1 IMAD.MOV.U32 R11, RZ, RZ, R44 ;  /* 0x000000ffff0b9224 */ /* 0x000fca00078e002c */
[----:B------:R-:W2:Y:S04]  /*32870*/  @!P1 LDG.E.U8 R76, desc[UR20][R10.64] ;  /* 0x000000140a4c9981 */ /* 0x000ea8000c1e1100 */
[----:B---3--:R0:W-:Y:S04]  /*32880*/  STL [R1+0x10], R8 ;  /* 0x0000100801007387 */ /* 0x0081e80000100800 */
[----:B0-----:R-:W3:Y:S04]  /*32890*/  LDL.LU R8, [R1+0x1008] ;  /* 0x0010080001087983 */ /* 0x001ee80000300800 */
[----:B------:R-:W3:Y:S04]  /*328a0*/  LDL R10, [R1+0x66c] ;  /* 0x00066c00010a7983 */ /* 0x000ee80000100800 */
[----:B------:R-:W3:Y:S01]  /*328b0*/  LDL R11, [R1+0x670] ;  /* 0x00067000010b7983 */ /* 0x000ee20000100800 */
[----:B------:R-:W-:-:S03]  /*328c0*/  PRMT R38, RZ, 0x7610, R38 ;  /* 0x00007610ff267816 */ /* 0x000fc60000000026 */
[----:B------:R-:W4:Y:S04]  /*328d0*/  LDL R44, [R1+0x724] ;  /* 0x00072400012c7983 */ /* 0x000f280000100800 */
[----:B------:R-:W4:Y:S04]  /*328e0*/  LDL R42, [R1+0x728] ;  /* 0x00072800012a7983 */ /* 0x000f280000100800 */
[----:B--2---:R-:W-:Y:S01]  /*328f0*/  STL [R1+0xf98], R76 ;  /* 0x000f984c01007387 */ /* 0x004fe20000100800 */
[----:B---3--:R-:W-:-:S04]  /*32900*/  @!P1 LOP3.LUT R11, R11, R10, RZ, 0x3c, !PT ;  /* 0x0000000a0b0b9212 */ /* 0x008fc800078e3cff */
[----:B------:R-:W-:-:S04]  /*32910*/  @!P1 LOP3.LUT R10, R11, R10, RZ, 0x3c, !PT ;  /* 0x0000000a0b0a9212 */ /* 0x000fc800078e3cff */
[----:B------:R-:W-:-:S05]  /*32920*/  @!P1 LOP3.LUT R11, R11, R10, RZ, 0x3c, !PT ;  /* 0x0000000a0b0b9212 */ /* 0x000fca00078e3cff */
[----:B------:R-:W2:Y:S04]  /*32930*/  @!P1 LDG.E.U8 R38, desc[UR20][R10.64] ;  /* 0x000000140a269981 */ /* 0x000ea8000c1e1100 */
[----:B------:R-:W3:Y:S04]  /*32940*/  LDL R10, [R1+0x6ac] ;  /* 0x0006ac00010a7983 */ /* 0x000ee80000100800 */
[----:B------:R-:W3:Y:S01]  /*32950*/  LDL R11, [R1+0x6b0] ;  /* 0x0006b000010b7983 */ /* 0x000ee20000100800 */
[----:B------:R-:W-:-:S03]  /*32960*/  PRMT R37, RZ, 0x7610, R37 ;  /* 0x00007610ff257816 */ /* 0x000fc60000000025 */
[----:B--2---:R-:W-:Y:S01]  /*32970*/  STL [R1+0xf9c], R38 ;  /* 0x000f9c2601007387 */ /* 0x004fe20000100800 */
[----:B---3--:R-:W-:-:S04]  /*32980*/  @!P1 LOP3.LUT R11, R11, R10, RZ, 0x3c, !PT ;  /* 0x0000000a0b0b9212 */ /* 0x008fc800078e3cff */
[----:B------:R-:W-:-:S04]  /*32990*/  @!P1 LOP3.LUT R10, R11, R10, RZ, 0x3c, !PT ;  /* 0x0000000a0b0a9212 */ /* 0x000fc800078e3cff */
[----:B------:R-:W-:-:S05]  /*329a0*/  @!P1 LOP3.LUT R11, R11, R10, RZ, 0x3c, !PT ;  /* 0x0000000a0b0b9212 */ /* 0x000fca00078e3cff */
[----:B------:R0:W2:Y:S04]  /*329b0*/  @!P1 LDG.E.U8 R37, desc[UR20][R10.64] ;  /* 0x000000140a259981 */ /* 0x0000a8000c1e1100 */
[----:B------:R-:W3:Y:S01]  /*329c0*/  LDL R11, [R1+0x6ec] ;  /* 0x0006ec00010b7983 */ /* 0x000ee20000100800 */
[----:B------:R-:W-:Y:S01]  /*329d0*/  PRMT R36, RZ, 0x7610, R36 ;  /* 0x00007610ff247816 */ /* 0x000fe20000000024 */
[----:B0-----:R-:W-:Y:S01]  /*329e0*/  @!P1 IMAD.MOV.U32 R10, RZ, RZ, R47 ;  /* 0x000000ffff0a9224 */ /* 0x001fe200078e002f */
[----:B------:R-:W-:-:S04]  /*329f0*/  PRMT R35, RZ, 0x7610, R35 ;  /* 0x00007610ff237816 */ /* 0x000fc80000000023 */
[----:B---3--:R4:W3:Y:S04]  /*32a00*/  @!P1 LDG.E.U8 R36, desc[UR20][R10.64] ;  /* 0x000000140a249981 */ /* 0x0088e8000c1e1100 */
[----:B--2---:R-:W-:Y:S04]  /*32a10*/  STL [R1+0xfa0], R37 ;  /* 0x000fa02501007387 */ /* 0x004fe80000100800 */
[----:B------:R-:W2:Y:S01]  /*32a20*/  LDL R47, [R1+0x3d8] ;  /* 0x0003d800012f7983 */ /* 0x000ea20000100800 */
[----:B----4-:R-:W-:Y:S02]  /*32a30*/  @!P1 IMAD.MOV.U32 R10, RZ, RZ, R42 ;  /* 0x000000ffff0a9224 */ /* 0x010fe400078e002a */
[----:B------:R-:W-:-:S05]  /*32a40*/  @!P1 IMAD.MOV.U32 R11, RZ, RZ, R44 ;  /* 0x000000ffff0b9224 */ /* 0x000fca00078e002c */
[----:B------:R-:W4:Y:S04]  /*32a50*/  @!P1 LDG.E.U8 R35, desc[UR20][R10.64] ;  /* 0x000000140a239981 */ /* 0x000f28000c1e1100 */
[----:B---3--:R-:W-:Y:S04]  /*32a60*/  STL [R1+0xfa4], R36 ;  /* 0x000fa42401007387 */ /* 0x008fe80000100800 */
[----:B------:R-:W3:Y:S04]  /*32a70*/  LDL R10, [R1+0x75c] ;  /* 0x00075c00010a7983 */ /* 0x000ee80000100800 */
[----:B------:R-:W3:Y:S01]  /*32a80*/  LDL R11, [R1+0x760] ;  /* 0x00076000010b7983 */ /* 0x000ee20000100800 */
[----:B------:R-:W-:-:S03]  /*32a90*/  PRMT R34, RZ, 0x7610, R34 ;  /* 0x00007610ff227816 */ /* 0x000fc60000000022 */
[----:B------:R-:W2:Y:S04]  /*32aa0*/  LDL R44, [R1+0x474] ;  /* 0x00047400012c7983 */ /* 0x000ea80000100800 */
[----:B------:R-:W2:Y:S04]  /*32ab0*/  LDL R42, [R1+0x478] ;  /* 0x00047800012a7983 */ /* 0x000ea80000100800 */
[----:B----4-:R-:W-:Y:S01]  /*32ac0*/  STL [R1+0xfa8], R35 ;  /* 0x000fa82301007387 */ /* 0x010fe20000100800 */
[----:B---3--:R-:W-:-:S04]  /*32ad0*/  @!P1 LOP3.LUT R11, R11, R10, RZ, 0x3c, !PT ;  /* 0x0000000a0b0b9212 */ /* 0x008fc800078e3cff */
[----:B------:R-:W-:-:S04]  /*32ae0*/  @!P1 LOP3.LUT R10, R11, R10, RZ, 0x3c, !PT ;  /* 0x0000000a0b0a9212 */ /* 0x000fc800078e3cff */
[----:B------:R-:W-:-:S05]  /*32af0*/  @!P1 LOP3.LUT R11, R11, R10, RZ, 0x3c, !PT ;  /* 0x0000000a0b0b9212 */ /* 0x000fca00078e3cff */
[----:B------:R-:W3:Y:S04]  /*32b00*/  @!P1 LDG.E.U8 R34, desc[UR20][R10.64] ;  /* 0x000000140a229981 */ /* 0x000ee8000c1e1100 */
[----:B------:R-:W4:Y:S04]  /*32b10*/  LDL R10, [R1+0x794] ;  /* 0x00079400010a7983 */ /* 0x000f280000100800 */
[----:B------:R-:W4:Y:S01]  /*32b20*/  LDL R11, [R1+0x798] ;  /* 0x00079800010b7983 */ /* 0x000f220000100800 */
[----:B------:R-:W-:-:S03]  /*32b30*/  PRMT R33, RZ, 0x7610, R33 ;  /* 0x00007610ff217816 */ /* 0x000fc60000000021 */
[----:B---3--:R-:W-:Y:S01]  /*32b40*/  STL [R1+0xfac], R34 ;  /* 0x000fac2201007387 */ /* 0x008fe20000100800 */
[----:B----4-:R-:W-:-:S04]  /*32b50*/  @!P1 LOP3.LUT R11, R11, R10, RZ, 0x3c, !PT ;  /* 0x0000000a0b0b9212 */ /* 0x010fc800078e3cff */
[----:B------:R-:W-:-:S04]  /*32b60*/  @!P1 LOP3.LUT R10, R11, R10, RZ, 0x3c, !PT ;  /* 0x0000000a0b0a9212 */ /* 0x000fc800078e3cff */
[----:B------:R-:W-:-:S05]  /*32b70*/  @!P1 LOP3.LUT R11, R11, R10, RZ, 0x3c, !PT ;  /* 0x0000000a0b0b9212 */ /* 0x000fca00078e3cff */
[----:B------:R2:W3:Y:S04]  /*32b80*/  @!P1 LDG.E.U8 R33, desc[UR20][R10.64] ;  /* 0x000000140a219981 */ /* 0x0004e8000c1e1100 */
[----:B------:R-:W4:Y:S01]  /*32b90*/  LDL R11, [R1+0x3d4] ;  /* 0x0003d400010b7983 */ /* 0x000f220000100800 */
[----:B------:R-:W-:Y:S01]  /*32ba0*/  PRMT R8, RZ, 0x7610, R8 ;  /* 0x00007610ff087816 */ /* 0x000fe20000000008 */
[----:B--2---:R-:W-:-:S05]  /*32bb0*/  @!P1 IMAD.MOV.U32 R10, RZ, RZ, R47 ;  /* 0x000000ffff0a9224 */ /* 0x004fca00078e002f */
[----:B----4-:R-:W2:Y:S04]  /*32bc0*/  @!P1 LDG.E.U8 R8, desc[UR20][R10.64] ;  /* 0x000000140a089981 */ /* 0x010ea8000c1e1100 */
[----:B---3--:R-:W-:Y:S04]  /*32bd0*/  STL [R1+0xfb0], R33 ;  /* 0x000fb02101007387 */ /* 0x008fe80000100800 */
[----:B------:R-:W3:Y:S04]  /*32be0*/  LDL R47, [R1+0x538] ;  /* 0x00053800012f7983 */ /* 0x000ee80000100800 */
[----:B--2---:R0:W-:Y:S04]  /*32bf0*/  STL [R1+0xac], R8 ;  /* 0x0000ac0801007387 */ /* 0x0041e80000100800 */
[----:B0-----:R-:W2:Y:S04]  /*32c00*/  LDL.LU R8, [R1+0x1004] ;  /* 0x0010040001087983 */ /* 0x001ea80000300800 */
[----:B------:R-:W4:Y:S04]  /*32c10*/  LDL R10, [R1+0x434] ;  /* 0x00043400010a7983 */ /* 0x000f280000100800 */
[----:B------:R-:W4:Y:S01]  /*32c20*/  LDL R11, [R1+0x438] ;  /* 0x00043800010b7983 */ /* 0x000f220000100800 */
[----:B------:R-:W-:-:S02]  /*32c30*/  PRMT R7, RZ, 0x7610, R7 ;  /* 0x00007610ff077816 */ /* 0x000fc40000000007 */
[----:B----4-:R-:W-:-:S04]  /*32c40*/  @!P1 LOP3.LUT R11, R11, R10, RZ, 0x3c, !PT ;  /* 0x0000000a0b0b9212 */ /* 0x010fc800078e3cff */
[----:B------:R-:W-:-:S04]  /*32c50*/  @!P1 LOP3.LUT R10, R11, R10, RZ, 0x3c, !PT ;  /* 0x0000000a0b0a9212 */ /* 0x000fc800078e3cff */
[----:B------:R-:W-:Y:S02]  /*32c60*/  @!P1 LOP3.LUT R11, R11, R10, RZ, 0x3c, !PT ;  /* 0x0000000a0b0b9212 */ /* 0x000fe400078e3cff */
[----:B--2---:R-:W-:-:S03]  /*32c70*/  PRMT R8, RZ, 0x7610, R8 ;  /* 0x00007610ff087816 */ /* 0x004fc60000000008 */
[----:B------:R0:W2:Y:S02]  /*32c80*/  @!P1 LDG.E.U8 R7, desc[UR20][R10.64] ;  /* 0x000000140a079981 */ /* 0x0000a4000c1e1100 */
[----:B0-----:R-:W-:Y:S02]  /*32c90*/  @!P1 IMAD.MOV.U32 R10, RZ, RZ, R42 ;  /* 0x000000ffff0a9224 */ /* 0x001fe400078e002a */
[----:B------:R-:W-:-:S05]  /*32ca0*/  @!P1 IMAD.MOV.U32 R11, RZ, RZ, R44 ;  /* 0x000000ffff0b9224 */ /* 0x000fca00078e002c */
[----:B------:R-:W4:Y:S04]  /*32cb0*/  @!P1 LDG.E.U8 R8, desc[UR20][R10.64] ;  /* 0x000000140a089981 */ /* 0x000f28000c1e1100 */
[----:B--2---:R0:W-:Y:S04]  /*32cc0*/  STL [R1+0xa0], R7 ;  /* 0x0000a00701007387 */ /* 0x0041e80000100800 */
[----:B0-----:R-:W2:Y:S04]  /*32cd0*/  LDL.LU R7, [R1+0x1000] ;  /* 0x0010000001077983 */ /* 0x001ea80000300800 */
[----:B------:R-:W3:Y:S04]  /*32ce0*/  LDL R44, [R1+0x5b4] ;  /* 0x0005b400012c7983 */ /* 0x000ee80000100800 */
[----:B------:R-:W3:Y:S04]  /*32cf0*/  LDL R42, [R1+0x5b8] ;  /* 0x0005b800012a7983 */ /* 0x000ee80000100800 */
[----:B----4-:R0:W-:Y:S04]  /*32d00*/  STL [R1+0x94], R8 ;  /* 0x0000940801007387 */ /* 0x0101e80000100800 */
[----:B0-----:R-:W4:Y:S04]  /*32d10*/  LDL.LU R8, [R1+0xffc] ;  /* 0x000ffc0001087983 */ /* 0x001f280000300800 */
[----:B------:R-:W3:Y:S04]  /*32d20*/  LDL R10, [R1+0x4b4] ;  /* 0x0004b400010a7983 */ /* 0x000ee80000100800 */
[----:B------:R-:W3:Y:S01]  /*32d30*/  LDL R11, [R1+0x4b8] ;  /* 0x0004b800010b7983 */ /* 0x000ee20000100800 */
[----:B--2---:R-:W-:-:S02]  /*32d40*/  PRMT R7, RZ, 0x7610, R7 ;  /* 0x00007610ff077816 */ /* 0x004fc40000000007 */
[----:B---3--:R-:W-:-:S04]  /*32d50*/  @!P1 LOP3.LUT R11, R11, R10, RZ, 0x3c, !PT ;  /* 0x0000000a0b0b9212 */ /* 0x008fc800078e3cff */
[----:B------:R-:W-:-:S04]  /*32d60*/  @!P1 LOP3.LUT R10, R11, R10, RZ, 0x3c, !PT ;  /* 0x0000000a0b0a9212 */ /* 0x000fc800078e3cff */
[----:B------:R-:W-:-:S05]  /*32d70*/  @!P1 LOP3.LUT R11, R11, R10, RZ, 0x3c, !PT ;  /* 0x0000000a0b0b9212 */ /* 0x000fca00078e3cff */
[----:B------:R-:W2:Y:S04]  /*32d80*/  @!P1 LDG.E.U8 R7, desc[UR20][R10.64] ;  /* 0x000000140a079981 */ /* 0x000ea8000c1e1100 */
[----:B--2---:R0:W-:Y:S04]  /*32d90*/  STL [R1+0x88], R7 ;  /* 0x0000880701007387 */ /* 0x0041e80000100800 */
[----:B0-----:R-:W2:Y:S04]  /*32da0*/  LDL.LU R7, [R1+0xff8] ;  /* 0x000ff80001077983 */ /* 0x001ea80000300800 */
[----:B------:R-:W3:Y:S04]  /*32db0*/  LDL R10, [R1+0x4f4] ;  /* 0x0004f400010a7983 */ /* 0x000ee80000100800 */
[----:B------:R-:W3:Y:S01]  /*32dc0*/  LDL R11, [R1+0x4f8] ;  /* 0x0004f800010b7983 */ /* 0x000ee20000100800 */
[----:B----4-:R-:W-:-:S02]  /*32dd0*/  PRMT R8, RZ, 0x7610, R8 ;  /* 0x00007610ff087816 */ /* 0x010fc40000000008 */
[----:B---3--:R-:W-:-:S04]  /*32de0*/  @!P1 LOP3.LUT R11, R11, R10, RZ, 0x3c, !PT ;  /* 0x0000000a0b0b9212 */ /* 0x008fc800078e3cff */
[----:B------:R-:W-:-:S04]  /*32df0*/  @!P1 LOP3.LUT R10, R11, R10, RZ, 0x3c, !PT ;  /* 0x0000000a0b0a9212 */ /* 0x000fc800078e3cff */
[----:B------:R-:W-:-:S05]  /*32e00*/  @!P1 LOP3.LUT R11, R11, R10, RZ, 0x3c, !PT ;  /* 0x0000000a0b0b9212 */ /* 0x000fca00078e3cff */
[----:B------:R-:W3:Y:S01]  /*32e10*/  @!P1 LDG.E.U8 R8, desc[UR20][R10.64] ;  /* 0x000000140a089981 */ /* 0x000ee2000c1e1100 */
[----:B------:R-:W-:-:S03]  /*32e20*/  PRMT R46, RZ, 0x7610, R46 ;  /* 0x00007610ff2e7816 */ /* 0x000fc6000000002e */
[----:B---3--:R0:W-:Y:S04]  /*32e30*/  STL [R1+0x6c], R8 ;  /* 0x00006c0801007387 */ /* 0x0081e80000100800 */
[----:B0-----:R-:W3:Y:S04]  /*32e40*/  LDL.LU R8, [R1+0xff4] ;  /* 0x000ff40001087983 */ /* 0x001ee80000300800 */
[----:B------:R-:W4:Y:S01]  /*32e50*/  LDL R11, [R1+0x534] ;  /* 0x00053400010b7983 */ /* 0x000f220000100800 */
[----:B------:R-:W-:Y:S01]  /*32e60*/  @!P1 IMAD.MOV.U32 R10, RZ, RZ, R47 ;  /* 0x000000ffff0a9224 */ /* 0x000fe200078e002f */
[----:B--2---:R-:W-:-:S02]  /*32e70*/  PRMT R7, RZ, 0x7610, R7 ;  /* 0x00007610ff077816 */ /* 0x004fc40000000007 */
[----:B------:R-:W2:Y:S04]  /*32e80*/  LDL R47, [R1+0x674] ;  /* 0x00067400012f7983 */ /* 0x000ea80000100800 */
[----:B----4-:R0:W4:Y:S04]  /*32e90*/  @!P1 LDG.E.U8 R46, desc[UR20][R10.64] ;  /* 0x000000140a2e9981 */ /* 0x010128000c1e1100 */
[----:B------:R-:W0:Y:S04]  /*32ea0*/  LDL R10, [R1+0x574] ;  /* 0x00057400010a7983 */ /* 0x000e280000100800 */
[----:B------:R-:W0:Y:S01]  /*32eb0*/  LDL R11, [R1+0x578] ;  /* 0x00057800010b7983 */ /* 0x000e220000100800 */
[----:B---3--:R-:W-:-:S02]  /*32ec0*/  PRMT R8, RZ, 0x7610, R8 ;  /* 0x00007610ff087816 */ /* 0x008fc40000000008 */
[----:B0-----:R-:W-:-:S04]  /*32ed0*/  @!P1 LOP3.LUT R11, R11, R10, RZ, 0x3c, !PT ;  /* 0x0000000a0b0b9212 */ /* 0x001fc800078e3cff */
[----:B------:R-:W-:-:S04]  /*32ee0*/  @!P1 LOP3.LUT R10, R11, R10, RZ, 0x3c, !PT ;  /* 0x0000000a0b0a9212 */ /* 0x000fc800078e3cff */
[----:B------:R-:W-:-:S05]  /*32ef0*/  @!P1 LOP3.LUT R11, R11, R10, RZ, 0x3c, !PT ;  /* 0x0000000a0b0b9212 */ /* 0x000fca00078e3cff */
[----:B------:R0:W3:Y:S02]  /*32f00*/  @!P1 LDG.E.U8 R8, desc[UR20][R10.64] ;  /* 0x000000140a089981 */ /* 0x0000e4000c1e1100 */
[----:B0-----:R-:W-:Y:S02]  /*32f10*/  @!P1 IMAD.MOV.U32 R10, RZ, RZ, R42 ;  /* 0x000000ffff0a9224 */ /* 0x001fe400078e002a */
[----:B------:R-:W-:-:S05]  /*32f20*/  @!P1 IMAD.MOV.U32 R11, RZ, RZ, R44 ;  /* 0x000000ffff0b9224 */ /* 0x000fca00078e002c */
[----:B------:R-:W2:Y:S04]  /*32f30*/  @!P1 LDG.E.U8 R7, desc[UR20][R10.64] ;  /* 0x000000140a079981 */ /* 0x000ea8000c1e1100 */
[----:B----4-:R0:W-:Y:S04]  /*32f40*/  STL [R1+0x5c], R46 ;  /* 0x00005c2e01007387 */ /* 0x0101e80000100800 */
[----:B0-----:R-:W4:Y:S04]  /*32f50*/  LDL R46, [R1+0x678] ;  /* 0x00067800012e7983 */ /* 0x001f280000100800 */
[----:B---3--:R0:W-:Y:S04]  /*32f60*/  STL [R1+0x4c], R8 ;  /* 0x00004c0801007387 */ /* 0x0081e80000100800 */
[----:B0-----:R-:W3:Y:S04]  /*32f70*/  LDL.LU R8, [R1+0xff0] ;  /* 0x000ff00001087983 */ /* 0x001ee80000300800 */
[----:B------:R-:W4:Y:S04]  /*32f80*/  LDL R44, [R1+0x6b4] ;  /* 0x0006b400012c7983 */ /* 0x000f280000100800 */
[----:B------:R-:W4:Y:S04]  /*32f90*/  LDL R42, [R1+0x6b8] ;  /* 0x0006b800012a7983 */ /* 0x000f280000100800 */
        /* <DEDUP_REMOVED lines=14> */
[----:B------:R-:W-:Y:S02]  /*33080*/  PRMT R32, RZ, 0x7610, R32 ;  /* 0x00007610ff207816 */ /* 0x000fe40000000020 */
[----:B---3--:R-:W-:-:S04]  /*33090*/  @!P1 LOP3.LUT R11, R11, R10, RZ, 0x3c, !PT ;  /* 0x0000000a0b0b9212 */ /* 0x008fc800078e3cff */
[----:B------:R-:W-:-:S04]  /*330a0*/  @!P1 LOP3.LUT R10, R11, R10, RZ, 0x3c, !PT ;  /* 0x0000000a0b0a9212 */ /* 0x000fc800078e3cff */
[----:B------:R-:W-:-:S05]  /*330b0*/  @!P1 LOP3.LUT R11, R11, R10, RZ, 0x3c, !PT ;  /* 0x0000000a0b0b9212 */ /* 0x000fca00078e3cff */
[----:B------:R4:W3:Y:S02]  /*330c0*/  @!P1 LDG.E.U8 R74, desc[UR20][R10.64] ;  /* 0x000000140a4a9981 */ /* 0x0008e4000c1e1100 */
[----:B----4-:R-:W-:Y:S02]  /*330d0*/  @!P1 IMAD.MOV.U32 R10, RZ, RZ, R46 ;  /* 0x000000ffff0a9224 */ /* 0x010fe400078e002e */
[----:B------:R-:W-:-:S05]  /*330e0*/  @!P1 IMAD.MOV.U32 R11, RZ, RZ, R47 ;  /* 0x000000ffff0b9224 */ /* 0x000fca00078e002f */
[----:B------:R0:W4:Y:S01]  /*330f0*/  @!P1 LDG.E.U8 R32, desc[UR20][R10.64] ;  /* 0x000000140a209981 */ /* 0x000122000c1e1100 */
[----:B------:R-:W-:Y:S01]  /*33100*/  PRMT R31, RZ, 0x7610, R31 ;  /* 0x00007610ff1f7816 */ /* 0x000fe2000000001f */
[----:B0-----:R-:W-:Y:S02]  /*33110*/  @!P1 IMAD.MOV.U32 R10, RZ, RZ, R42 ;  /* 0x000000ffff0a9224 */ /* 0x001fe400078e002a */
[----:B------:R-:W-:-:S05]  /*33120*/  @!P1 IMAD.MOV.U32 R11, RZ, RZ, R44 ;  /* 0x000000ffff0b9224 */ /* 0x000fca00078e002c */
[----:B------:R-:W2:Y:S04]  /*33130*/  @!P1 LDG.E.U8 R31, desc[UR20][R10.64] ;  /* 0x000000140a1f9981 */ /* 0x000ea8000c1e1100 */
[----:B---3--:R0:W-:Y:S04]  /*33140*/  STL [R1+0xfb4], R74 ;  /* 0x000fb44a01007387 */ /* 0x0081e80000100800 */
[----:B------:R-:W3:Y:S04]  /*33150*/  LDL R47, [R1+0x764] ;  /* 0x00076400012f7983 */ /* 0x000ee80000100800 */
[----:B------:R-:W3:Y:S04]  /*33160*/  LDL R46, [R1+0x768] ;  /* 0x00076800012e7983 */ /* 0x000ee80000100800 */
[----:B0-----:R-:W3:Y:S04]  /*33170*/  LDL R74, [R1+0x730] ;  /* 0x00073000014a7983 */ /* 0x001ee80000100800 */
[----:B----4-:R-:W-:Y:S04]  /*33180*/  STL [R1+0xfb8], R32 ;  /* 0x000fb82001007387 */ /* 0x010fe80000100800 */
[----:B------:R-:W4:Y:S04]  /*33190*/  LDL R10, [R1+0x6f4] ;  /* 0x0006f400010a7983 */ /* 0x000f280000100800 */
[----:B------:R-:W4:Y:S01]  /*331a0*/  LDL R11, [R1+0x6f8] ;  /* 0x0006f800010b7983 */ /* 0x000f220000100800 */
[----:B------:R-:W-:-:S03]  /*331b0*/  PRMT R30, RZ, 0x7610, R30 ;  /* 0x00007610ff1e7816 */ /* 0x000fc6000000001e */
[----:B------:R-:W3:Y:S04]  /*331c0*/  LDL R44, [R1+0x79c] ;  /* 0x00079c00012c7983 */ /* 0x000ee80000100800 */
[----:B------:R-:W3:Y:S04]  /*331d0*/  LDL R42, [R1+0x7a0] ;  /* 0x0007a000012a7983 */ /* 0x000ee80000100800 */
[----:B--2---:R-:W-:Y:S01]  /*331e0*/  STL [R1+0xfbc], R31 ;  /* 0x000fbc1f01007387 */ /* 0x004fe20000100800 */
[----:B----4-:R-:W-:-:S04]  /*331f0*/  @!P1 LOP3.LUT R11, R11, R10, RZ, 0x3c, !PT ;  /* 0x0000000a0b0b9212 */ /* 0x010fc800078e3cff */
[----:B------:R-:W-:-:S04]  /*33200*/  @!P1 LOP3.LUT R10, R11, R10, RZ, 0x3c, !PT ;  /* 0x0000000a0b0a9212 */ /* 0x000fc800078e3cff */
[----:B------:R-:W-:-:S05]  /*33210*/  @!P1 LOP3.LUT R11, R11, R10, RZ, 0x3c, !PT ;  /* 0x0000000a0b0b9212 */ /* 0x000fca00078e3cff */
[----:B------:R3:W2:Y:S04]  /*33220*/  @!P1 LDG.E.U8 R30, desc[UR20][R10.64] ;  /* 0x000000140a1e9981 */ /* 0x0006a8000c1e1100 */
[----:B------:R-:W4:Y:S01]  /*33230*/  LDL R11, [R1+0x72c] ;  /* 0x00072c00010b7983 */ /* 0x000f220000100800 */
[----:B------:R-:W-:Y:S01]  /*33240*/  PRMT R29, RZ, 0x7610, R29 ;  /* 0x00007610ff1d7816 */ /* 0x000fe2000000001d */
[----:B---3--:R-:W-:Y:S01]  /*33250*/  @!P1 IMAD.MOV.U32 R10, RZ, RZ, R74 ;  /* 0x000000ffff0a9224 */ /* 0x008fe200078e004a */
[----:B------:R-:W-:-:S04]  /*33260*/  PRMT R28, RZ, 0x7610, R28 ;  /* 0x00007610ff1c7816 */ /* 0x000fc8000000001c */
[----:B----4-:R0:W3:Y:S02]  /*33270*/  @!P1 LDG.E.U8 R29, desc[UR20][R10.64] ;  /* 0x000000140a1d9981 */ /* 0x0100e4000c1e1100 */
[----:B0-----:R-:W-:Y:S02]  /*33280*/  @!P1 IMAD.MOV.U32 R10, RZ, RZ, R46 ;  /* 0x000000ffff0a9224 */ /* 0x001fe400078e002e */
[----:B------:R-:W-:-:S05]  /*33290*/  @!P1 IMAD.MOV.U32 R11, RZ, RZ, R47 ;  /* 0x000000ffff0b9224 */ /* 0x000fca00078e002f */
[----:B------:R0:W4:Y:S01]  /*332a0*/  @!P1 LDG.E.U8 R28, desc[UR20][R10.64] ;  /* 0x000000140a1c9981 */ /* 0x000122000c1e1100 */
[----:B------:R-:W-:-:S03]  /*332b0*/  PRMT R27, RZ, 0x7610, R27 ;  /* 0x00007610ff1b7816 */ /* 0x000fc6000000001b */
[----:B--2---:R-:W-:Y:S04]  /*332c0*/  STL [R1+0xfc0], R30 ;  /* 0x000fc01e01007387 */ /* 0x004fe80000100800 */
[----:B------:R-:W2:Y:S01]  /*332d0*/  LDL R74, [R1+0x440] ;  /* 0x00044000014a7983 */ /* 0x000ea20000100800 */
[----:B0-----:R-:W-:Y:S02]  /*332e0*/  @!P1 IMAD.MOV.U32 R10, RZ, RZ, R42 ;  /* 0x000000ffff0a9224 */ /* 0x001fe400078e002a */
[----:B------:R-:W-:-:S05]  /*332f0*/  @!P1 IMAD.MOV.U32 R11, RZ, RZ, R44 ;  /* 0x000000ffff0b9224 */ /* 0x000fca00078e002c */
[----:B------:R0:W2:Y:S04]  /*33300*/  @!P1 LDG.E.U8 R27, desc[UR20][R10.64] ;  /* 0x000000140a1b9981 */ /* 0x0000a8000c1e1100 */
[----:B---3--:R-:W-:Y:S04]  /*33310*/  STL [R1+0xfc4], R29 ;  /* 0x000fc41d01007387 */ /* 0x008fe80000100800 */
[----:B------:R-:W3:Y:S04]  /*33320*/  LDL R47, [R1+0x47c] ;  /* 0x00047c00012f7983 */ /* 0x000ee80000100800 */
[----:B------:R-:W2:Y:S04]  /*33330*/  LDL R46, [R1+0x480] ;  /* 0x00048000012e7983 */ /* 0x000ea80000100800 */
[----:B----4-:R-:W-:Y:S04]  /*33340*/  STL [R1+0xfc8], R28 ;  /* 0x000fc81c01007387 */ /* 0x010fe80000100800 */
[----:B------:R-:W0:Y:S04]  /*33350*/  LDL R10, [R1+0x3dc] ;  /* 0x0003dc00010a7983 */ /* 0x000e280000100800 */
[----:B------:R-:W0:Y:S01]  /*33360*/  LDL R11, [R1+0x3e0] ;  /* 0x0003e000010b7983 */ /* 0x000e220000100800 */
[----:B------:R-:W-:-:S03]  /*33370*/  PRMT R8, RZ, 0x7610, R8 ;  /* 0x00007610ff087816 */ /* 0x000fc60000000008 */
[----:B------:R-:W4:Y:S04]  /*33380*/  LDL R44, [R1+0x4bc] ;  /* 0x0004bc00012c7983 */ /* 0x000f280000100800 */
[----:B------:R-:W2:Y:S01]  /*33390*/  LDL R42, [R1+0x4c0] ;  /* 0x0004c000012a7983 */ /* 0x000ea20000100800 */
[----:B0-----:R-:W-:-:S04]  /*333a0*/  @!P1 LOP3.LUT R11, R11, R10, RZ, 0x3c, !PT ;  /* 0x0000000a0b0b9212 */ /* 0x001fc800078e3cff */
[----:B------:R-:W-:-:S04]  /*333b0*/  @!P1 LOP3.LUT R10, R11, R10, RZ, 0x3c, !PT ;  /* 0x0000000a0b0a9212 */ /* 0x000fc800078e3cff */
[----:B------:R-:W-:-:S05]  /*333c0*/  @!P1 LOP3.LUT R11, R11, R10, RZ, 0x3c, !PT ;  /* 0x0000000a0b0b9212 */ /* 0x000fca00078e3cff */
[----:B------:R-:W3:Y:S04]  /*333d0*/  @!P1 LDG.E.U8 R8, desc[UR20][R10.64] ;  /* 0x000000140a089981 */ /* 0x000ee8000c1e1100 */
[----:B--2---:R-:W-:Y:S01]  /*333e0*/  STL [R1+0xfcc], R27 ;  /* 0x000fcc1b01007387 */ /* 0x004fe20000100800 */
[----:B------:R-:W-:-:S03]  /*333f0*/  PRMT R41, RZ, 0x7610, R41 ;  /* 0x00007610ff297816 */ /* 0x000fc60000000029 */
[----:B---3--:R0:W-:Y:S04]  /*33400*/  STL [R1+0xa8], R8 ;  /* 0x0000a80801007387 */ /* 0x0081e80000100800 */
[----:B0-----:R-:W2:Y:S04]  /*33410*/  LDL.LU R8, [R1+0xfe4] ;  /* 0x000fe40001087983 */ /* 0x001ea80000300800 */
[----:B------:R-:W3:Y:S01]  /*33420*/  LDL R11, [R1+0x43c] ;  /* 0x00043c00010b7983 */ /* 0x000ee20000100800 */
[----:B------:R-:W-:Y:S01]  /*33430*/  @!P1 IMAD.MOV.U32 R10, RZ, RZ, R74 ;  /* 0x000000ffff0a9224 */ /* 0x000fe200078e004a */
[----:B------:R-:W-:-:S02]  /*33440*/  PRMT R37, RZ, 0x7610, R37 ;  /* 0x00007610ff257816 */ /* 0x000fc40000000025 */
[----:B------:R-:W-:Y:S01]  /*33450*/  PRMT R29, RZ, 0x7610, R29 ;  /* 0x00007610ff1d7816 */ /* 0x000fe2000000001d */
[----:B------:R-:W2:Y:S04]  /*33460*/  LDL R74, [R1+0x53c] ;  /* 0x00053c00014a7983 */ /* 0x000ea80000100800 */
[----:B---3--:R0:W3:Y:S02]  /*33470*/  @!P1 LDG.E.U8 R41, desc[UR20][R10.64] ;  /* 0x000000140a299981 */ /* 0x0080e4000c1e1100 */
[----:B0-----:R-:W-:Y:S02]  /*33480*/  @!P1 IMAD.MOV.U32 R10, RZ, RZ, R46 ;  /* 0x000000ffff0a9224 */ /* 0x001fe400078e002e */
[----:B------:R-:W-:-:S05]  /*33490*/  @!P1 IMAD.MOV.U32 R11, RZ, RZ, R47 ;  /* 0x000000ffff0b9224 */ /* 0x000fca00078e002f */
[----:B------:R0:W2:Y:S02]  /*334a0*/  @!P1 LDG.E.U8 R37, desc[UR20][R10.64] ;  /* 0x000000140a259981 */ /* 0x0000a4000c1e1100 */
[----:B0-----:R-:W-:Y:S02]  /*334b0*/  @!P1 IMAD.MOV.U32 R10, RZ, RZ, R42 ;  /* 0x000000ffff0a9224 */ /* 0x001fe400078e002a */
[----:B----4-:R-:W-:-:S05]  /*334c0*/  @!P1 IMAD.MOV.U32 R11, RZ, RZ, R44 ;  /* 0x000000ffff0b9224 */ /* 0x010fca00078e002c */
[----:B------:R0:W4:Y:S04]  /*334d0*/  @!P1 LDG.E.U8 R29, desc[UR20][R10.64] ;  /* 0x000000140a1d9981 */ /* 0x000128000c1e1100 */
[----:B---3--:R1:W-:Y:S04]  /*334e0*/  STL [R1+0x9c], R41 ;  /* 0x00009c2901007387 */ /* 0x0083e80000100800 */
[----:B------:R-:W3:Y:S04]  /*334f0*/  LDL R47, [R1+0x57c] ;  /* 0x00057c00012f7983 */ /* 0x000ee80000100800 */
[----:B-1----:R-:W3:Y:S04]  /*33500*/  LDL R41, [R1+0x540] ;  /* 0x0005400001297983 */ /* 0x002ee80000100800 */
[----:B--2---:R1:W-:Y:S04]  /*33510*/  STL [R1+0x90], R37 ;  /* 0x0000902501007387 */ /* 0x0043e80000100800 */
[----:B------:R-:W0:Y:S04]  /*33520*/  LDL R10, [R1+0x4fc] ;  /* 0x0004fc00010a7983 */ /* 0x000e280000100800 */
[----:B------:R-:W0:Y:S04]  /*33530*/  LDL R11, [R1+0x500] ;  /* 0x00050000010b7983 */ /* 0x000e280000100800 */
[----:B------:R-:W2:Y:S04]  /*33540*/  LDL R46, [R1+0x5bc] ;  /* 0x0005bc00012e7983 */ /* 0x000ea80000100800 */
[----:B------:R-:W2:Y:S01]  /*33550*/  LDL R44, [R1+0x5c0] ;  /* 0x0005c000012c7983 */ /* 0x000ea20000100800 */
[----:B------:R-:W-:-:S02]  /*33560*/  PRMT R76, RZ, 0x7610, R76 ;  /* 0x00007610ff4c7816 */ /* 0x000fc4000000004c */
[----:B------:R-:W-:Y:S02]  /*33570*/  PRMT R34, RZ, 0x7610, R34 ;  /* 0x00007610ff227816 */ /* 0x000fe40000000022 */
[----:B------:R-:W-:Y:S02]  /*33580*/  PRMT R28, RZ, 0x7610, R28 ;  /* 0x00007610ff1c7816 */ /* 0x000fe4000000001c */
[----:B------:R-:W-:Y:S01]  /*33590*/  PRMT R43, RZ, 0x7610, R43 ;  /* 0x00007610ff2b7816 */ /* 0x000fe2000000002b */
[----:B------:R-:W2:Y:S04]  /*335a0*/  LDL R42, [R1+0x5fc] ;  /* 0x0005fc00012a7983 */ /* 0x000ea80000100800 */
[----:B-1----:R-:W2:Y:S01]  /*335b0*/  LDL R37, [R1+0x580] ;  /* 0x0005800001257983 */ /* 0x002ea20000100800 */
[----:B0-----:R-:W-:-:S04]  /*335c0*/  @!P1 LOP3.LUT R11, R11, R10, RZ, 0x3c, !PT ;  /* 0x0000000a0b0b9212 */ /* 0x001fc800078e3cff */
[----:B------:R-:W-:-:S04]  /*335d0*/  @!P1 LOP3.LUT R10, R11, R10, RZ, 0x3c, !PT ;  /* 0x0000000a0b0a9212 */ /* 0x000fc800078e3cff */
[----:B------:R-:W-:-:S05]  /*335e0*/  @!P1 LOP3.LUT R11, R11, R10, RZ, 0x3c, !PT ;  /* 0x0000000a0b0b9212 */ /* 0x000fca00078e3cff */
[----:B------:R3:W4:Y:S02]  /*335f0*/  @!P1 LDG.E.U8 R76, desc[UR20][R10.64] ;  /* 0x000000140a4c9981 */ /* 0x000724000c1e1100 */
[----:B---3--:R-:W-:Y:S02]  /*33600*/  @!P1 IMAD.MOV.U32 R10, RZ, RZ, R41 ;  /* 0x000000ffff0a9224 */ /* 0x008fe400078e0029 */
[----:B------:R-:W-:-:S05]  /*33610*/  @!P1 IMAD.MOV.U32 R11, RZ, RZ, R74 ;  /* 0x000000ffff0b9224 */ /* 0x000fca00078e004a */
[----:B------:R2:W3:Y:S02]  /*33620*/  @!P1 LDG.E.U8 R34, desc[UR20][R10.64] ;  /* 0x000000140a229981 */ /* 0x0004e4000c1e1100 */
[----:B--2---:R-:W-:Y:S02]  /*33630*/  @!P1 IMAD.MOV.U32 R10, RZ, RZ, R37 ;  /* 0x000000ffff0a9224 */ /* 0x004fe400078e0025 */
[----:B------:R-:W-:-:S05]  /*33640*/  @!P1 IMAD.MOV.U32 R11, RZ, RZ, R47 ;  /* 0x000000ffff0b9224 */ /* 0x000fca00078e002f */
[----:B------:R0:W2:Y:S02]  /*33650*/  @!P1 LDG.E.U8 R28, desc[UR20][R10.64] ;  /* 0x000000140a1c9981 */ /* 0x0000a4000c1e1100 */
[----:B0-----:R-:W-:Y:S02]  /*33660*/  @!P1 IMAD.MOV.U32 R10, RZ, RZ, R44 ;  /* 0x000000ffff0a9224 */ /* 0x001fe400078e002c */
[----:B------:R-:W-:-:S05]  /*33670*/  @!P1 IMAD.MOV.U32 R11, RZ, RZ, R46 ;  /* 0x000000ffff0b9224 */ /* 0x000fca00078e002e */
[----:B------:R-:W2:Y:S04]  /*33680*/  @!P1 LDG.E.U8 R43, desc[UR20][R10.64] ;  /* 0x000000140a2b9981 */ /* 0x000ea8000c1e1100 */
[----:B----4-:R0:W-:Y:S04]  /*33690*/  STL [R1+0x78], R29 ;  /* 0x0000781d01007387 */ /* 0x0101e80000100800 */
[----:B------:R-:W4:Y:S04]  /*336a0*/  LDL R41, [R1+0x63c] ;  /* 0x00063c0001297983 */ /* 0x000f280000100800 */
[----:B0-----:R-:W4:Y:S04]  /*336b0*/  LDL R29, [R1+0x600] ;  /* 0x00060000011d7983 */ /* 0x001f280000100800 */
[----:B---3--:R0:W-:Y:S04]  /*336c0*/  STL [R1+0x58], R34 ;  /* 0x0000582201007387 */ /* 0x0081e80000100800 */
[----:B------:R-:W3:Y:S04]  /*336d0*/  LDL R37, [R1+0x67c] ;  /* 0x00067c0001257983 */ /* 0x000ee80000100800 */
[----:B0-----:R-:W3:Y:S04]  /*336e0*/  LDL R34, [R1+0x640] ;  /* 0x0006400001227983 */ /* 0x001ee80000100800 */
[----:B--2---:R0:W-:Y:S04]  /*336f0*/  STL [R1+0x48], R28 ;  /* 0x0000481c01007387 */ /* 0x0041e80000100800 */
[----:B------:R-:W2:Y:S04]  /*33700*/  LDL R44, [R1+0x6bc] ;  /* 0x0006bc00012c7983 */ /* 0x000ea80000100800 */
[----:B0-----:R-:W2:Y:S04]  /*33710*/  LDL R28, [R1+0x680] ;  /* 0x00068000011c7983 */ /* 0x001ea80000100800 */
[----:B------:R0:W-:Y:S04]  /*33720*/  STL [R1+0x1c], R43 ;  /* 0x00001c2b01007387 */ /* 0x0001e80000100800 */
[----:B0-----:R-:W2:Y:S01]  /*33730*/  LDL R43, [R1+0x6c0] ;  /* 0x0006c000012b7983 */ /* 0x001ea20000100800 */
[----:B------:R-:W-:Y:S01]  /*33740*/  PRMT R45, RZ, 0x7610, R45 ;  /* 0x00007610ff2d7816 */ /* 0x000fe2000000002d */
[----:B----4-:R-:W-:-:S02]  /*33750*/  @!P1 IMAD.MOV.U32 R10, RZ, RZ, R29 ;  /* 0x000000ffff0a9224 */ /* 0x010fc400078e001d */
[----:B------:R-:W-:Y:S01]  /*33760*/  @!P1 IMAD.MOV.U32 R11, RZ, RZ, R42 ;  /* 0x000000ffff0b9224 */ /* 0x000fe200078e002a */
[----:B------:R-:W-:Y:S02]  /*33770*/  PRMT R72, RZ, 0x7610, R72 ;  /* 0x00007610ff487816 */ /* 0x000fe40000000048 */
[----:B------:R-:W-:Y:S02]  /*33780*/  PRMT R26, RZ, 0x7610, R26 ;  /* 0x00007610ff1a7816 */ /* 0x000fe4000000001a */
[----:B------:R-:W-:Y:S01]  /*33790*/  PRMT R25, RZ, 0x7610, R25 ;  /* 0x00007610ff197816 */ /* 0x000fe20000000019 */
[----:B------:R-:W4:Y:S04]  /*337a0*/  LDL R42, [R1+0x6fc] ;  /* 0x0006fc00012a7983 */ /* 0x000f280000100800 */
[----:B------:R0:W4:Y:S04]  /*337b0*/  @!P1 LDG.E.U8 R45, desc[UR20][R10.64] ;  /* 0x000000140a2d9981 */ /* 0x000128000c1e1100 */
[----:B------:R-:W4:Y:S01]  /*337c0*/  LDL R29, [R1+0x700] ;  /* 0x00070000011d7983 */ /* 0x000f220000100800 */
[----:B0-----:R-:W-:-:S03]  /*337d0*/  @!P1 IMAD.MOV.U32 R11, RZ, RZ, R41 ;  /* 0x000000ffff0b9224 */ /* 0x001fc600078e0029 */
[----:B------:R-:W4:Y:S01]  /*337e0*/  LDL R41, [R1+0x734] ;  /* 0x0007340001297983 */ /* 0x000f220000100800 */
[----:B---3--:R-:W-:-:S03]  /*337f0*/  @!P1 IMAD.MOV.U32 R10, RZ, RZ, R34 ;  /* 0x000000ffff0a9224 */ /* 0x008fc600078e0022 */
[----:B------:R-:W3:Y:S04]  /*33800*/  LDL R34, [R1+0x738] ;  /* 0x0007380001227983 */ /* 0x000ee80000100800 */
[----:B------:R0:W3:Y:S02]  /*33810*/  @!P1 LDG.E.U8 R72, desc[UR20][R10.64] ;  /* 0x000000140a489981 */ /* 0x0000e4000c1e1100 */
[----:B0-----:R-:W-:Y:S02]  /*33820*/  @!P1 IMAD.MOV.U32 R11, RZ, RZ, R37 ;  /* 0x000000ffff0b9224 */ /* 0x001fe400078e0025 */
[----:B--2---:R-:W-:-:S05]  /*33830*/  @!P1 IMAD.MOV.U32 R10, RZ, RZ, R28 ;  /* 0x000000ffff0a9224 */ /* 0x004fca00078e001c */
[----:B------:R0:W2:Y:S02]  /*33840*/  @!P1 LDG.E.U8 R26, desc[UR20][R10.64] ;  /* 0x000000140a1a9981 */ /* 0x0000a4000c1e1100 */
[----:B0-----:R-:W-:Y:S02]  /*33850*/  @!P1 IMAD.MOV.U32 R11, RZ, RZ, R44 ;  /* 0x000000ffff0b9224 */ /* 0x001fe400078e002c */
[----:B------:R-:W-:-:S05]  /*33860*/  @!P1 IMAD.MOV.U32 R10, RZ, RZ, R43 ;  /* 0x000000ffff0a9224 */ /* 0x000fca00078e002b */
[----:B------:R4:W2:Y:S01]  /*33870*/  @!P1 LDG.E.U8 R25, desc[UR20][R10.64] ;  /* 0x000000140a199981 */ /* 0x0008a2000c1e1100 */
[----:B------:R-:W-:Y:S01]  /*33880*/  PRMT R24, RZ, 0x7610, R24 ;  /* 0x00007610ff187816 */ /* 0x000fe20000000018 */
[----:B----4-:R-:W-:Y:S02]  /*33890*/  @!P1 IMAD.MOV.U32 R10, RZ, RZ, R29 ;  /* 0x000000ffff0a9224 */ /* 0x010fe400078e001d */
[----:B------:R-:W-:-:S05]  /*338a0*/  @!P1 IMAD.MOV.U32 R11, RZ, RZ, R42 ;  /* 0x000000ffff0b9224 */ /* 0x000fca00078e002a */
[----:B------:R0:W4:Y:S04]  /*338b0*/  @!P1 LDG.E.U8 R24, desc[UR20][R10.64] ;  /* 0x000000140a189981 */ /* 0x000128000c1e1100 */
[----:B---3--:R-:W-:Y:S04]  /*338c0*/  STL [R1+0xf7c], R72 ;  /* 0x000f7c4801007387 */ /* 0x008fe80000100800 */
[----:B------:R-:W-:Y:S04]  /*338d0*/  STL [R1+0x68], R76 ;  /* 0x0000684c01007387 */ /* 0x000fe80000100800 */
[----:B------:R-:W3:Y:S04]  /*338e0*/  LDL R37, [R1+0x76c] ;  /* 0x00076c0001257983 */ /* 0x000ee80000100800 */
[----:B------:R-:W3:Y:S04]  /*338f0*/  LDL R28, [R1+0x770] ;  /* 0x00077000011c7983 */ /* 0x000ee80000100800 */
[----:B--2---:R-:W-:Y:S04]  /*33900*/  STL [R1+0xf80], R26 ;  /* 0x000f801a01007387 */ /* 0x004fe80000100800 */
[----:B------:R1:W-:Y:S04]  /*33910*/  STL [R1+0xf84], R25 ;  /* 0x000f841901007387 */ /* 0x0003e80000100800 */
[----:B------:R-:W2:Y:S04]  /*33920*/  LDL R42, [R1+0x7a4] ;  /* 0x0007a400012a7983 */ /* 0x000ea80000100800 */
[----:B------:R-:W2:Y:S01]  /*33930*/  LDL R29, [R1+0x7a8] ;  /* 0x0007a800011d7983 */ /* 0x000ea20000100800 */
[----:B------:R-:W-:Y:S01]  /*33940*/  PRMT R23, RZ, 0x7610, R23 ;  /* 0x00007610ff177816 */ /* 0x000fe20000000017 */
[----:B0-----:R-:W-:-:S02]  /*33950*/  @!P1 IMAD.MOV.U32 R10, RZ, RZ, R34 ;  /* 0x000000ffff0a9224 */ /* 0x001fc400078e0022 */
[----:B------:R-:W-:-:S05]  /*33960*/  @!P1 IMAD.MOV.U32 R11, RZ, RZ, R41 ;  /* 0x000000ffff0b9224 */ /* 0x000fca00078e0029 */
[----:B------:R3:W2:Y:S01]  /*33970*/  @!P1 LDG.E.U8 R23, desc[UR20][R10.64] ;  /* 0x000000140a179981 */ /* 0x0006a2000c1e1100 */
[----:B------:R-:W-:Y:S02]  /*33980*/  PRMT R22, RZ, 0x7610, R22 ;  /* 0x00007610ff167816 */ /* 0x000fe40000000016 */
[----:B------:R-:W-:Y:S01]  /*33990*/  PRMT R21, RZ, 0x7610, R21 ;  /* 0x00007610ff157816 */ /* 0x000fe20000000015 */
[----:B----4-:R-:W-:Y:S04]  /*339a0*/  STL [R1+0xf88], R24 ;  /* 0x000f881801007387 */ /* 0x010fe80000100800 */
[----:B------:R-:W4:Y:S04]  /*339b0*/  LDL R34, [R1+0x3e8] ;  /* 0x0003e80001227983 */ /* 0x000f280000100800 */
[----:B------:R-:W4:Y:S01]  /*339c0*/  LDL R41, [R1+0x3e4] ;  /* 0x0003e40001297983 */ /* 0x000f220000100800 */
[----:B---3--:R-:W-:-:S02]  /*339d0*/  @!P1 IMAD.MOV.U32 R11, RZ, RZ, R37 ;  /* 0x000000ffff0b9224 */ /* 0x008fc400078e0025 */
[----:B------:R-:W-:-:S05]  /*339e0*/  @!P1 IMAD.MOV.U32 R10, RZ, RZ, R28 ;  /* 0x000000ffff0a9224 */ /* 0x000fca00078e001c */
[----:B------:R2:W3:Y:S02]  /*339f0*/  @!P1 LDG.E.U8 R22, desc[UR20][R10.64] ;  /* 0x000000140a169981 */ /* 0x0004e4000c1e1100 */
[----:B--2---:R-:W-:Y:S02]  /*33a00*/  @!P1 IMAD.MOV.U32 R11, RZ, RZ, R42 ;  /* 0x000000ffff0b9224 */ /* 0x004fe400078e002a */
[----:B------:R-:W-:-:S05]  /*33a10*/  @!P1 IMAD.MOV.U32 R10, RZ, RZ, R29 ;  /* 0x000000ffff0a9224 */ /* 0x000fca00078e001d */
[----:B------:R4:W2:Y:S04]  /*33a20*/  @!P1 LDG.E.U8 R21, desc[UR20][R10.64] ;  /* 0x000000140a159981 */ /* 0x0008a8000c1e1100 */
[----:B------:R0:W-:Y:S04]  /*33a30*/  STL [R1+0xf8c], R23 ;  /* 0x000f8c1701007387 */ /* 0x0001e80000100800 */
[----:B-1----:R-:W2:Y:S04]  /*33a40*/  LDL R25, [R1+0x444] ;  /* 0x0004440001197983 */ /* 0x002ea80000100800 */
[----:B------:R-:W-:Y:S04]  /*33a50*/  STL [R1+0x8], R45 ;  /* 0x0000082d01007387 */ /* 0x000fe80000100800 */
[----:B------:R-:W2:Y:S04]  /*33a60*/  LDL R28, [R1+0x488] ;  /* 0x00048800011c7983 */ /* 0x000ea80000100800 */
[----:B------:R-:W2:Y:S04]  /*33a70*/  LDL R37, [R1+0x484] ;  /* 0x0004840001257983 */ /* 0x000ea80000100800 */
[----:B0-----:R-:W2:Y:S01]  /*33a80*/  LDL R23, [R1+0x448] ;  /* 0x0004480001177983 */ /* 0x001ea20000100800 */
[----:B----4-:R-:W-:-:S03]  /*33a90*/  @!P1 IMAD.MOV.U32 R10, RZ, RZ, R34 ;  /* 0x000000ffff0a9224 */ /* 0x010fc600078e0022 */
[----:B---3--:R0:W-:Y:S04]  /*33aa0*/  STL [R1+0xf90], R22 ;  /* 0x000f901601007387 */ /* 0x0081e80000100800 */
[----:B------:R-:W3:Y:S04]  /*33ab0*/  LDL R29, [R1+0x4c4] ;  /* 0x0004c400011d7983 */ /* 0x000ee80000100800 */
[----:B------:R-:W4:Y:S04]  /*33ac0*/  LDL R24, [R1+0x4c8] ;  /* 0x0004c80001187983 */ /* 0x000f280000100800 */
[----:B--2---:R1:W-:Y:S04]  /*33ad0*/  STL [R1+0xf94], R21 ;  /* 0x000f941501007387 */ /* 0x0043e80000100800 */
[----:B------:R-:W2:Y:S04]  /*33ae0*/  LDL R34, [R1+0x504] ;  /* 0x0005040001227983 */ /* 0x000ea80000100800 */
[----:B0-----:R-:W2:Y:S01]  /*33af0*/  LDL R22, [R1+0x508] ;  /* 0x0005080001167983 */ /* 0x001ea20000100800 */
[----:B------:R-:W-:Y:S01]  /*33b00*/  PRMT R40, RZ, 0x7610, R40 ;  /* 0x00007610ff287816 */ /* 0x000fe20000000028 */
[----:B------:R-:W-:Y:S01]  /*33b10*/  @!P1 IMAD.MOV.U32 R11, RZ, RZ, R41 ;  /* 0x000000ffff0b9224 */ /* 0x000fe200078e0029 */
[----:B------:R-:W-:-:S04]  /*33b20*/  PRMT R38, RZ, 0x7610, R38 ;  /* 0x00007610ff267816 */ /* 0x000fc80000000026 */
[----:B------:R0:W2:Y:S04]  /*33b30*/  @!P1 LDG.E.U8 R40, desc[UR20][R10.64] ;  /* 0x000000140a289981 */ /* 0x0000a8000c1e1100 */
[----:B-1----:R-:W2:Y:S01]  /*33b40*/  LDL R21, [R1+0x588] ;  /* 0x0005880001157983 */ /* 0x002ea20000100800 */
[----:B0-----:R-:W-:Y:S02]  /*33b50*/  @!P1 IMAD.MOV.U32 R10, RZ, RZ, R23 ;  /* 0x000000ffff0a9224 */ /* 0x001fe400078e0017 */
[----:B------:R-:W-:Y:S01]  /*33b60*/  @!P1 IMAD.MOV.U32 R11, RZ, RZ, R25 ;  /* 0x000000ffff0b9224 */ /* 0x000fe200078e0019 */
[----:B------:R-:W2:Y:S04]  /*33b70*/  LDL R23, [R1+0x548] ;  /* 0x0005480001177983 */ /* 0x000ea80000100800 */
[----:B------:R-:W2:Y:S04]  /*33b80*/  LDL R25, [R1+0x544] ;  /* 0x0005440001197983 */ /* 0x000ea80000100800 */
[----:B------:R0:W2:Y:S01]  /*33b90*/  @!P1 LDG.E.U8 R38, desc[UR20][R10.64] ;  /* 0x000000140a269981 */ /* 0x0000a2000c1e1100 */
[----:B------:R-:W-:Y:S01]  /*33ba0*/  PRMT R36, RZ, 0x7610, R36 ;  /* 0x00007610ff247816 */ /* 0x000fe20000000024 */
[----:B0-----:R-:W-:-:S02]  /*33bb0*/  @!P1 IMAD.MOV.U32 R10, RZ, RZ, R28 ;  /* 0x000000ffff0a9224 */ /* 0x001fc400078e001c */
[----:B------:R-:W2:Y:S01]  /*33bc0*/  LDL R28, [R1+0x584] ;  /* 0x00058400011c7983 */ /* 0x000ea20000100800 */
[----:B------:R-:W-:Y:S01]  /*33bd0*/  @!P1 IMAD.MOV.U32 R11, RZ, RZ, R37 ;  /* 0x000000ffff0b9224 */ /* 0x000fe200078e0025 */
[----:B------:R-:W-:-:S04]  /*33be0*/  PRMT R35, RZ, 0x7610, R35 ;  /* 0x00007610ff237816 */ /* 0x000fc80000000023 */
[----:B------:R3:W2:Y:S01]  /*33bf0*/  @!P1 LDG.E.U8 R36, desc[UR20][R10.64] ;  /* 0x000000140a249981 */ /* 0x0006a2000c1e1100 */
[----:B------:R-:W-:Y:S01]  /*33c00*/  PRMT R27, RZ, 0x7610, R27 ;  /* 0x00007610ff1b7816 */ /* 0x000fe2000000001b */
[----:B---3--:R-:W-:Y:S02]  /*33c10*/  @!P1 IMAD.MOV.U32 R11, RZ, RZ, R29 ;  /* 0x000000ffff0b9224 */ /* 0x008fe400078e001d */
[----:B----4-:R-:W-:Y:S01]  /*33c20*/  @!P1 IMAD.MOV.U32 R10, RZ, RZ, R24 ;  /* 0x000000ffff0a9224 */ /* 0x010fe200078e0018 */
[----:B------:R-:W-:Y:S01]  /*33c30*/  PRMT R33, RZ, 0x7610, R33 ;  /* 0x00007610ff217816 */ /* 0x000fe20000000021 */
[----:B------:R-:W3:Y:S04]  /*33c40*/  LDL R24, [R1+0x5c8] ;  /* 0x0005c80001187983 */ /* 0x000ee80000100800 */
[----:B------:R2:W4:Y:S01]  /*33c50*/  @!P1 LDG.E.U8 R35, desc[UR20][R10.64] ;  /* 0x000000140a239981 */ /* 0x000522000c1e1100 */
[----:B------:R-:W-:-:S03]  /*33c60*/  PRMT R32, RZ, 0x7610, R32 ;  /* 0x00007610ff207816 */ /* 0x000fc60000000020 */
[----:B------:R-:W3:Y:S01]  /*33c70*/  LDL R29, [R1+0x5c4] ;  /* 0x0005c400011d7983 */ /* 0x000ee20000100800 */
[----:B--2---:R-:W-:Y:S02]  /*33c80*/  @!P1 IMAD.MOV.U32 R11, RZ, RZ, R34 ;  /* 0x000000ffff0b9224 */ /* 0x004fe400078e0022 */
[----:B------:R-:W-:Y:S02]  /*33c90*/  @!P1 IMAD.MOV.U32 R10, RZ, RZ, R22 ;  /* 0x000000ffff0a9224 */ /* 0x000fe400078e0016 */
[----:B------:R-:W2:Y:S04]  /*33ca0*/  LDL R22, [R1+0x608] ;  /* 0x0006080001167983 */ /* 0x000ea80000100800 */
[----:B------:R0:W2:Y:S02]  /*33cb0*/  @!P1 LDG.E.U8 R27, desc[UR20][R10.64] ;  /* 0x000000140a1b9981 */ /* 0x0000a4000c1e1100 */
[----:B0-----:R-:W-:-:S02]  /*33cc0*/  @!P1 IMAD.MOV.U32 R10, RZ, RZ, R23 ;  /* 0x000000ffff0a9224 */ /* 0x001fc400078e0017 */
[----:B------:R-:W-:Y:S02]  /*33cd0*/  @!P1 IMAD.MOV.U32 R11, RZ, RZ, R25 ;  /* 0x000000ffff0b9224 */ /* 0x000fe400078e0019 */
[----:B------:R-:W3:Y:S04]  /*33ce0*/  LDL R25, [R1+0x604] ;  /* 0x0006040001197983 */ /* 0x000ee80000100800 */
[----:B------:R0:W4:Y:S02]  /*33cf0*/  @!P1 LDG.E.U8 R33, desc[UR20][R10.64] ;  /* 0x000000140a219981 */ /* 0x000124000c1e1100 */
[----:B0-----:R-:W-:Y:S02]  /*33d00*/  @!P1 IMAD.MOV.U32 R10, RZ, RZ, R21 ;  /* 0x000000ffff0a9224 */ /* 0x001fe400078e0015 */
[----:B------:R-:W-:-:S05]  /*33d10*/  @!P1 IMAD.MOV.U32 R11, RZ, RZ, R28 ;  /* 0x000000ffff0b9224 */ /* 0x000fca00078e001c */
[----:B------:R3:W4:Y:S04]  /*33d20*/  @!P1 LDG.E.U8 R32, desc[UR20][R10.64] ;  /* 0x000000140a209981 */ /* 0x000728000c1e1100 */
[----:B--2---:R0:W-:Y:S04]  /*33d30*/  STL [R1+0x64], R27 ;  /* 0x0000641b01007387 */ /* 0x0041e80000100800 */
[----:B------:R-:W2:Y:S04]  /*33d40*/  LDL R23, [R1+0x648] ;  /* 0x0006480001177983 */ /* 0x000ea80000100800 */
[----:B------:R-:W2:Y:S04]  /*33d50*/  LDL R28, [R1+0x684] ;  /* 0x00068400011c7983 */ /* 0x000ea80000100800 */
[----:B------:R-:W2:Y:S04]  /*33d60*/  LDL R21, [R1+0x688] ;  /* 0x0006880001157983 */ /* 0x000ea80000100800 */
[----:B0-----:R-:W2:Y:S04]  /*33d70*/  LDL R27, [R1+0x644] ;  /* 0x00064400011b7983 */ /* 0x001ea80000100800 */
[----:B------:R-:W-:Y:S01]  /*33d80*/  STL [R1+0x84], R40 ;  /* 0x0000842801007387 */ /* 0x000fe20000100800 */
[----:B---3--:R-:W-:-:S03]  /*33d90*/  @!P1 IMAD.MOV.U32 R10, RZ, RZ, R24 ;  /* 0x000000ffff0a9224 */ /* 0x008fc600078e0018 */
[----:B------:R-:W3:Y:S04]  /*33da0*/  LDL R34, [R1+0x6c4] ;  /* 0x0006c40001227983 */ /* 0x000ee80000100800 */
[----:B------:R-:W3:Y:S01]  /*33db0*/  LDL R24, [R1+0x6c8] ;  /* 0x0006c80001187983 */ /* 0x000ee20000100800 */
[----:B------:R-:W-:Y:S01]  /*33dc0*/  PRMT R26, RZ, 0x7610, R26 ;  /* 0x00007610ff1a7816 */ /* 0x000fe2000000001a */
[----:B------:R-:W-:Y:S02]  /*33dd0*/  @!P1 IMAD.MOV.U32 R11, RZ, RZ, R29 ;  /* 0x000000ffff0b9224 */ /* 0x000fe400078e001d */
[----:B----4-:R0:W-:Y:S04]  /*33de0*/  STL [R1+0x54], R33 ;  /* 0x0000542101007387 */ /* 0x0101e80000100800 */
[----:B------:R-:W-:Y:S01]  /*33df0*/  STL [R1+0x80], R38 ;  /* 0x0000802601007387 */ /* 0x000fe20000100800 */
[----:B------:R-:W-:-:S03]  /*33e00*/  PRMT R82, RZ, 0x7610, R82 ;  /* 0x00007610ff527816 */ /* 0x000fc60000000052 */
[----:B------:R1:W4:Y:S04]  /*33e10*/  @!P1 LDG.E.U8 R26, desc[UR20][R10.64] ;  /* 0x000000140a1a9981 */ /* 0x000328000c1e1100 */
[----:B0-----:R-:W3:Y:S04]  /*33e20*/  LDL R33, [R1+0x704] ;  /* 0x0007040001217983 */ /* 0x001ee80000100800 */
[----:B------:R0:W-:Y:S01]  /*33e30*/  STL [R1+0x2c], R32 ;  /* 0x00002c2001007387 */ /* 0x0001e20000100800 */
[----:B-1----:R-:W-:Y:S02]  /*33e40*/  @!P1 IMAD.MOV.U32 R10, RZ, RZ, R22 ;  /* 0x000000ffff0a9224 */ /* 0x002fe400078e0016 */
[----:B------:R-:W-:-:S05]  /*33e50*/  @!P1 IMAD.MOV.U32 R11, RZ, RZ, R25 ;  /* 0x000000ffff0b9224 */ /* 0x000fca00078e0019 */
[----:B------:R2:W4:Y:S04]  /*33e60*/  @!P1 LDG.E.U8 R82, desc[UR20][R10.64] ;  /* 0x000000140a529981 */ /* 0x000528000c1e1100 */
[----:B0-----:R-:W4:Y:S01]  /*33e70*/  LDL R32, [R1+0x708] ;  /* 0x0007080001207983 */ /* 0x001f220000100800 */
[----:B------:R-:W-:Y:S02]  /*33e80*/  PRMT R70, RZ, 0x7610, R70 ;  /* 0x00007610ff467816 */ /* 0x000fe40000000046 */
[----:B------:R-:W-:Y:S02]  /*33e90*/  PRMT R20, RZ, 0x7610, R20 ;  /* 0x00007610ff147816 */ /* 0x000fe40000000014 */
[----:B------:R-:W-:Y:S01]  /*33ea0*/  PRMT R19, RZ, 0x7610, R19 ;  /* 0x00007610ff137816 */ /* 0x000fe20000000013 */
[----:B--2---:R-:W-:-:S02]  /*33eb0*/  @!P1 IMAD.MOV.U32 R10, RZ, RZ, R23 ;  /* 0x000000ffff0a9224 */ /* 0x004fc400078e0017 */
[----:B------:R-:W-:-:S05]  /*33ec0*/  @!P1 IMAD.MOV.U32 R11, RZ, RZ, R27 ;  /* 0x000000ffff0b9224 */ /* 0x000fca00078e001b */
[----:B------:R0:W2:Y:S02]  /*33ed0*/  @!P1 LDG.E.U8 R70, desc[UR20][R10.64] ;  /* 0x000000140a469981 */ /* 0x0000a4000c1e1100 */
[----:B0-----:R-:W-:Y:S02]  /*33ee0*/  @!P1 IMAD.MOV.U32 R10, RZ, RZ, R21 ;  /* 0x000000ffff0a9224 */ /* 0x001fe400078e0015 */
[----:B------:R-:W-:-:S05]  /*33ef0*/  @!P1 IMAD.MOV.U32 R11, RZ, RZ, R28 ;  /* 0x000000ffff0b9224 */ /* 0x000fca00078e001c */
[----:B------:R3:W2:Y:S02]  /*33f00*/  @!P1 LDG.E.U8 R20, desc[UR20][R10.64] ;  /* 0x000000140a149981 */ /* 0x0006a4000c1e1100 */
[----:B---3--:R-:W-:Y:S02]  /*33f10*/  @!P1 IMAD.MOV.U32 R10, RZ, RZ, R24 ;  /* 0x000000ffff0a9224 */ /* 0x008fe400078e0018 */
[----:B------:R-:W-:-:S05]  /*33f20*/  @!P1 IMAD.MOV.U32 R11, RZ, RZ, R34 ;  /* 0x000000ffff0b9224 */ /* 0x000fca00078e0022 */
[----:B------:R0:W3:Y:S01]  /*33f30*/  @!P1 LDG.E.U8 R19, desc[UR20][R10.64] ;  /* 0x000000140a139981 */ /* 0x0000e2000c1e1100 */
[----:B------:R-:W-:-:S03]  /*33f40*/  PRMT R18, RZ, 0x7610, R18 ;  /* 0x00007610ff127816 */ /* 0x000fc60000000012 */
[----:B------:R-:W-:Y:S04]  /*33f50*/  STL [R1+0x7c], R36 ;  /* 0x00007c2401007387 */ /* 0x000fe80000100800 */
[----:B----4-:R1:W-:Y:S04]  /*33f60*/  STL [R1+0x18], R26 ;  /* 0x0000181a01007387 */ /* 0x0103e80000100800 */
[----:B------:R-:W4:Y:S04]  /*33f70*/  LDL R25, [R1+0x740] ;  /* 0x0007400001197983 */ /* 0x000f280000100800 */
[----:B------:R-:W4:Y:S01]  /*33f80*/  LDL R22, [R1+0x778] ;  /* 0x0007780001167983 */ /* 0x000f220000100800 */
[----:B0-----:R-:W-:-:S02]  /*33f90*/  @!P1 IMAD.MOV.U32 R10, RZ, RZ, R32 ;  /* 0x000000ffff0a9224 */ /* 0x001fc400078e0020 */
[----:B------:R-:W-:Y:S01]  /*33fa0*/  @!P1 IMAD.MOV.U32 R11, RZ, RZ, R33 ;  /* 0x000000ffff0b9224 */ /* 0x000fe200078e0021 */
[----:B-1----:R-:W4:Y:S04]  /*33fb0*/  LDL R26, [R1+0x73c] ;  /* 0x00073c00011a7983 */ /* 0x002f280000100800 */
[----:B------:R4:W4:Y:S04]  /*33fc0*/  @!P1 LDG.E.U8 R18, desc[UR20][R10.64] ;  /* 0x000000140a129981 */ /* 0x000928000c1e1100 */
[----:B------:R-:W-:Y:S04]  /*33fd0*/  STL [R1+0x74], R35 ;  /* 0x0000742301007387 */ /* 0x000fe80000100800 */
[----:B------:R-:W-:Y:S04]  /*33fe0*/  STL [R1+0xfd0], R82 ;  /* 0x000fd05201007387 */ /* 0x000fe80000100800 */
[----:B------:R-:W4:Y:S04]  /*33ff0*/  LDL R23, [R1+0x774] ;  /* 0x0007740001177983 */ /* 0x000f280000100800 */
[----:B------:R-:W4:Y:S04]  /*34000*/  LDL R29, [R1+0x7ac] ;  /* 0x0007ac00011d7983 */ /* 0x000f280000100800 */
[----:B------:R-:W4:Y:S04]  /*34010*/  LDL R27, [R1+0x7b0] ;  /* 0x0007b000011b7983 */ /* 0x000f280000100800 */
[----:B--2---:R-:W-:Y:S04]  /*34020*/  STL [R1+0xfd4], R70 ;  /* 0x000fd44601007387 */ /* 0x004fe80000100800 */
[----:B------:R-:W2:Y:S04]  /*34030*/  LDL R28, [R1+0x3ec] ;  /* 0x0003ec00011c7983 */ /* 0x000ea80000100800 */
[----:B------:R-:W2:Y:S04]  /*34040*/  LDL R21, [R1+0x410] ;  /* 0x0004100001157983 */ /* 0x000ea80000100800 */
[----:B------:R-:W-:Y:S04]  /*34050*/  STL [R1+0xfd8], R20 ;  /* 0x000fd81401007387 */ /* 0x000fe80000100800 */
[----:B------:R-:W2:Y:S04]  /*34060*/  LDL R24, [R1+0x450] ;  /* 0x0004500001187983 */ /* 0x000ea80000100800 */
[----:B---3--:R0:W-:Y:S04]  /*34070*/  STL [R1+0xfdc], R19 ;  /* 0x000fdc1301007387 */ /* 0x0081e80000100800 */
[----:B0-----:R-:W3:Y:S01]  /*34080*/  LDL R19, [R1+0x44c] ;  /* 0x00044c0001137983 */ /* 0x001ee20000100800 */
[----:B------:R-:W-:Y:S01]  /*34090*/  PRMT R17, RZ, 0x7610, R17 ;  /* 0x00007610ff117816 */ /* 0x000fe20000000011 */
[----:B----4-:R-:W-:-:S02]  /*340a0*/  @!P1 IMAD.MOV.U32 R10, RZ, RZ, R25 ;  /* 0x000000ffff0a9224 */ /* 0x010fc400078e0019 */
[----:B------:R-:W-:Y:S01]  /*340b0*/  @!P1 IMAD.MOV.U32 R11, RZ, RZ, R26 ;  /* 0x000000ffff0b9224 */ /* 0x000fe200078e001a */
[----:B------:R0:W-:Y:S04]  /*340c0*/  STL [R1+0xfe0], R18 ;  /* 0x000fe01201007387 */ /* 0x0001e80000100800 */
[----:B------:R-:W4:Y:S04]  /*340d0*/  LDL R26, [R1+0x48c] ;  /* 0x00048c00011a7983 */ /* 0x000f280000100800 */
[----:B------:R-:W4:Y:S01]  /*340e0*/  LDL R25, [R1+0x490] ;  /* 0x0004900001197983 */ /* 0x000f220000100800 */
[----:B------:R-:W-:-:S03]  /*340f0*/  PRMT R16, RZ, 0x7610, R16 ;  /* 0x00007610ff107816 */ /* 0x000fc60000000010 */
[----:B------:R1:W4:Y:S01]  /*34100*/  @!P1 LDG.E.U8 R17, desc[UR20][R10.64] ;  /* 0x000000140a119981 */ /* 0x000322000c1e1100 */
[----:B------:R-:W-:-:S03]  /*34110*/  PRMT R15, RZ, 0x7610, R15 ;  /* 0x00007610ff0f7816 */ /* 0x000fc6000000000f */
[----:B------:R-:W4:Y:S01]  /*34120*/  LDL R20, [R1+0x510] ;  /* 0x0005100001147983 */ /* 0x000f220000100800 */
[----:B------:R-:W-:-:S03]  /*34130*/  PRMT R31, RZ, 0x7610, R31 ;  /* 0x00007610ff1f7816 */ /* 0x000fc6000000001f */
[----:B0-----:R-:W4:Y:S01]  /*34140*/  LDL R18, [R1+0x590] ;  /* 0x0005900001127983 */ /* 0x001f220000100800 */
[----:B-1----:R-:W-:Y:S02]  /*34150*/  @!P1 IMAD.MOV.U32 R10, RZ, RZ, R22 ;  /* 0x000000ffff0a9224 */ /* 0x002fe400078e0016 */
[----:B------:R-:W-:Y:S01]  /*34160*/  @!P1 IMAD.MOV.U32 R11, RZ, RZ, R23 ;  /* 0x000000ffff0b9224 */ /* 0x000fe200078e0017 */
[----:B------:R-:W4:Y:S04]  /*34170*/  LDL R22, [R1+0x4d0] ;  /* 0x0004d00001167983 */ /* 0x000f280000100800 */
[----:B------:R-:W4:Y:S04]  /*34180*/  LDL R23, [R1+0x4cc] ;  /* 0x0004cc0001177983 */ /* 0x000f280000100800 */
[----:B------:R0:W4:Y:S02]  /*34190*/  @!P1 LDG.E.U8 R16, desc[UR20][R10.64] ;  /* 0x000000140a109981 */ /* 0x000124000c1e1100 */
[----:B0-----:R-:W-:-:S02]  /*341a0*/  @!P1 IMAD.MOV.U32 R10, RZ, RZ, R27 ;  /* 0x000000ffff0a9224 */ /* 0x001fc400078e001b */
[----:B------:R-:W-:Y:S01]  /*341b0*/  @!P1 IMAD.MOV.U32 R11, RZ, RZ, R29 ;  /* 0x000000ffff0b9224 */ /* 0x000fe200078e001d */
[----:B------:R-:W4:Y:S04]  /*341c0*/  LDL R27, [R1+0x50c] ;  /* 0x00050c00011b7983 */ /* 0x000f280000100800 */
[----:B------:R-:W4:Y:S04]  /*341d0*/  LDL R29, [R1+0x54c] ;  /* 0x00054c00011d7983 */ /* 0x000f280000100800 */
[----:B------:R2:W4:Y:S02]  /*341e0*/  @!P1 LDG.E.U8 R15, desc[UR20][R10.64] ;  /* 0x000000140a0f9981 */ /* 0x000524000c1e1100 */
[----:B--2---:R-:W-:-:S02]  /*341f0*/  @!P1 IMAD.MOV.U32 R11, RZ, RZ, R28 ;  /* 0x000000ffff0b9224 */ /* 0x004fc400078e001c */
[----:B------:R-:W2:Y:S01]  /*34200*/  LDL R28, [R1+0x550] ;  /* 0x00055000011c7983 */ /* 0x000ea20000100800 */
[----:B------:R-:W-:-:S03]  /*34210*/  @!P1 IMAD.MOV.U32 R10, RZ, RZ, R21 ;  /* 0x000000ffff0a9224 */ /* 0x000fc600078e0015 */
[----:B------:R-:W2:Y:S04]  /*34220*/  LDL R21, [R1+0x58c] ;  /* 0x00058c0001157983 */ /* 0x000ea80000100800 */
[----:B------:R3:W2:Y:S02]  /*34230*/  @!P1 LDG.E.U8 R31, desc[UR20][R10.64] ;  /* 0x000000140a1f9981 */ /* 0x0006a4000c1e1100 */
[----:B---3--:R-:W-:Y:S02]  /*34240*/  @!P1 IMAD.MOV.U32 R11, RZ, RZ, R19 ;  /* 0x000000ffff0b9224 */ /* 0x008fe400078e0013 */
[----:B------:R-:W3:Y:S01]  /*34250*/  LDL R19, [R1+0x5d0] ;  /* 0x0005d00001137983 */ /* 0x000ee20000100800 */
[----:B------:R-:W-:Y:S01]  /*34260*/  PRMT R30, RZ, 0x7610, R30 ;  /* 0x00007610ff1e7816 */ /* 0x000fe2000000001e */
[----:B------:R-:W-:-:S02]  /*34270*/  @!P1 IMAD.MOV.U32 R10, RZ, RZ, R24 ;  /* 0x000000ffff0a9224 */ /* 0x000fc400078e0018 */
[----:B------:R-:W3:Y:S01]  /*34280*/  LDL R24, [R1+0x5cc] ;  /* 0x0005cc0001187983 */ /* 0x000ee20000100800 */
[----:B------:R-:W-:-:S03]  /*34290*/  PRMT R4, RZ, 0x7610, R4 ;  /* 0x00007610ff047816 */ /* 0x000fc60000000004 */
[----:B------:R4:W3:Y:S01]  /*342a0*/  @!P1 LDG.E.U8 R30, desc[UR20][R10.64] ;  /* 0x000000140a1e9981 */ /* 0x0008e2000c1e1100 */
[----:B------:R-:W-:Y:S01]  /*342b0*/  PRMT R5, RZ, 0x7610, R5 ;  /* 0x00007610ff057816 */ /* 0x000fe20000000005 */
[----:B----4-:R-:W-:Y:S02]  /*342c0*/  @!P1 IMAD.MOV.U32 R10, RZ, RZ, R25 ;  /* 0x000000ffff0a9224 */ /* 0x010fe400078e0019 */
[----:B------:R-:W-:Y:S01]  /*342d0*/  @!P1 IMAD.MOV.U32 R11, RZ, RZ, R26 ;  /* 0x000000ffff0b9224 */ /* 0x000fe200078e001a */
[----:B------:R-:W4:Y:S04]  /*342e0*/  LDL R25, [R1+0x610] ;  /* 0x0006100001197983 */ /* 0x000f280000100800 */
[----:B------:R-:W4:Y:S04]  /*342f0*/  LDL R26, [R1+0x60c] ;  /* 0x00060c00011a7983 */ /* 0x000f280000100800 */
[----:B------:R0:W4:Y:S01]  /*34300*/  @!P1 LDG.E.U8 R4, desc[UR20][R10.64] ;  /* 0x000000140a049981 */ /* 0x000122000c1e1100 */
[----:B------:R-:W-:Y:S01]  /*34310*/  PRMT R2, RZ, 0x7610, R2 ;  /* 0x00007610ff027816 */ /* 0x000fe20000000002 */
[----:B0-----:R-:W-:-:S02]  /*34320*/  @!P1 IMAD.MOV.U32 R10, RZ, RZ, R22 ;  /* 0x000000ffff0a9224 */ /* 0x001fc400078e0016 */
        /* <DEDUP_REMOVED lines=9> */
[----:B------:R0:W4:Y:S02]  /*343c0*/  @!P1 LDG.E.U8 R2, desc[UR20][R10.64] ;  /* 0x000000140a029981 */ /* 0x000124000c1e1100 */
[----:B0-----:R-:W-:-:S02]  /*343d0*/  @!P1 IMAD.MOV.U32 R11, RZ, RZ, R29 ;  /* 0x000000ffff0b9224 */ /* 0x001fc400078e001d */
[----:B------:R-:W4:Y:S01]  /*343e0*/  LDL R29, [R1+0x6cc] ;  /* 0x0006cc00011d7983 */ /* 0x000f220000100800 */
[----:B------:R-:W-:Y:S01]  /*343f0*/  PRMT R8, RZ, 0x7610, R8 ;  /* 0x00007610ff087816 */ /* 0x000fe20000000008 */
[----:B--2---:R-:W-:Y:S02]  /*34400*/  @!P1 IMAD.MOV.U32 R10, RZ, RZ, R28 ;  /* 0x000000ffff0a9224 */ /* 0x004fe400078e001c */
[----:B------:R-:W2:Y:S04]  /*34410*/  LDL R28, [R1+0x6d0] ;  /* 0x0006d000011c7983 */ /* 0x000ea80000100800 */
[----:B------:R0:W2:Y:S02]  /*34420*/  @!P1 LDG.E.U8 R3, desc[UR20][R10.64] ;  /* 0x000000140a039981 */ /* 0x0000a4000c1e1100 */
[----:B0-----:R-:W-:-:S02]  /*34430*/  @!P1 IMAD.MOV.U32 R11, RZ, RZ, R21 ;  /* 0x000000ffff0b9224 */ /* 0x001fc400078e0015 */
[----:B------:R-:W2:Y:S01]  /*34440*/  LDL R21, [R1+0x70c] ;  /* 0x00070c0001157983 */ /* 0x000ea20000100800 */
[----:B------:R-:W-:-:S03]  /*34450*/  @!P1 IMAD.MOV.U32 R10, RZ, RZ, R18 ;  /* 0x000000ffff0a9224 */ /* 0x000fc600078e0012 */
[----:B------:R-:W2:Y:S04]  /*34460*/  LDL R18, [R1+0x710] ;  /* 0x0007100001127983 */ /* 0x000ea80000100800 */
[----:B------:R0:W-:Y:S04]  /*34470*/  STL [R1+0x44], R31 ;  /* 0x0000441f01007387 */ /* 0x0001e80000100800 */
[----:B------:R3:W2:Y:S02]  /*34480*/  @!P1 LDG.E.U8 R8, desc[UR20][R10.64] ;  /* 0x000000140a089981 */ /* 0x0006a4000c1e1100 */
[----:B---3--:R-:W-:-:S02]  /*34490*/  @!P1 IMAD.MOV.U32 R10, RZ, RZ, R19 ;  /* 0x000000ffff0a9224 */ /* 0x008fc400078e0013 */
[----:B------:R-:W3:Y:S01]  /*344a0*/  LDL R19, [R1+0x748] ;  /* 0x0007480001137983 */ /* 0x000ee20000100800 */
[----:B------:R-:W-:Y:S01]  /*344b0*/  PRMT R7, RZ, 0x7610, R7 ;  /* 0x00007610ff077816 */ /* 0x000fe20000000007 */
[----:B------:R-:W-:Y:S02]  /*344c0*/  @!P1 IMAD.MOV.U32 R11, RZ, RZ, R24 ;  /* 0x000000ffff0b9224 */ /* 0x000fe400078e0018 */
[----:B------:R-:W3:Y:S01]  /*344d0*/  LDL R24, [R1+0x744] ;  /* 0x0007440001187983 */ /* 0x000ee20000100800 */
[----:B------:R-:W-:-:S03]  /*344e0*/  PRMT R80, RZ, 0x7610, R80 ;  /* 0x00007610ff507816 */ /* 0x000fc60000000050 */
[----:B------:R4:W3:Y:S04]  /*344f0*/  @!P1 LDG.E.U8 R7, desc[UR20][R10.64] ;  /* 0x000000140a079981 */ /* 0x0008e8000c1e1100 */
[----:B------:R-:W-:Y:S01]  /*34500*/  STL [R1+0x40], R30 ;  /* 0x0000401e01007387 */ /* 0x000fe20000100800 */
[----:B------:R-:W-:Y:S01]  /*34510*/  PRMT R68, RZ, 0x7610, R68 ;  /* 0x00007610ff447816 */ /* 0x000fe20000000044 */
[----:B----4-:R-:W-:Y:S02]  /*34520*/  @!P1 IMAD.MOV.U32 R10, RZ, RZ, R25 ;  /* 0x000000ffff0a9224 */ /* 0x010fe400078e0019 */
[----:B------:R-:W-:Y:S01]  /*34530*/  @!P1 IMAD.MOV.U32 R11, RZ, RZ, R26 ;  /* 0x000000ffff0b9224 */ /* 0x000fe200078e001a */
[----:B------:R-:W4:Y:S04]  /*34540*/  LDL R25, [R1+0x780] ;  /* 0x0007800001197983 */ /* 0x000f280000100800 */
[----:B------:R-:W4:Y:S04]  /*34550*/  LDL R26, [R1+0x77c] ;  /* 0x00077c00011a7983 */ /* 0x000f280000100800 */
[----:B------:R1:W4:Y:S01]  /*34560*/  @!P1 LDG.E.U8 R80, desc[UR20][R10.64] ;  /* 0x000000140a509981 */ /* 0x000322000c1e1100 */
[----:B------:R-:W-:Y:S01]  /*34570*/  PRMT R14, RZ, 0x7610, R14 ;  /* 0x00007610ff0e7816 */ /* 0x000fe2000000000e */
[----:B-1----:R-:W-:-:S02]  /*34580*/  @!P1 IMAD.MOV.U32 R10, RZ, RZ, R22 ;  /* 0x000000ffff0a9224 */ /* 0x002fc400078e0016 */
[----:B------:R-:W-:Y:S01]  /*34590*/  @!P1 IMAD.MOV.U32 R11, RZ, RZ, R23 ;  /* 0x000000ffff0b9224 */ /* 0x000fe200078e0017 */
[----:B------:R-:W4:Y:S04]  /*345a0*/  LDL R22, [R1+0x7b8] ;  /* 0x0007b80001167983 */ /* 0x000f280000100800 */
[----:B------:R-:W4:Y:S04]  /*345b0*/  LDL R23, [R1+0x7b4] ;  /* 0x0007b40001177983 */ /* 0x000f280000100800 */
[----:B------:R1:W4:Y:S02]  /*345c0*/  @!P1 LDG.E.U8 R68, desc[UR20][R10.64] ;  /* 0x000000140a449981 */ /* 0x000324000c1e1100 */
[----:B-1----:R-:W-:-:S02]  /*345d0*/  @!P1 IMAD.MOV.U32 R10, RZ, RZ, R20 ;  /* 0x000000ffff0a9224 */ /* 0x002fc400078e0014 */
[----:B------:R-:W-:Y:S01]  /*345e0*/  @!P1 IMAD.MOV.U32 R11, RZ, RZ, R27 ;  /* 0x000000ffff0b9224 */ /* 0x000fe200078e001b */
[----:B------:R-:W4:Y:S04]  /*345f0*/  LDL R20, [R1+0x418] ;  /* 0x0004180001147983 */ /* 0x000f280000100800 */
[----:B------:R-:W4:Y:S04]  /*34600*/  LDL R27, [R1+0x414] ;  /* 0x00041400011b7983 */ /* 0x000f280000100800 */
[----:B------:R1:W4:Y:S02]  /*34610*/  @!P1 LDG.E.U8 R14, desc[UR20][R10.64] ;  /* 0x000000140a0e9981 */ /* 0x000324000c1e1100 */
[----:B-1----:R-:W-:-:S02]  /*34620*/  @!P1 IMAD.MOV.U32 R11, RZ, RZ, R29 ;  /* 0x000000ffff0b9224 */ /* 0x002fc400078e001d */
[----:B------:R-:W4:Y:S01]  /*34630*/  LDL R29, [R1+0x454] ;  /* 0x00045400011d7983 */ /* 0x000f220000100800 */
[----:B------:R-:W-:Y:S01]  /*34640*/  PRMT R12, RZ, 0x7610, R12 ;  /* 0x00007610ff0c7816 */ /* 0x000fe2000000000c */
[----:B--2---:R-:W-:Y:S02]  /*34650*/  @!P1 IMAD.MOV.U32 R10, RZ, RZ, R28 ;  /* 0x000000ffff0a9224 */ /* 0x004fe400078e001c */
[----:B------:R-:W2:Y:S01]  /*34660*/  LDL R28, [R1+0x458] ;  /* 0x00045800011c7983 */ /* 0x000ea20000100800 */
[----:B------:R-:W-:-:S03]  /*34670*/  @!P1 IMAD.MOV.U32 R41, RZ, RZ, R21 ;  /* 0x000000ffff299224 */ /* 0x000fc600078e0015 */
        /* <DEDUP_REMOVED lines=8> */
[----:B------:R-:W3:Y:S04]  /*34700*/  LDL R24, [R1+0x4d4] ;  /* 0x0004d40001187983 */ /* 0x000ee80000100800 */
[----:B------:R1:W3:Y:S02]  /*34710*/  @!P1 LDG.E.U8 R13, desc[UR20][R10.64] ;  /* 0x000000140a0d9981 */ /* 0x0002e4000c1e1100 */
[----:B-1----:R-:W-:Y:S02]  /*34720*/  PRMT R11, RZ, 0x7610, R11 ;  /* 0x00007610ff0b7816 */ /* 0x002fe4000000000b */
[----:B------:R-:W-:-:S04]  /*34730*/  PRMT R10, RZ, 0x7610, R10 ;  /* 0x00007610ff0a7816 */ /* 0x000fc8000000000a */
        /* <DEDUP_REMOVED lines=23> */
[----:B------:R-:W2:Y:S04]  /*348b0*/  LDL R28, [R1+0x5d8] ;  /* 0x0005d800011c7983 */ /* 0x000ea80000100800 */
[----:B------:R1:W2:Y:S02]  /*348c0*/  @!P1 LDG.E.U8 R0, desc[UR20][R40.64] ;  /* 0x0000001428009981 */ /* 0x0002a4000c1e1100 */
[----:B-1----:R-:W-:-:S02]  /*348d0*/  @!P1 IMAD.MOV.U32 R41, RZ, RZ, R21 ;  /* 0x000000ffff299224 */ /* 0x002fc400078e0015 */
[----:B------:R-:W2:Y:S01]  /*348e0*/  LDL R21, [R1+0x614] ;  /* 0x0006140001157983 */ /* 0x000ea20000100800 */
[----:B------:R-:W-:-:S03]  /*348f0*/  @!P1 IMAD.MOV.U32 R40, RZ, RZ, R18 ;  /* 0x000000ffff289224 */ /* 0x000fc600078e0012 */
[----:B------:R-:W2:Y:S04]  /*34900*/  LDL R18, [R1+0x618] ;  /* 0x0006180001127983 */ /* 0x000ea80000100800 */
[----:B------:R3:W2:Y:S02]  /*34910*/  @!P1 LDG.E.U8 R93, desc[UR20][R40.64] ;  /* 0x00000014285d9981 */ /* 0x0006a4000c1e1100 */
[----:B---3--:R-:W-:Y:S02]  /*34920*/  @!P1 IMAD.MOV.U32 R40, RZ, RZ, R19 ;  /* 0x000000ffff289224 */ /* 0x008fe400078e0013 */
[----:B------:R-:W3:Y:S01]  /*34930*/  LDL R19, [R1+0x658] ;  /* 0x0006580001137983 */ /* 0x000ee20000100800 */
[----:B------:R-:W-:Y:S01]  /*34940*/  PRMT R92, RZ, 0x7610, R92 ;  /* 0x00007610ff5c7816 */ /* 0x000fe2000000005c */
[----:B------:R-:W-:Y:S01]  /*34950*/  @!P1 IMAD.MOV.U32 R41, RZ, RZ, R24 ;  /* 0x000000ffff299224 */ /* 0x000fe200078e0018 */
[----:B------:R-:W-:Y:S01]  /*34960*/  PRMT R91, RZ, 0x7610, R91 ;  /* 0x00007610ff5b7816 */ /* 0x000fe2000000005b */
[----:B------:R-:W3:Y:S04]  /*34970*/  LDL R24, [R1+0x654] ;  /* 0x0006540001187983 */ /* 0x000ee80000100800 */
[----:B------:R4:W3:Y:S01]  /*34980*/  @!P1 LDG.E.U8 R92, desc[UR20][R40.64] ;  /* 0x00000014285c9981 */ /* 0x0008e2000c1e1100 */
[----:B------:R-:W-:-:S02]  /*34990*/  PRMT R90, RZ, 0x7610, R90 ;  /* 0x00007610ff5a7816 */ /* 0x000fc4000000005a */
[----:B------:R-:W-:Y:S02]  /*349a0*/  PRMT R86, RZ, 0x7610, R86 ;  /* 0x00007610ff567816 */ /* 0x000fe40000000056 */
[----:B------:R-:W-:Y:S01]  /*349b0*/  PRMT R84, RZ, 0x7610, R84 ;  /* 0x00007610ff547816 */ /* 0x000fe20000000054 */
[----:B----4-:R-:W-:Y:S02]  /*349c0*/  @!P1 IMAD.MOV.U32 R40, RZ, RZ, R25 ;  /* 0x000000ffff289224 */ /* 0x010fe400078e0019 */
        /* <DEDUP_REMOVED lines=14> */
[----:B-1----:R-:W-:Y:S01]  /*34ab0*/  @!P1 IMAD.MOV.U32 R41, RZ, RZ, R29 ;  /* 0x000000ffff299224 */ /* 0x002fe200078e001d */
[----:B------:R-:W-:Y:S01]  /*34ac0*/  PRMT R78, RZ, 0x7610, R78 ;  /* 0x00007610ff4e7816 */ /* 0x000fe2000000004e */
[----:B--2---:R-:W-:-:S05]  /*34ad0*/  @!P1 IMAD.MOV.U32 R40, RZ, RZ, R28 ;  /* 0x000000ffff289224 */ /* 0x004fca00078e001c */
[----:B------:R1:W2:Y:S02]  /*34ae0*/  @!P1 LDG.E.U8 R84, desc[UR20][R40.64] ;  /* 0x0000001428549981 */ /* 0x0002a4000c1e1100 */
[----:B-1----:R-:W-:Y:S02]  /*34af0*/  @!P1 IMAD.MOV.U32 R41, RZ, RZ, R21 ;  /* 0x000000ffff299224 */ /* 0x002fe400078e0015 */
[----:B------:R-:W2:Y:S01]  /*34b00*/  LDL R21, [R1+0x74c] ;  /* 0x00074c0001157983 */ /* 0x000ea20000100800 */
[----:B------:R-:W-:-:S03]  /*34b10*/  @!P1 IMAD.MOV.U32 R40, RZ, RZ, R18 ;  /* 0x000000ffff289224 */ /* 0x000fc600078e0012 */
[----:B------:R-:W2:Y:S04]  /*34b20*/  LDL R18, [R1+0x750] ;  /* 0x0007500001127983 */ /* 0x000ea80000100800 */
[----:B------:R3:W2:Y:S02]  /*34b30*/  @!P1 LDG.E.U8 R78, desc[UR20][R40.64] ;  /* 0x00000014284e9981 */ /* 0x0006a4000c1e1100 */
[----:B---3--:R-:W-:Y:S02]  /*34b40*/  @!P1 IMAD.MOV.U32 R40, RZ, RZ, R19 ;  /* 0x000000ffff289224 */ /* 0x008fe400078e0013 */
[----:B------:R-:W3:Y:S01]  /*34b50*/  LDL R19, [R1+0x788] ;  /* 0x0007880001137983 */ /* 0x000ee20000100800 */
[----:B------:R-:W-:-:S03]  /*34b60*/  @!P1 IMAD.MOV.U32 R41, RZ, RZ, R24 ;  /* 0x000000ffff299224 */ /* 0x000fc600078e0018 */
[----:B------:R-:W3:Y:S01]  /*34b70*/  LDL R24, [R1+0x784] ;  /* 0x0007840001187983 */ /* 0x000ee20000100800 */
[----:B------:R-:W-:Y:S02]  /*34b80*/  PRMT R39, RZ, 0x7610, R39 ;  /* 0x00007610ff277816 */ /* 0x000fe40000000027 */
[----:B------:R-:W-:-:S06]  /*34b90*/  PRMT R48, RZ, 0x7610, R48 ;  /* 0x00007610ff307816 */ /* 0x000fcc0000000030 */
[----:B------:R1:W3:Y:S01]  /*34ba0*/  @!P1 LDG.E.U8 R48, desc[UR20][R40.64] ;  /* 0x0000001428309981 */ /* 0x0002e2000c1e1100 */
[----:B----4-:R-:W-:Y:S02]  /*34bb0*/  @!P1 IMAD.MOV.U32 R42, RZ, RZ, R25 ;  /* 0x000000ffff2a9224 */ /* 0x010fe400078e0019 */
[----:B------:R-:W-:Y:S01]  /*34bc0*/  @!P1 IMAD.MOV.U32 R43, RZ, RZ, R26 ;  /* 0x000000ffff2b9224 */ /* 0x000fe200078e001a */
[----:B------:R-:W4:Y:S04]  /*34bd0*/  LDL R25, [R1+0x7c0] ;  /* 0x0007c00001197983 */ /* 0x000f280000100800 */
[----:B------:R-:W4:Y:S04]  /*34be0*/  LDL R26, [R1+0x7bc] ;  /* 0x0007bc00011a7983 */ /* 0x000f280000100800 */
[----:B------:R0:W4:Y:S01]  /*34bf0*/  @!P1 LDG.E.U8 R39, desc[UR20][R42.64] ;  /* 0x000000142a279981 */ /* 0x000122000c1e1100 */
[----:B-1----:R-:W-:Y:S01]  /*34c00*/  PRMT R41, RZ, 0x7610, R41 ;  /* 0x00007610ff297816 */ /* 0x002fe20000000029 */
[----:B0-----:R-:W-:-:S02]  /*34c10*/  @!P1 IMAD.MOV.U32 R42, RZ, RZ, R22 ;  /* 0x000000ffff2a9224 */ /* 0x001fc400078e0016 */
[----:B------:R-:W-:Y:S01]  /*34c20*/  @!P1 IMAD.MOV.U32 R43, RZ, RZ, R23 ;  /* 0x000000ffff2b9224 */ /* 0x000fe200078e0017 */
[----:B------:R-:W4:Y:S04]  /*34c30*/  LDL R22, [R1+0x420] ;  /* 0x0004200001167983 */ /* 0x000f280000100800 */
[----:B------:R-:W4:Y:S01]  /*34c40*/  LDL R23, [R1+0x41c] ;  /* 0x00041c0001177983 */ /* 0x000f220000100800 */
[----:B------:R-:W-:Y:S02]  /*34c50*/  @!P1 IMAD.MOV.U32 R44, RZ, RZ, R20 ;  /* 0x000000ffff2c9224 */ /* 0x000fe400078e0014 */
[----:B------:R-:W-:Y:S01]  /*34c60*/  @!P1 IMAD.MOV.U32 R45, RZ, RZ, R27 ;  /* 0x000000ffff2d9224 */ /* 0x000fe200078e001b */
[----:B------:R-:W4:Y:S04]  /*34c70*/  LDL R20, [R1+0x460] ;  /* 0x0004600001147983 */ /* 0x000f280000100800 */
[----:B------:R-:W4:Y:S04]  /*34c80*/  LDL R27, [R1+0x45c] ;  /* 0x00045c00011b7983 */ /* 0x000f280000100800 */
[----:B------:R2:W4:Y:S02]  /*34c90*/  @!P1 LDG.E.U8 R41, desc[UR20][R44.64] ;  /* 0x000000142c299981 */ /* 0x000524000c1e1100 */
[----:B--2---:R-:W-:-:S02]  /*34ca0*/  @!P1 IMAD.MOV.U32 R45, RZ, RZ, R21 ;  /* 0x000000ffff2d9224 */ /* 0x004fc400078e0015 */
[----:B------:R-:W2:Y:S01]  /*34cb0*/  LDL R21, [R1+0x49c] ;  /* 0x00049c0001157983 */ /* 0x000ea20000100800 */
[----:B------:R-:W-:-:S03]  /*34cc0*/  @!P1 IMAD.MOV.U32 R44, RZ, RZ, R18 ;  /* 0x000000ffff2c9224 */ /* 0x000fc600078e0012 */
[----:B------:R-:W2:Y:S01]  /*34cd0*/  LDL R18, [R1+0x4a0] ;  /* 0x0004a00001127983 */ /* 0x000ea20000100800 */
[----:B---3--:R-:W-:-:S03]  /*34ce0*/  @!P1 IMAD.MOV.U32 R46, RZ, RZ, R19 ;  /* 0x000000ffff2e9224 */ /* 0x008fc600078e0013 */
[----:B------:R-:W3:Y:S01]  /*34cf0*/  LDL R19, [R1+0x4e0] ;  /* 0x0004e00001137983 */ /* 0x000ee20000100800 */
[----:B------:R-:W-:Y:S01]  /*34d00*/  PRMT R40, RZ, 0x7610, R40 ;  /* 0x00007610ff287816 */ /* 0x000fe20000000028 */
[----:B------:R-:W-:Y:S02]  /*34d10*/  @!P1 IMAD.MOV.U32 R47, RZ, RZ, R24 ;  /* 0x000000ffff2f9224 */ /* 0x000fe400078e0018 */
[----:B------:R-:W3:Y:S04]  /*34d20*/  LDL R24, [R1+0x4dc] ;  /* 0x0004dc0001187983 */ /* 0x000ee80000100800 */
[----:B------:R0:W3:Y:S02]  /*34d30*/  @!P1 LDG.E.U8 R40, desc[UR20][R42.64] ;  /* 0x000000142a289981 */ /* 0x0000e4000c1e1100 */
[----:B0-----:R-:W-:-:S02]  /*34d40*/  PRMT R42, RZ, 0x7610, R42 ;  /* 0x00007610ff2a7816 */ /* 0x001fc4000000002a */
[----:B------:R-:W-:-:S04]  /*34d50*/  PRMT R43, RZ, 0x7610, R43 ;  /* 0x00007610ff2b7816 */ /* 0x000fc8000000002b */
[----:B------:R0:W3:Y:S04]  /*34d60*/  @!P1 LDG.E.U8 R42, desc[UR20][R44.64] ;  /* 0x000000142c2a9981 */ /* 0x0000e8000c1e1100 */
[----:B------:R4:W3:Y:S01]  /*34d70*/  @!P1 LDG.E.U8 R43, desc[UR20][R46.64] ;  /* 0x000000142e2b9981 */ /* 0x0008e2000c1e1100 */
[----:B------:R-:W-:Y:S02]  /*34d80*/  PRMT R66, RZ, 0x7610, R66 ;  /* 0x00007610ff427816 */ /* 0x000fe40000000042 */
[----:B0-----:R-:W-:Y:S01]  /*34d90*/  PRMT R44, RZ, 0x7610, R44 ;  /* 0x00007610ff2c7816 */ /* 0x001fe2000000002c */
        /* <DEDUP_REMOVED lines=15> */
[----:B------:R2:W4:Y:S01]  /*34e90*/  @!P1 LDG.E.U8 R64, desc[UR20][R46.64] ;  /* 0x000000142e409981 */ /* 0x000522000c1e1100 */
[----:B------:R-:W-:Y:S01]  /*34ea0*/  PRMT R62, RZ, 0x7610, R62 ;  /* 0x00007610ff3e7816 */ /* 0x000fe2000000003e */
        /* <DEDUP_REMOVED lines=12> */
[----:B------:R-:W-:Y:S02]  /*34f70*/  PRMT R56, RZ, 0x7610, R56 ;  /* 0x00007610ff387816 */ /* 0x000fe40000000038 */
[----:B------:R-:W-:Y:S01]  /*34f80*/  PRMT R54, RZ, 0x7610, R54 ;  /* 0x00007610ff367816 */ /* 0x000fe20000000036 */
[----:B----4-:R-:W-:Y:S02]  /*34f90*/  @!P1 IMAD.MOV.U32 R46, RZ, RZ, R25 ;  /* 0x000000ffff2e9224 */ /* 0x010fe400078e0019 */
        /* <DEDUP_REMOVED lines=101> */
[----:B------:R-:W-:Y:S01]  /*355f0*/  PRMT R73, RZ, 0x7610, R73 ;  /* 0x00007610ff497816 */ /* 0x000fe20000000049 */
[----:B------:R-:W4:Y:S04]  /*35600*/  LDL R20, [R1+0x6a8] ;  /* 0x0006a80001147983 */ /* 0x000f280000100800 */
[----:B------:R2:W4:Y:S02]  /*35610*/  @!P1 LDG.E.U8 R71, desc[UR20][R46.64] ;  /* 0x000000142e479981 */ /* 0x000524000c1e1100 */
[----:B--2---:R-:W-:Y:S02]  /*35620*/  @!P1 IMAD.MOV.U32 R47, RZ, RZ, R21 ;  /* 0x000000ffff2f9224 */ /* 0x004fe400078e0015 */
        /* <DEDUP_REMOVED lines=11> */
[----:B------:R-:W-:Y:S01]  /*356e0*/  PRMT R79, RZ, 0x7610, R79 ;  /* 0x00007610ff4f7816 */ /* 0x000fe2000000004f */
[----:B----4-:R-:W-:-:S02]  /*356f0*/  @!P1 IMAD.MOV.U32 R46, RZ, RZ, R25 ;  /* 0x000000ffff2e9224 */ /* 0x010fc400078e0019 */
[----:B------:R-:W-:Y:S01]  /*35700*/  @!P1 IMAD.MOV.U32 R47, RZ, RZ, R26 ;  /* 0x000000ffff2f9224 */ /* 0x000fe200078e001a */
[----:B------:R-:W4:Y:S04]  /*35710*/  LDL R25, [R1+0x3f0] ;  /* 0x0003f00001197983 */ /* 0x000f280000100800 */
[----:B------:R0:W4:Y:S02]  /*35720*/  @!P1 LDG.E.U8 R77, desc[UR20][R46.64] ;  /* 0x000000142e4d9981 */ /* 0x000124000c1e1100 */
[----:B0-----:R-:W-:Y:S02]  /*35730*/  @!P1 IMAD.MOV.U32 R46, RZ, RZ, R22 ;  /* 0x000000ffff2e9224 */ /* 0x001fe400078e0016 */
[----:B------:R-:W-:Y:S01]  /*35740*/  @!P1 IMAD.MOV.U32 R47, RZ, RZ, R23 ;  /* 0x000000ffff2f9224 */ /* 0x000fe200078e0017 */
[----:B------:R-:W4:Y:S04]  /*35750*/  LDL R22, [R1+0x400] ;  /* 0x0004000001167983 */ /* 0x000f280000100800 */
[----:B------:R-:W4:Y:S04]  /*35760*/  LDL R23, [R1+0x3f4] ;  /* 0x0003f40001177983 */ /* 0x000f280000100800 */
[----:B------:R-:W4:Y:S04]  /*35770*/  LDL.LU R34, [R1+0x2b8] ;  /* 0x0002b80001227983 */ /* 0x000f280000300800 */
[----:B------:R-:W4:Y:S04]  /*35780*/  LDL.LU R35, [R1+0x2b4] ;  /* 0x0002b40001237983 */ /* 0x000f280000300800 */
[----:B------:R0:W4:Y:S04]  /*35790*/  @!P1 LDG.E.U8 R79, desc[UR20][R46.64] ;  /* 0x000000142e4f9981 */ /* 0x000128000c1e1100 */
[----:B------:R-:W4:Y:S01]  /*357a0*/  LDL.LU R36, [R1+0x2a8] ;  /* 0x0002a80001247983 */ /* 0x000f220000300800 */
[----:B------:R-:W-:Y:S01]  /*357b0*/  PRMT R81, RZ, 0x7610, R81 ;  /* 0x00007610ff517816 */ /* 0x000fe20000000051 */
[----:B0-----:R-:W-:-:S02]  /*357c0*/  @!P1 IMAD.MOV.U32 R46, RZ, RZ, R20 ;  /* 0x000000ffff2e9224 */ /* 0x001fc400078e0014 */
[----:B------:R-:W4:Y:S01]  /*357d0*/  LDL R20, [R1+0x408] ;  /* 0x0004080001147983 */ /* 0x000f220000100800 */
[----:B--2---:R-:W-:-:S03]  /*357e0*/  @!P1 IMAD.MOV.U32 R47, RZ, RZ, R21 ;  /* 0x000000ffff2f9224 */ /* 0x004fc600078e0015 */
[----:B------:R-:W2:Y:S04]  /*357f0*/  LDL R21, [R1+0x404] ;  /* 0x0004040001157983 */ /* 0x000ea80000100800 */
[----:B------:R0:W2:Y:S02]  /*35800*/  @!P1 LDG.E.U8 R81, desc[UR20][R46.64] ;  /* 0x000000142e519981 */ /* 0x0000a4000c1e1100 */
[----:B0-----:R-:W-:Y:S02]  /*35810*/  @!P1 IMAD.MOV.U32 R46, RZ, RZ, R18 ;  /* 0x000000ffff2e9224 */ /* 0x001fe400078e0012 */
[----:B------:R-:W2:Y:S01]  /*35820*/  LDL R18, [R1+0x3fc] ;  /* 0x0003fc0001127983 */ /* 0x000ea20000100800 */
[----:B---3--:R-:W-:-:S03]  /*35830*/  @!P1 IMAD.MOV.U32 R47, RZ, RZ, R19 ;  /* 0x000000ffff2f9224 */ /* 0x008fc600078e0013 */
[----:B------:R-:W3:Y:S04]  /*35840*/  LDL R19, [R1+0x3f8] ;  /* 0x0003f80001137983 */ /* 0x000ee80000100800 */
[----:B------:R-:W3:Y:S04]  /*35850*/  LDL.LU R37, [R1+0x2a4] ;  /* 0x0002a40001257983 */ /* 0x000ee80000300800 */
[----:B------:R-:W3:Y:S04]  /*35860*/  LDL.LU R31, [R1+0x298] ;  /* 0x00029800011f7983 */ /* 0x000ee80000300800 */
[----:B------:R-:W3:Y:S04]  /*35870*/  LDL.LU R32, [R1+0x294] ;  /* 0x0002940001207983 */ /* 0x000ee80000300800 */
[----:B------:R-:W3:Y:S04]  /*35880*/  LDL.LU R38, [R1+0x284] ;  /* 0x0002840001267983 */ /* 0x000ee80000300800 */
[----:B------:R-:W3:Y:S01]  /*35890*/  LDL.LU R76, [R1+0x280] ;  /* 0x00028000014c7983 */ /* 0x000ee20000300800 */
[----:B------:R-:W-:-:S02]  /*358a0*/  PRMT R83, RZ, 0x7610, R83 ;  /* 0x00007610ff537816 */ /* 0x000fc40000000053 */
[----:B------:R-:W-:Y:S02]  /*358b0*/  PRMT R85, RZ, 0x7610, R85 ;  /* 0x00007610ff557816 */ /* 0x000fe40000000055 */
[----:B------:R-:W-:Y:S02]  /*358c0*/  PRMT R87, RZ, 0x7610, R87 ;  /* 0x00007610ff577816 */ /* 0x000fe40000000057 */
[----:B------:R-:W-:Y:S02]  /*358d0*/  PRMT R88, RZ, 0x7610, R88 ;  /* 0x00007610ff587816 */ /* 0x000fe40000000058 */
[----:B------:R-:W-:Y:S01]  /*358e0*/  PRMT R89, RZ, 0x7610, R89 ;  /* 0x00007610ff597816 */ /* 0x000fe20000000059 */
[----:B------:R-:W3:Y:S04]  /*358f0*/  LDL.LU R74, [R1+0x274] ;  /* 0x00027400014a7983 */ /* 0x000ee80000300800 */
[----:B------:R0:W3:Y:S04]  /*35900*/  @!P1 LDG.E.U8 R83, desc[UR20][R46.64] ;  /* 0x000000142e539981 */ /* 0x0000e8000c1e1100 */
[----:B------:R-:W3:Y:S01]  /*35910*/  LDL.LU R33, [R1+0x270] ;  /* 0x0002700001217983 */ /* 0x000ee20000300800 */
[----:B0-----:R-:W-:-:S02]  /*35920*/  @!P1 IMAD.MOV.U32 R46, RZ, RZ, R24 ;  /* 0x000000ffff2e9224 */ /* 0x001fc400078e0018 */
[----:B----4-:R-:W-:-:S05]  /*35930*/  @!P1 IMAD.MOV.U32 R47, RZ, RZ, R25 ;  /* 0x000000ffff2f9224 */ /* 0x010fca00078e0019 */
[----:B------:R0:W4:Y:S02]  /*35940*/  @!P1 LDG.E.U8 R85, desc[UR20][R46.64] ;  /* 0x000000142e559981 */ /* 0x000124000c1e1100 */
[----:B0-----:R-:W-:Y:S02]  /*35950*/  @!P1 IMAD.MOV.U32 R46, RZ, RZ, R22 ;  /* 0x000000ffff2e9224 */ /* 0x001fe400078e0016 */
[----:B------:R-:W-:-:S05]  /*35960*/  @!P1 IMAD.MOV.U32 R47, RZ, RZ, R23 ;  /* 0x000000ffff2f9224 */ /* 0x000fca00078e0017 */
[----:B------:R0:W4:Y:S02]  /*35970*/  @!P1 LDG.E.U8 R87, desc[UR20][R46.64] ;  /* 0x000000142e579981 */ /* 0x000124000c1e1100 */
[----:B0-----:R-:W-:Y:S02]  /*35980*/  @!P1 IMAD.MOV.U32 R46, RZ, RZ, R20 ;  /* 0x000000ffff2e9224 */ /* 0x001fe400078e0014 */
[----:B--2---:R-:W-:Y:S02]  /*35990*/  @!P1 IMAD.MOV.U32 R47, RZ, RZ, R21 ;  /* 0x000000ffff2f9224 */ /* 0x004fe400078e0015 */
[----:B------:R-:W0:Y:S03]  /*359a0*/  S2R R21, SR_TID.X ;  /* 0x0000000000157919 */ /* 0x000e260000002100 */
[----:B------:R1:W2:Y:S02]  /*359b0*/  @!P1 LDG.E.U8 R88, desc[UR20][R46.64] ;  /* 0x000000142e589981 */ /* 0x0002a4000c1e1100 */
[----:B-1----:R-:W-:-:S02]  /*359c0*/  @!P1 IMAD.MOV.U32 R46, RZ, RZ, R18 ;  /* 0x000000ffff2e9224 */ /* 0x002fc400078e0012 */
[----:B---3--:R-:W-:Y:S02]  /*359d0*/  @!P1 IMAD.MOV.U32 R47, RZ, RZ, R19 ;  /* 0x000000ffff2f9224 */ /* 0x008fe400078e0013 */
[----:B------:R-:W3:Y:S04]  /*359e0*/  LDL.LU R19, [R1+0x264] ;  /* 0x0002640001137983 */ /* 0x000ee80000300800 */
[----:B------:R1:W2:Y:S04]  /*359f0*/  @!P1 LDG.E.U8 R89, desc[UR20][R46.64] ;  /* 0x000000142e599981 */ /* 0x0002a8000c1e1100 */
[----:B------:R-:W2:Y:S04]  /*35a00*/  LDL.LU R20, [R1+0x260] ;  /* 0x0002600001147983 */ /* 0x000ea80000300800 */
[----:B------:R-:W4:Y:S04]  /*35a10*/  LDL.LU R70, [R1+0x254] ;  /* 0x0002540001467983 */ /* 0x000f280000300800 */
[----:B------:R-:W4:Y:S04]  /*35a20*/  LDL.LU R82, [R1+0x250] ;  /* 0x0002500001527983 */ /* 0x000f280000300800 */
[----:B------:R-:W4:Y:S01]  /*35a30*/  LDL.LU R22, [R1+0x244] ;  /* 0x0002440001167983 */ /* 0x000f220000300800 */
[----:B0-----:R-:W-:-:S03]  /*35a40*/  LOP3.LUT R21, R21, 0x7f, RZ, 0xc0, !PT ;  /* 0x0000007f15157812 */ /* 0x001fc600078ec0ff */
[----:B------:R-:W4:Y:S04]  /*35a50*/  LDL.LU R23, [R1+0x240] ;  /* 0x0002400001177983 */ /* 0x000f280000300800 */
[----:B------:R-:W4:Y:S04]  /*35a60*/  LDL.LU R24, [R1+0x230] ;  /* 0x0002300001187983 */ /* 0x000f280000300800 */
[----:B------:R-:W4:Y:S01]  /*35a70*/  LDL.LU R25, [R1+0x1b8] ;  /* 0x0001b80001197983 */ /* 0x000f220000300800 */
[----:B-1----:R-:W-:-:S05]  /*35a80*/  LOP3.LUT R47, R21, 0x60, RZ, 0x3c, !PT ;  /* 0x00000060152f7812 */ /* 0x002fca00078e3cff */
[----:B------:R0:W-:Y:S04]  /*35a90*/  STS.U8 [R47+UR9+0x9300], R34 ;  /* 0x009300222f007988 */ /* 0x0001e80008000009 */
[----:B------:R1:W-:Y:S04]  /*35aa0*/  STS.U8 [R47+UR9+0xd300], R35 ;  /* 0x00d300232f007988 */ /* 0x0003e80008000009 */
[----:B------:R0:W-:Y:S04]  /*35ab0*/  STS.U8 [R47+UR9+0x9700], R36 ;  /* 0x009700242f007988 */ /* 0x0001e80008000009 */
[----:B------:R0:W-:Y:S04]  /*35ac0*/  STS.U8 [R47+UR9+0xd700], R37 ;  /* 0x00d700252f007988 */ /* 0x0001e80008000009 */
[----:B------:R-:W-:Y:S04]  /*35ad0*/  STS.U8 [R47+UR9+0x9b00], R31 ;  /* 0x009b001f2f007988 */ /* 0x000fe80008000009 */
[----:B------:R-:W-:Y:S04]  /*35ae0*/  STS.U8 [R47+UR9+0xdb00], R32 ;  /* 0x00db00202f007988 */ /* 0x000fe80008000009 */
        /* <DEDUP_REMOVED lines=8> */
[----:B0-----:R-:W4:Y:S04]  /*35b70*/  LDL.LU R38, [R1+0xed4] ;  /* 0x000ed40001267983 */ /* 0x001f280000300800 */
[----:B-1----:R-:W4:Y:S04]  /*35b80*/  LDL.LU R76, [R1+0xed0] ;  /* 0x000ed000014c7983 */ /* 0x002f280000300800 */
[----:B------:R-:W4:Y:S04]  /*35b90*/  LDL.LU R27, [R1+0xec8] ;  /* 0x000ec800011b7983 */ /* 0x000f280000300800 */
[----:B------:R0:W-:Y:S04]  /*35ba0*/  STS.U8 [R47+UR9+0xa300], R74 ;  /* 0x00a3004a2f007988 */ /* 0x0001e80008000009 */
[----:B------:R-:W4:Y:S04]  /*35bb0*/  LDL.LU R28, [R1+0xec4] ;  /* 0x000ec400011c7983 */ /* 0x000f280000300800 */
[----:B------:R1:W-:Y:S04]  /*35bc0*/  STS.U8 [R47+UR9+0xe300], R33 ;  /* 0x00e300212f007988 */ /* 0x0003e80008000009 */
[----:B------:R-:W4:Y:S04]  /*35bd0*/  LDL.LU R29, [R1+0xe98] ;  /* 0x000e9800011d7983 */ /* 0x000f280000300800 */
[----:B------:R-:W4:Y:S04]  /*35be0*/  LDL.LU R30, [R1+0xe88] ;  /* 0x000e8800011e7983 */ /* 0x000f280000300800 */
[----:B------:R-:W4:Y:S04]  /*35bf0*/  LDL.LU R31, [R1+0x2c0] ;  /* 0x0002c000011f7983 */ /* 0x000f280000300800 */
[----:B------:R-:W4:Y:S01]  /*35c00*/  LDL.LU R32, [R1+0x2bc] ;  /* 0x0002bc0001207983 */ /* 0x000f220000300800 */
[----:B------:R-:W-:-:S03]  /*35c10*/  LOP3.LUT R46, R21, 0x70, RZ, 0x3c, !PT ;  /* 0x00000070152e7812 */ /* 0x000fc600078e3cff */
[----:B0-----:R-:W4:Y:S04]  /*35c20*/  LDL.LU R74, [R1+0x2b0] ;  /* 0x0002b000014a7983 */ /* 0x001f280000300800 */
[----:B-1----:R-:W4:Y:S04]  /*35c30*/  LDL.LU R33, [R1+0x2ac] ;  /* 0x0002ac0001217983 */ /* 0x002f280000300800 */
[----:B---3--:R-:W-:Y:S04]  /*35c40*/  STS.U8 [R47+UR9+0xa700], R19 ;  /* 0x00a700132f007988 */ /* 0x008fe80008000009 */
[----:B--2---:R-:W-:Y:S04]  /*35c50*/  STS.U8 [R47+UR9+0xe700], R20 ;  /* 0x00e700142f007988 */ /* 0x004fe80008000009 */
[----:B----4-:R-:W-:Y:S04]  /*35c60*/  STS.U8 [R47+UR9+0xab00], R70 ;  /* 0x00ab00462f007988 */ /* 0x010fe80008000009 */
        /* <DEDUP_REMOVED lines=13> */
[----:B--2---:R-:W2:Y:S04]  /*35d40*/  LDL.LU R36, [R1+0x28c] ;  /* 0x00028c0001247983 */ /* 0x004ea80000300800 */
[----:B---3--:R-:W3:Y:S04]  /*35d50*/  LDL.LU R37, [R1+0x288] ;  /* 0x0002880001257983 */ /* 0x008ee80000300800 */
[----:B------:R0:W-:Y:S04]  /*35d60*/  STS.U8 [R46+UR9+0x8380], R38 ;  /* 0x008380262e007988 */ /* 0x0001e80008000009 */
[----:B------:R1:W-:Y:S04]  /*35d70*/  STS.U8 [R46+UR9+0xc380], R76 ;  /* 0x00c3804c2e007988 */ /* 0x0003e80008000009 */
[----:B0-----:R-:W3:Y:S04]  /*35d80*/  LDL.LU R38, [R1+0x27c] ;  /* 0x00027c0001267983 */ /* 0x001ee80000300800 */
[----:B-1----:R-:W3:Y:S04]  /*35d90*/  LDL.LU R76, [R1+0x278] ;  /* 0x00027800014c7983 */ /* 0x002ee80000300800 */
[----:B------:R-:W3:Y:S04]  /*35da0*/  LDL.LU R18, [R1+0x26c] ;  /* 0x00026c0001127983 */ /* 0x000ee80000300800 */
[----:B------:R-:W3:Y:S04]  /*35db0*/  LDL.LU R19, [R1+0x268] ;  /* 0x0002680001137983 */ /* 0x000ee80000300800 */
[----:B------:R-:W3:Y:S04]  /*35dc0*/  LDL.LU R20, [R1+0x25c] ;  /* 0x00025c0001147983 */ /* 0x000ee80000300800 */
[----:B------:R-:W3:Y:S04]  /*35dd0*/  LDL.LU R70, [R1+0x258] ;  /* 0x0002580001467983 */ /* 0x000ee80000300800 */
[----:B------:R0:W-:Y:S04]  /*35de0*/  STS.U8 [R46+UR9+0x8780], R27 ;  /* 0x0087801b2e007988 */ /* 0x0001e80008000009 */
[----:B------:R-:W3:Y:S04]  /*35df0*/  LDL.LU R82, [R1+0x24c] ;  /* 0x00024c0001527983 */ /* 0x000ee80000300800 */
[----:B------:R1:W-:Y:S04]  /*35e00*/  STS.U8 [R46+UR9+0xc780], R28 ;  /* 0x00c7801c2e007988 */ /* 0x0003e80008000009 */
        /* <DEDUP_REMOVED lines=20> */
[----:B----4-:R0:W-:Y:S04]  /*35f50*/  STS.U8 [R46+UR9+0x9780], R34 ;  /* 0x009780222e007988 */ /* 0x0101e80008000009 */
[----:B------:R1:W-:Y:S04]  /*35f60*/  STS.U8 [R46+UR9+0xd780], R35 ;  /* 0x00d780232e007988 */ /* 0x0003e80008000009 */
[----:B--2---:R2:W-:Y:S04]  /*35f70*/  STS.U8 [R46+UR9+0x9b80], R36 ;  /* 0x009b80242e007988 */ /* 0x0045e80008000009 */
[----:B---3--:R3:W-:Y:S04]  /*35f80*/  STS.U8 [R46+UR9+0xdb80], R37 ;  /* 0x00db80252e007988 */ /* 0x0087e80008000009 */
        /* <DEDUP_REMOVED lines=8> */
[----:B------:R0:W-:Y:S04]  /*36010*/  STS.U8 [R46+UR9+0xa380], R18 ;  /* 0x00a380122e007988 */ /* 0x0001e80008000009 */
[----:B------:R1:W-:Y:S04]  /*36020*/  STS.U8 [R46+UR9+0xe380], R19 ;  /* 0x00e380132e007988 */ /* 0x0003e80008000009 */
[----:B------:R0:W-:Y:S04]  /*36030*/  STS.U8 [R46+UR9+0xa780], R20 ;  /* 0x00a780142e007988 */ /* 0x0001e80008000009 */
        /* <DEDUP_REMOVED lines=34> */
[----:B0-----:R-:W3:Y:S04]  /*36260*/  LDL.LU R33, [R1+0xfb0] ;  /* 0x000fb00001217983 */ /* 0x001ee80000300800 */
        /* <DEDUP_REMOVED lines=10> */
[----:B0-----:R-:W2:Y:S04]  /*36310*/  LDL.LU R38, [R1+0xf9c] ;  /* 0x000f9c0001267983 */ /* 0x001ea80000300800 */
[----:B-1----:R-:W2:Y:S04]  /*36320*/  LDL.LU R76, [R1+0xf98] ;  /* 0x000f9800014c7983 */ /* 0x002ea80000300800 */
[----:B--2---:R0:W-:Y:S02]  /*36330*/  STS.U8 [R21+UR9+0x16400], R76 ;  /* 0x0164004c15007988 */ /* 0x0041e40008000009 */
[----:B0-----:R-:W0:Y:S02]  /*36340*/  S2R R76, SR_TID.X ;  /* 0x00000000004c7919 */ /* 0x001e240000002100 */
[----:B0-----:R-:W-:-:S05]  /*36350*/  LOP3.LUT R76, R76, 0x7f, RZ, 0xc0, !PT ;  /* 0x0000007f4c4c7812 */ /* 0x001fca00078ec0ff */
[----:B------:R0:W-:Y:S04]  /*36360*/  STS.U8 [R76+UR9+0x16800], R38 ;  /* 0x016800264c007988 */ /* 0x0001e80008000009 */
[----:B---3--:R1:W-:Y:S04]  /*36370*/  STS.U8 [R76+UR9+0x16c00], R37 ;  /* 0x016c00254c007988 */ /* 0x0083e80008000009 */
[----:B0-----:R-:W2:Y:S04]  /*36380*/  LDL.LU R38, [R1+0xc] ;  /* 0x00000c0001267983 */ /* 0x001ea80000300800 */
[----:B-1----:R-:W3:Y:S04]  /*36390*/  LDL.LU R37, [R1+0xac] ;  /* 0x0000ac0001257983 */ /* 0x002ee80000300800 */
[----:B------:R-:W-:Y:S04]  /*363a0*/  STS.U8 [R76+UR9+0x17000], R36 ;  /* 0x017000244c007988 */ /* 0x000fe80008000009 */
[----:B----4-:R0:W-:Y:S04]  /*363b0*/  STS.U8 [R76+UR9+0x17400], R35 ;  /* 0x017400234c007988 */ /* 0x0101e80008000009 */
[----:B0-----:R-:W4:Y:S01]  /*363c0*/  LDL.LU R35, [R1+0x20] ;  /* 0x0000200001237983 */ /* 0x001f220000300800 */
[----:B------:R-:W-:-:S03]  /*363d0*/  LOP3.LUT R21, R21, 0x10, RZ, 0x3c, !PT ;  /* 0x0000001015157812 */ /* 0x000fc600078e3cff */
[----:B------:R-:W-:Y:S04]  /*363e0*/  STS.U8 [R76+UR9+0x17800], R34 ;  /* 0x017800224c007988 */ /* 0x000fe80008000009 */
[----:B------:R-:W-:Y:S04]  /*363f0*/  STS.U8 [R76+UR9+0x17c00], R33 ;  /* 0x017c00214c007988 */ /* 0x000fe80008000009 */
[----:B---3--:R-:W-:Y:S04]  /*36400*/  STS.U8 [R21+UR9+0x14080], R37 ;  /* 0x0140802515007988 */ /* 0x008fe80008000009 */
        /* <DEDUP_REMOVED lines=9> */
[----:B---3--:R-:W3:Y:S04]  /*364a0*/  LDL.LU R24, [R1+0x68] ;  /* 0x0000680001187983 */ /* 0x008ee80000300800 */
[----:B------:R-:W3:Y:S04]  /*364b0*/  LDL.LU R25, [R1+0x58] ;  /* 0x0000580001197983 */ /* 0x000ee80000300800 */
[----:B------:R0:W-:Y:S04]  /*364c0*/  STS.U8 [R21+UR9+0x15880], R72 ;  /* 0x0158804815007988 */ /* 0x0001e80008000009 */
[----:B--2---:R-:W2:Y:S04]  /*364d0*/  LDL.LU R26, [R1+0x48] ;  /* 0x00004800011a7983 */ /* 0x004ea80000300800 */
[----:B0-----:R-:W2:Y:S04]  /*364e0*/  LDL.LU R72, [R1+0x1c] ;  /* 0x00001c0001487983 */ /* 0x001ea80000300800 */
[----:B----4-:R0:W-:Y:S04]  /*364f0*/  STS.U8 [R21+UR9+0x15c80], R35 ;  /* 0x015c802315007988 */ /* 0x0101e80008000009 */
[----:B------:R-:W4:Y:S01]  /*36500*/  LDL.LU R33, [R1+0x54] ;  /* 0x0000540001217983 */ /* 0x000f220000300800 */
[----:B0-----:R-:W0:Y:S03]  /*36510*/  S2R R35, SR_TID.X ;  /* 0x0000000000237919 */ /* 0x001e260000002100 */
[----:B------:R1:W-:Y:S04]  /*36520*/  STS.U8 [R21+UR9+0x16080], R38 ;  /* 0x0160802615007988 */ /* 0x0003e80008000009 */
[----:B------:R0:W-:Y:S04]  /*36530*/  STS.U8 [R21+UR9+0x16480], R74 ;  /* 0x0164804a15007988 */ /* 0x0001e80008000009 */
[----:B------:R0:W-:Y:S04]  /*36540*/  STS.U8 [R21+UR9+0x16880], R32 ;  /* 0x0168802015007988 */ /* 0x0001e80008000009 */
[----:B------:R0:W-:Y:S04]  /*36550*/  STS.U8 [R21+UR9+0x16c80], R31 ;  /* 0x016c801f15007988 */ /* 0x0001e80008000009 */
[----:B------:R-:W4:Y:S04]  /*36560*/  LDL.LU R34, [R1+0x2c] ;  /* 0x00002c0001227983 */ /* 0x000f280000300800 */
[----:B------:R0:W-:Y:S04]  /*36570*/  STS.U8 [R21+UR9+0x17080], R30 ;  /* 0x0170801e15007988 */ /* 0x0001e80008000009 */
[----:B------:R0:W-:Y:S04]  /*36580*/  STS.U8 [R21+UR9+0x17480], R29 ;  /* 0x0174801d15007988 */ /* 0x0001e80008000009 */
[----:B------:R-:W-:Y:S04]  /*36590*/  STS.U8 [R21+UR9+0x17880], R28 ;  /* 0x0178801c15007988 */ /* 0x000fe80008000009 */
[----:B-1----:R-:W4:Y:S04]  /*365a0*/  LDL.LU R38, [R1+0x18] ;  /* 0x0000180001267983 */ /* 0x002f280000300800 */
[----:B0-----:R-:W4:Y:S04]  /*365b0*/  LDL.LU R74, [R1+0x64] ;  /* 0x00006400014a7983 */ /* 0x001f280000300800 */
[----:B------:R-:W4:Y:S04]  /*365c0*/  LDL.LU R32, [R1+0x74] ;  /* 0x0000740001207983 */ /* 0x000f280000300800 */
[----:B------:R-:W4:Y:S04]  /*365d0*/  LDL.LU R31, [R1+0x7c] ;  /* 0x00007c00011f7983 */ /* 0x000f280000300800 */
[----:B------:R0:W-:Y:S04]  /*365e0*/  STS.U8 [R21+UR9+0x17c80], R27 ;  /* 0x017c801b15007988 */ /* 0x0001e80008000009 */
[----:B------:R-:W4:Y:S04]  /*365f0*/  LDL.LU R30, [R1+0x80] ;  /* 0x00008000011e7983 */ /* 0x000f280000300800 */
[----:B------:R-:W4:Y:S04]  /*36600*/  LDL.LU R29, [R1+0x84] ;  /* 0x00008400011d7983 */ /* 0x000f280000300800 */
[----:B0-----:R-:W4:Y:S04]  /*36610*/  LDL.LU R21, [R1+0xf94] ;  /* 0x000f940001157983 */ /* 0x001f280000300800 */
[----:B------:R-:W4:Y:S01]  /*36620*/  LDL.LU R27, [R1+0x8] ;  /* 0x00000800011b7983 */ /* 0x000f220000300800 */
[----:B------:R-:W-:-:S04]  /*36630*/  LOP3.LUT R35, R35, 0x7f, RZ, 0xc0, !PT ;  /* 0x0000007f23237812 */ /* 0x000fc800078ec0ff */
[----:B------:R-:W-:-:S05]  /*36640*/  LOP3.LUT R28, R35, 0x20, RZ, 0x3c, !PT ;  /* 0x00000020231c7812 */ /* 0x000fca00078e3cff */
[----:B------:R0:W-:Y:S04]  /*36650*/  STS.U8 [R28+UR9+0x14100], R22 ;  /* 0x014100161c007988 */ /* 0x0001e80008000009 */
[----:B------:R1:W-:Y:S04]  /*36660*/  STS.U8 [R28+UR9+0x14500], R23 ;  /* 0x014500171c007988 */ /* 0x0003e80008000009 */
[----:B------:R0:W-:Y:S04]  /*36670*/  STS.U8 [R28+UR9+0x14900], R36 ;  /* 0x014900241c007988 */ /* 0x0001e80008000009 */
[----:B------:R0:W-:Y:S04]  /*36680*/  STS.U8 [R28+UR9+0x14d00], R37 ;  /* 0x014d00251c007988 */ /* 0x0001e80008000009 */
[----:B---3--:R3:W-:Y:S04]  /*36690*/  STS.U8 [R28+UR9+0x15100], R24 ;  /* 0x015100181c007988 */ /* 0x0087e80008000009 */
[----:B------:R2:W-:Y:S04]  /*366a0*/  STS.U8 [R28+UR9+0x15500], R25 ;  /* 0x015500191c007988 */ /* 0x0005e80008000009 */
[----:B0-----:R-:W4:Y:S04]  /*366b0*/  LDL.LU R22, [R1+0xf90] ;  /* 0x000f900001167983 */ /* 0x001f280000300800 */
[----:B-1----:R-:W4:Y:S04]  /*366c0*/  LDL.LU R23, [R1+0xf8c] ;  /* 0x000f8c0001177983 */ /* 0x002f280000300800 */
[----:B------:R-:W4:Y:S04]  /*366d0*/  LDL.LU R36, [R1+0x44] ;  /* 0x0000440001247983 */ /* 0x000f280000300800 */
[----:B------:R-:W4:Y:S04]  /*366e0*/  LDL.LU R37, [R1+0x40] ;  /* 0x0000400001257983 */ /* 0x000f280000300800 */
[----:B---3--:R-:W3:Y:S04]  /*366f0*/  LDL.LU R24, [R1+0xf88] ;  /* 0x000f880001187983 */ /* 0x008ee80000300800 */
[----:B--2---:R-:W2:Y:S04]  /*36700*/  LDL.LU R25, [R1+0xf84] ;  /* 0x000f840001197983 */ /* 0x004ea80000300800 */
[----:B------:R0:W-:Y:S04]  /*36710*/  STS.U8 [R28+UR9+0x15900], R26 ;  /* 0x0159001a1c007988 */ /* 0x0001e80008000009 */
[----:B------:R1:W-:Y:S04]  /*36720*/  STS.U8 [R28+UR9+0x15d00], R72 ;  /* 0x015d00481c007988 */ /* 0x0003e80008000009 */
[----:B0-----:R-:W2:Y:S04]  /*36730*/  LDL.LU R26, [R1+0xf80] ;  /* 0x000f8000011a7983 */ /* 0x001ea80000300800 */
[----:B-1----:R-:W2:Y:S01]  /*36740*/  LDL.LU R72, [R1+0xf7c] ;  /* 0x000f7c0001487983 */ /* 0x002ea20000300800 */
[----:B------:R-:W-:-:S03]  /*36750*/  LOP3.LUT R35, R35, 0x30, RZ, 0x3c, !PT ;  /* 0x0000003023237812 */ /* 0x000fc600078e3cff */
[----:B----4-:R-:W-:Y:S04]  /*36760*/  STS.U8 [R28+UR9+0x16100], R27 ;  /* 0x0161001b1c007988 */ /* 0x010fe80008000009 */
[----:B--2---:R-:W-:Y:S04]  /*36770*/  STS.U8 [R28+UR9+0x16500], R72 ;  /* 0x016500481c007988 */ /* 0x004fe80008000009 */
[----:B------:R-:W-:Y:S04]  /*36780*/  STS.U8 [R28+UR9+0x16900], R26 ;  /* 0x0169001a1c007988 */ /* 0x000fe80008000009 */
[----:B------:R-:W-:Y:S04]  /*36790*/  STS.U8 [R28+UR9+0x16d00], R25 ;  /* 0x016d00191c007988 */ /* 0x000fe80008000009 */
        /* <DEDUP_REMOVED lines=28> */
[----:B------:R0:W-:Y:S04]  /*36960*/  STS.U8 [R38+UR9+0x15e00], R7 ;  /* 0x015e000726007988 */ /* 0x0001e80008000009 */
[----:B------:R-:W-:Y:S04]  /*36970*/  STS.U8 [R38+UR9+0x16200], R80 ;  /* 0x0162005026007988 */ /* 0x000fe80008000009 */
[----:B------:R-:W-:Y:S04]  /*36980*/  STS.U8 [R38+UR9+0x16600], R68 ;  /* 0x0166004426007988 */ /* 0x000fe80008000009 */
[----:B------:R-:W-:Y:S04]  /*36990*/  STS.U8 [R38+UR9+0x16a00], R14 ;  /* 0x016a000e26007988 */ /* 0x000fe80008000009 */
[----:B------:R-:W-:Y:S04]  /*369a0*/  STS.U8 [R38+UR9+0x16e00], R13 ;  /* 0x016e000d26007988 */ /* 0x000fe80008000009 */
[----:B0-----:R0:W5:Y:S01]  /*369b0*/  LDL.LU R4, [R1+0xf78] ;  /* 0x000f780001047983 */ /* 0x0011620000300800 */
[----:B------:R-:W-:-:S03]  /*369c0*/  LOP3.LUT R76, R76, 0x50, RZ, 0x3c, !PT ;  /* 0x000000504c4c7812 */ /* 0x000fc600078e3cff */
[----:B-1----:R0:W5:Y:S04]  /*369d0*/  LDL.LU R5, [R1+0xf74] ;  /* 0x000f740001057983 */ /* 0x0021680000300800 */
[----:B------:R-:W-:Y:S04]  /*369e0*/  STS.U8 [R38+UR9+0x17200], R12 ;  /* 0x0172000c26007988 */ /* 0x000fe80008000009 */
[----:B--2---:R0:W5:Y:S04]  /*369f0*/  LDL.LU R2, [R1+0xf70] ;  /* 0x000f700001027983 */ /* 0x0041680000300800 */
[----:B------:R-:W-:Y:S04]  /*36a00*/  STS.U8 [R38+UR9+0x17600], R11 ;  /* 0x0176000b26007988 */ /* 0x000fe80008000009 */
[----:B---3--:R0:W5:Y:S04]  /*36a10*/  LDL.LU R3, [R1+0xf6c] ;  /* 0x000f6c0001037983 */ /* 0x0081680000300800 */
[----:B------:R-:W-:Y:S04]  /*36a20*/  STS.U8 [R38+UR9+0x17a00], R10 ;  /* 0x017a000a26007988 */ /* 0x000fe80008000009 */
[----:B----4-:R0:W5:Y:S04]  /*36a30*/  LDL.LU R8, [R1+0xf68] ;  /* 0x000f680001087983 */ /* 0x0101680000300800 */
[----:B------:R-:W-:Y:S04]  /*36a40*/  STS.U8 [R38+UR9+0x17e00], R9 ;  /* 0x017e000926007988 */ /* 0x000fe80008000009 */
[----:B------:R0:W5:Y:S04]  /*36a50*/  LDL.LU R7, [R1+0xf64] ;  /* 0x000f640001077983 */ /* 0x0001680000300800 */
[----:B------:R1:W-:Y:S04]  /*36a60*/  STS.U8 [R76+UR9+0x14280], R6 ;  /* 0x014280064c007988 */ /* 0x0003e80008000009 */
[----:B------:R2:W-:Y:S04]  /*36a70*/  STS.U8 [R76+UR9+0x14680], R0 ;  /* 0x014680004c007988 */ /* 0x0005e80008000009 */
[----:B-1----:R0:W5:Y:S04]  /*36a80*/  LDL.LU R6, [R1+0xf60] ;  /* 0x000f600001067983 */ /* 0x0021680000300800 */
[----:B--2---:R0:W5:Y:S04]  /*36a90*/  LDL.LU R0, [R1+0xf5c] ;  /* 0x000f5c0001007983 */ /* 0x0041680000300800 */
        /* <DEDUP_REMOVED lines=47> */
[----:B-1----:R-:W1:Y:S01]  /*36d90*/  FENCE.VIEW.ASYNC.S ;  /* 0x00000000000073c6 */ /* 0x002e620000000000 */
[----:B------:R-:W-:Y:S01]  /*36da0*/  ULEA UR11, UR18, UR9, 0x3 ;  /* 0x00000009120b7291 */ /* 0x000fe2000f8e18ff */
[----:B------:R-:W-:-:S03]  /*36db0*/  UMOV UR4, UR5 ;  /* 0x0000000500047c82 */ /* 0x000fc60008000000 */
[----:B------:R-:W-:Y:S01]  /*36dc0*/  UIADD3 UR11, UPT, UPT, UR11, 0x18000, URZ ;  /* 0x000180000b0b7890 */ /* 0x000fe2000fffe0ff */
[----:B-1----:R-:W-:Y:S06]  /*36dd0*/  BAR.SYNC.DEFER_BLOCKING 0x0 ;  /* 0x0000000000007b1d */ /* 0x002fec0000010000 */
[----:B0-----:R-:W-:Y:S05]  /*36de0*/  @P0 BRA `(.L_x_9) ;  /* 0x0000000000880947 */ /* 0x001fea0003800000 */
[----:B------:R-:W-:Y:S02]  /*36df0*/  UIADD3 UR19, UPT, UPT, UR8, 0x80, URZ ;  /* 0x0000008008137890 */ /* 0x000fe4000fffe0ff */
[----:B------:R-:W-:Y:S02]  /*36e00*/  UIADD3 UR50, UPT, UPT, UR8, 0x80, URZ ;  /* 0x0000008008327890 */ /* 0x000fe4000fffe0ff */
[----:B------:R-:W-:Y:S01]  /*36e10*/  UIADD3 UR51, UPT, UPT, UR8, 0x80, URZ ;  /* 0x0000008008337890 */ /* 0x000fe2000fffe0ff */
[----:B------:R-:W-:Y:S01]  /*36e20*/  UMOV UR16, 0x0 ;  /* 0x0000000000107882 */ /* 0x000fe20000000000 */
[----:B------:R-:W-:Y:S01]  /*36e30*/  UMOV UR17, 0x8208010 ;  /* 0x0820801000117882 */ /* 0x000fe20000000000 */
[----:B------:R-:W-:Y:S01]  /*36e40*/  UMOV UR15, 0x40004040 ;  /* 0x40004040000f7882 */ /* 0x000fe20000000000 */
[----:B------:R-:W-:Y:S02]  /*36e50*/  UIADD3 UR56, UPT, UPT, UR8, 0x80, URZ ;  /* 0x0000008008387890 */ /* 0x000fe4000fffe0ff */
[----:B------:R0:W-:Y:S01]  /*36e60*/  UTCQMMA gdesc[UR14], gdesc[UR12], tmem[UR8], tmem[UR16], idesc[UR17], UPT ;  /* 0x00ff100c0e0075ea */ /* 0x0001e2000b800308 */
[----:B------:R-:W-:Y:S01]  /*36e70*/  UMOV UR42, 0x0 ;  /* 0x00000000002a7882 */ /* 0x000fe20000000000 */
[----:B------:R-:W-:Y:S01]  /*36e80*/  UMOV UR43, 0x8208010 ;  /* 0x08208010002b7882 */ /* 0x000fe20000000000 */
[----:B------:R-:W-:Y:S01]  /*36e90*/  UMOV UR44, 0x0 ;  /* 0x00000000002c7882 */ /* 0x000fe20000000000 */
[----:B------:R-:W-:Y:S01]  /*36ea0*/  UMOV UR45, 0x8208010 ;  /* 0x08208010002d7882 */ /* 0x000fe20000000000 */
        /* <DEDUP_REMOVED lines=11> */
[----:B------:R-:W-:Y:S01]  /*36f60*/  UMOV UR6, UR11 ;  /* 0x0000000b00067c82 */ /* 0x000fe20008000000 */
[----:B------:R-:W-:Y:S01]  /*36f70*/  UMOV UR7, URZ ;  /* 0x000000ff00077c82 */ /* 0x000fe20008000000 */
[----:B------:R0:W-:Y:S01]  /*36f80*/  UTCQMMA gdesc[UR34], gdesc[UR12], tmem[UR19], tmem[UR48], idesc[UR49], UPT ;  /* 0x00ff300c220075ea */ /* 0x0001e2000b800313 */
[----:B------:R-:W-:Y:S01]  /*36f90*/  UMOV UR58, 0x0 ;  /* 0x00000000003a7882 */ /* 0x000fe20000000000 */
[----:B------:R-:W-:Y:S01]  /*36fa0*/  UMOV UR59, 0x8208010 ;  /* 0x08208010003b7882 */ /* 0x000fe20000000000 */
[----:B------:R0:W-:Y:S01]  /*36fb0*/  UTCQMMA gdesc[UR36], gdesc[UR24], tmem[UR50], tmem[UR52], idesc[UR53], UPT ;  /* 0x00ff3418240075ea */ /* 0x0001e2000b800332 */
[----:B------:R-:W-:Y:S01]  /*36fc0*/  UMOV UR5, UR6 ;  /* 0x0000000600057c82 */ /* 0x000fe20008000000 */
[----:B------:R0:W-:Y:S01]  /*36fd0*/  UTCQMMA gdesc[UR38], gdesc[UR28], tmem[UR51], tmem[UR54], idesc[UR55], UPT ;  /* 0x00ff361c260075ea */ /* 0x0001e2000b800333 */
[----:B------:R0:W-:Y:S01]  /*36fe0*/  UTCQMMA gdesc[UR40], gdesc[UR32], tmem[UR56], tmem[UR58], idesc[UR59], UPT ;  /* 0x00ff3a20280075ea */ /* 0x0001e2000b800338 */
[----:B------:R0:W-:Y:S01]  /*36ff0*/  UTCBAR [UR5], URZ ;  /* 0x000000ff050073e9 */ /* 0x0001e200080000ff */
[----:B------:R-:W-:Y:S01]  /*37000*/  NOP ;  /* 0x0000000000007918 */ /* 0x000fe20000000000 */
.L_x_9:
[----:B------:R-:W2:Y:S04]  /*37010*/  LDL R10, [R1+0xedc] ;  /* 0x000edc00010a7983 */ /* 0x000ea80000100800 */
[----:B------:R-:W2:Y:S01]  /*37020*/  LDL.LU R9, [R1+0xecc] ;  /* 0x000ecc0001097983 */ /* 0x000ea20000300800 */
[----:B------:R-:W-:-:S04]  /*37030*/  UIADD3 UR18, UPT, UPT, UR18, 0x1, URZ ;  /* 0x0000000112127890 */ /* 0x000fc8000fffe0ff */
[----:B------:R-:W-:-:S04]  /*37040*/  UISETP.GT.AND UP1, UPT, UR18, 0x1, UPT ;  /* 0x000000011200788c */ /* 0x000fc8000bf24270 */
[----:B0-----:R-:W-:Y:S02]  /*37050*/  USEL UR5, URZ, 0x1, !UP1 ;  /* 0x00000001ff057887 */ /* 0x001fe4000c800000 */
[----:B------:R-:W-:Y:S02]  /*37060*/  USEL UR18, UR18, URZ, !UP1 ;  /* 0x000000ff12127287 */ /* 0x000fe4000c800000 */
[----:B------:R-:W-:Y:S01]  /*37070*/  ULOP3.LUT UR5, UR4, UR5, URZ, 0x3c, !UPT ;  /* 0x0000000504057292 */ /* 0x000fe2000f8e3cff */
[----:B--2---:R-:W-:Y:S02]  /*37080*/  ISETP.NE.U32.AND P1, PT, R9, R10, PT ;  /* 0x0000000a0900720c */ /* 0x004fe40003f25070 */
[----:B------:R-:W2:Y:S01]  /*37090*/  LDL.LU R9, [R1+0xed8] ;  /* 0x000ed80001097983 */ /* 0x000ea20000300800 */
[----:B------:R-:W-:-:S03]  /*370a0*/  IMAD.U32 R10, RZ, RZ, UR4 ;  /* 0x00000004ff0a7e24 */ /* 0x000fc6000f8e00ff */
[----:B--2---:R0:W-:Y:S07]  /*370b0*/  STL [R1+0xecc], R9 ;  /* 0x000ecc0901007387 */ /* 0x0041ee0000100800 */
[----:B------:R-:W-:Y:S05]  /*370c0*/  @P1 BRA `(.L_x_10) ;  /* 0xfffffe8400b01947 */ /* 0x000fea000383ffff */
.L_x_7:
[----:B0-----:R-:W2:Y:S01]  /*370d0*/  LDL R9, [R1+0x2d0] ;  /* 0x0002d00001097983 */ /* 0x001ea20000100800 */
[----:B------:R-:W0:Y:S01]  /*370e0*/  LDC R11, c[0x0][0x3a0] ;  /* 0x0000e800ff0b7b82 */ /* 0x000e220000000800 */
[----:B------:R-:W1:Y:S01]  /*370f0*/  LDCU.64 UR30, c[0x0][0x398] ;  /* 0x00007300ff1e77ac */ /* 0x000e620008000a00 */
[C---:B-----5:R-:W-:Y:S02]  /*37100*/  VIADD R2, R0.reuse, 0x7f ;  /* 0x0000007f00027836 */ /* 0x060fe40000000000 */
[C---:B------:R-:W-:Y:S01]  /*37110*/  VIADD R4, R0.reuse, 0x2 ;  /* 0x0000000200047836 */ /* 0x040fe20000000000 */
[----:B------:R-:W3:Y:S01]  /*37120*/  LDCU UR6, c[0x0][0x39c] ;  /* 0x00007380ff0677ac */ /* 0x000ee20008000800 */
[C---:B------:R-:W-:Y:S02]  /*37130*/  VIADD R3, R0.reuse, 0x1 ;  /* 0x0000000100037836 */ /* 0x040fe40000000000 */
[----:B------:R-:W2:Y:S01]  /*37140*/  LDC R69, c[0x0][0x3b4] ;  /* 0x0000ed00ff457b82 */ /* 0x000ea20000000800 */
[----:B------:R-:W4:Y:S01]  /*37150*/  LDCU UR28, c[0x0][0x3b8] ;  /* 0x00007700ff1c77ac */ /* 0x000f220008000800 */
[----:B------:R-:W-:-:S02]  /*37160*/  VIADD R5, R0, 0x3 ;  /* 0x0000000300057836 */ /* 0x000fc40000000000 */
[----:B------:R-:W-:Y:S01]  /*37170*/  VIADD R8, R0, 0x4 ;  /* 0x0000000400087836 */ /* 0x000fe20000000000 */
[----:B------:R-:W0:Y:S01]  /*37180*/  LDCU UR5, c[0x0][0x39c] ;  /* 0x00007380ff0577ac */ /* 0x000e220008000800 */
[----:B------:R-:W0:Y:S01]  /*37190*/  LDCU UR7, c[0x0][0x39c] ;  /* 0x00007380ff0777ac */ /* 0x000e220008000800 */
[----:B-1----:R-:W-:Y:S01]  /*371a0*/  ISETP.GE.AND P1, PT, R2, UR31, PT ;  /* 0x0000001f02007c0c */ /* 0x002fe2000bf26270 */
[----:B------:R-:W1:Y:S01]  /*371b0*/  LDCU.128 UR12, c[0x0][0x390] ;  /* 0x00007200ff0c77ac */ /* 0x000e620008000c00 */
[----:B---3--:R-:W-:Y:S01]  /*371c0*/  ISETP.GE.AND P3, PT, R4, UR6, PT ;  /* 0x0000000604007c0c */ /* 0x008fe2000bf66270 */
[----:B0-----:R-:W-:Y:S01]  /*371d0*/  VIADD R11, R11, 0x7f ;  /* 0x0000007f0b0b7836 */ /* 0x001fe20000000000 */
[----:B------:R-:W0:Y:S01]  /*371e0*/  LDCU UR16, c[0x0][0x39c] ;  /* 0x00007380ff1077ac */ /* 0x000e220008000800 */
[----:B----4-:R-:W-:-:S03]  /*371f0*/  IMAD R4, R0, UR28, RZ ;  /* 0x0000001c00047c24 */ /* 0x010fc6000f8e02ff */
[----:B------:R-:W-:Y:S02]  /*37200*/  ISETP.GE.AND P6, PT, R11, 0x80, PT ;  /* 0x000000800b00780c */ /* 0x000fe40003fc6270 */
[----:B------:R-:W-:Y:S02]  /*37210*/  ISETP.GE.AND P0, PT, R3, UR5, PT ;  /* 0x0000000503007c0c */ /* 0x000fe4000bf06270 */
[----:B------:R-:W-:Y:S02]  /*37220*/  SHF.R.S32.HI R6, RZ, 0x1f, R4 ;  /* 0x0000001fff067819 */ /* 0x000fe40000011404 */
[----:B------:R-:W-:Y:S01]  /*37230*/  ISETP.GE.AND P4, PT, R5, UR7, PT ;  /* 0x0000000705007c0c */ /* 0x000fe2000bf86270 */
[----:B------:R-:W-:Y:S02]  /*37240*/  VIADD R5, R4, UR28 ;  /* 0x0000001c04057c36 */ /* 0x000fe40008000000 */
[----:B--2---:R-:W-:-:S04]  /*37250*/  IMAD R2, R9, R69, RZ ;  /* 0x0000004509027224 */ /* 0x004fc800078e02ff */
[----:B------:R-:W-:Y:S01]  /*37260*/  IMAD R69, R69, 0x80, R2 ;  /* 0x0000008045457824 */ /* 0x000fe200078e0202 */
[----:B-1----:R-:W-:Y:S01]  /*37270*/  IADD3 R3, P5, PT, R2, UR12, RZ ;  /* 0x0000000c02037c10 */ /* 0x002fe2000ffbe0ff */
[----:B0-----:R-:W-:-:S12]  /*37280*/  @!P6 BRA `(.L_x_11) ;  /* 0x000000000010e947 */ /* 0x001fd80003800000 */
[----:B------:R-:W-:-:S06]  /*37290*/  USHF.L.U32 UR4, UR4, 0x1f, URZ ;  /* 0x0000001f04047899 */ /* 0x000fcc00080006ff */
[----:B------:R-:W-:-:S04]  /*372a0*/  IMAD.U32 R7, RZ, RZ, UR4 ;  /* 0x00000004ff077e24 */ /* 0x000fc8000f8e00ff */
[----:B------:R-:W0:Y:S02]  /*372b0*/  SYNCS.PHASECHK.TRANS64.TRYWAIT P6, [UR11], R7 ;  /* 0x00000007ff0075a7 */ /* 0x000e2400080c110b */
[----:B0-----:R-:W-:Y:S05]  /*372c0*/  @!P6 BRA `(.L_x_12) ;  /* 0x000000b40018e947 */ /* 0x001fea0003800000 */
.L_x_11:
[----:B------:R-:W-:Y:S01]  /*372d0*/  LEA.HI.X.SX32 R2, R2, UR13, 0x1, P5 ;  /* 0x0000000d02027c11 */ /* 0x000fe2000a8f0eff */
[----:B------:R-:W-:Y:S01]  /*372e0*/  BAR.SYNC.DEFER_BLOCKING 0x0 ;  /* 0x0000000000007b1d */ /* 0x000fe20000010000 */
[-C--:B------:R-:W-:Y:S02]  /*372f0*/  IADD3 R42, P5, PT, R4, R3.reuse, RZ ;  /* 0x00000003042a7210 */ /* 0x080fe40007fbe0ff */
[----:B------:R-:W-:Y:S02]  /*37300*/  IADD3 R68, P6, PT, R69, UR12, RZ ;  /* 0x0000000c45447c10 */ /* 0x000fe4000ffde0ff */
[----:B------:R-:W-:Y:S01]  /*37310*/  SHF.R.S32.HI R7, RZ, 0x1f, R5 ;  /* 0x0000001fff077819 */ /* 0x000fe20000011405 */
[----:B------:R-:W-:Y:S01]  /*37320*/  IMAD.X R43, R6, 0x1, R2, P5 ;  /* 0x00000001062b7824 */ /* 0x000fe200028e0602 */
[----:B------:R-:W-:Y:S01]  /*37330*/  IADD3 R10, P5, PT, R5, R3, RZ ;  /* 0x00000003050a7210 */ /* 0x000fe20007fbe0ff */
[----:B------:R-:W0:Y:S01]  /*37340*/  LDCU UR4, c[0x0][0x39c] ;  /* 0x00007380ff0477ac */ /* 0x000e220008000800 */
[----:B------:R-:W-:-:S02]  /*37350*/  LEA.HI.X.SX32 R69, R69, UR13, 0x1, P6 ;  /* 0x0000000d45457c11 */ /* 0x000fc4000b0f0eff */
[-C--:B------:R-:W-:Y:S01]  /*37360*/  IADD3 R30, P6, PT, R4, R68.reuse, RZ ;  /* 0x00000044041e7210 */ /* 0x080fe20007fde0ff */
[----:B------:R-:W-:Y:S01]  /*37370*/  IMAD.X R11, R7, 0x1, R2, P5 ;  /* 0x00000001070b7824 */ /* 0x000fe200028e0602 */
[----:B------:R-:W1:Y:S01]  /*37380*/  LDCU.64 UR32, c[0x0][0x398] ;  /* 0x00007300ff2077ac */ /* 0x000e620008000a00 */
[C---:B------:R-:W-:Y:S02]  /*37390*/  VIADD R4, R5.reuse, UR28 ;  /* 0x0000001c05047c36 */ /* 0x040fe40008000000 */
[--C-:B------:R-:W-:Y:S01]  /*373a0*/  IMAD.X R31, R6, 0x1, R69.reuse, P6 ;  /* 0x00000001061f7824 */ /* 0x100fe200030e0645 */
[----:B------:R2:W-:Y:S01]  /*373b0*/  STL.64 [R1+0x450], R10 ;  /* 0x0004500a01007387 */ /* 0x0005e20000100a00 */
[----:B------:R-:W-:Y:S01]  /*373c0*/  IADD3 R12, P6, PT, R5, R68, RZ ;  /* 0x00000044050c7210 */ /* 0x000fe20007fde0ff */
[----:B------:R-:W-:Y:S01]  /*373d0*/  VIADD R5, R4, UR28 ;  /* 0x0000001c04057c36 */ /* 0x000fe20008000000 */
[----:B------:R-:W-:Y:S01]  /*373e0*/  SHF.R.S32.HI R6, RZ, 0x1f, R4 ;  /* 0x0000001fff067819 */ /* 0x000fe20000011404 */
[----:B------:R-:W3:Y:S02]  /*373f0*/  LDCU.64 UR6, c[0x0][0x398] ;  /* 0x00007300ff0677ac */ /* 0x000ee40008000a00 */
[----:B------:R-:W-:Y:S01]  /*37400*/  IMAD.X R13, R7, 0x1, R69, P6 ;  /* 0x00000001070d7824 */ /* 0x000fe200030e0645 */
[----:B------:R-:W4:Y:S02]  /*37410*/  @!P2 SYNCS.CCTL.IV [UR9+0x18000] ;  /* 0x01800000ff00a9b1 */ /* 0x000f240008000009 */
[----:B----4-:R-:W-:Y:S01]  /*37420*/  BAR.SYNC.DEFER_BLOCKING 0x0 ;  /* 0x0000000000007b1d */ /* 0x010fe20000010000 */
[----:B------:R-:W-:-:S02]  /*37430*/  SHF.R.S32.HI R7, RZ, 0x1f, R5 ;  /* 0x0000001fff077819 */ /* 0x000fc40000011405 */
[----:B------:R-:W-:Y:S01]  /*37440*/  ISETP.GE.AND P6, PT, R8, UR16, PT ;  /* 0x0000001008007c0c */ /* 0x000fe2000bfc6270 */
[----:B------:R-:W-:Y:S01]  /*37450*/  VIADD R8, R0, 0x5 ;  /* 0x0000000500087836 */ /* 0x000fe20000000000 */
[-C--:B--2---:R-:W-:Y:S01]  /*37460*/  IADD3 R10, P5, PT, R4, R3.reuse, RZ ;  /* 0x00000003040a7210 */ /* 0x084fe20007fbe0ff */
[----:B------:R-:W2:Y:S04]  /*37470*/  LDCU.64 UR12, c[0x0][0x398] ;  /* 0x00007300ff0c77ac */ /* 0x000ea80008000a00 */
[----:B------:R-:W-:Y:S01]  /*37480*/  IMAD.X R11, R6, 0x1, R2, P5 ;  /* 0x00000001060b7824 */ /* 0x000fe200028e0602 */
[----:B------:R-:W-:Y:S01]  /*37490*/  IADD3 R14, P5, PT, R4, R68, RZ ;  /* 0x00000044040e7210 */ /* 0x000fe20007fbe0ff */
[----:B------:R-:W-:Y:S01]  /*374a0*/  VIADD R4, R5, UR28 ;  /* 0x0000001c05047c36 */ /* 0x000fe20008000000 */
[----:B------:R-:W4:Y:S03]  /*374b0*/  LDCU.64 UR16, c[0x0][0x398] ;  /* 0x00007300ff1077ac */ /* 0x000f260008000a00 */
[----:B------:R-:W-:Y:S01]  /*374c0*/  IMAD.X R15, R6, 0x1, R69, P5 ;  /* 0x00000001060f7824 */ /* 0x000fe200028e0645 */
[----:B------:R-:W-:Y:S01]  /*374d0*/  SHF.R.S32.HI R9, RZ, 0x1f, R4 ;  /* 0x0000001fff097819 */ /* 0x000fe20000011404 */
[----:B------:R-:W5:Y:S03]  /*374e0*/  LDCU.64 UR22, c[0x0][0x398] ;  /* 0x00007300ff1677ac */ /* 0x000f660008000a00 */
[----:B------:R0:W-:Y:S01]  /*374f0*/  STL.64 [R1+0x438], R14 ;  /* 0x0004380e01007387 */ /* 0x0001e20000100a00 */
[----:B------:R-:W1:Y:S01]  /*37500*/  LDCU.64 UR18, c[0x0][0x398] ;  /* 0x00007300ff1277ac */ /* 0x000e620008000a00 */
[----:B------:R-:W1:Y:S01]  /*37510*/  @!P2 SYNCS.CCTL.IV [UR9+0x18008] ;  /* 0x01800800ff00a9b1 */ /* 0x000e620008000009 */
[-C--:B------:R-:W-:Y:S01]  /*37520*/  IADD3 R16, P2, PT, R4, R3.reuse, RZ ;  /* 0x0000000304107210 */ /* 0x080fe20007f5e0ff */
[----:B------:R-:W1:Y:S04]  /*37530*/  LDCU.64 UR26, c[0x0][0x398] ;  /* 0x00007300ff1a77ac */ /* 0x000e680008000a00 */
[--C-:B------:R-:W-:Y:S01]  /*37540*/  IMAD.X R17, R9, 0x1, R2.reuse, P2 ;  /* 0x0000000109117824 */ /* 0x100fe200010e0602 */
[----:B------:R-:W1:Y:S01]  /*37550*/  LDCU.64 UR24, c[0x0][0x398] ;  /* 0x00007300ff1877ac */ /* 0x000e620008000a00 */
[----:B0-----:R-:W-:Y:S01]  /*37560*/  IADD3 R14, P5, PT, R5, R3, RZ ;  /* 0x00000003050e7210 */ /* 0x001fe20007fbe0ff */
[----:B------:R-:W0:Y:S04]  /*37570*/  LDCU UR9, c[0x0][0x398] ;  /* 0x00007300ff0977ac */ /* 0x000e280008000800 */
[----:B------:R-:W-:-:S05]  /*37580*/  IMAD.X R15, R7, 0x1, R2, P5 ;  /* 0x00000001070f7824 */ /* 0x000fca00028e0602 */
[----:B------:R0:W-:Y:S02]  /*37590*/  STL.64 [R1+0x430], R14 ;  /* 0x0004300e01007387 */ /* 0x0001e40000100a00 */
[----:B0-----:R-:W-:Y:S01]  /*375a0*/  IADD3 R14, P5, PT, R5, R68, RZ ;  /* 0x00000044050e7210 */ /* 0x001fe20007fbe0ff */
[----:B------:R-:W-:-:S04]  /*375b0*/  VIADD R5, R4, UR28 ;  /* 0x0000001c04057c36 */ /* 0x000fc80008000000 */
[----:B------:R-:W-:Y:S01]  /*375c0*/  IMAD.X R15, R7, 0x1, R69, P5 ;  /* 0x00000001070f7824 */ /* 0x000fe200028e0645 */
[C---:B------:R-:W-:Y:S02]  /*375d0*/  IADD3 R28, P2, PT, R5.reuse, R3, RZ ;  /* 0x00000003051c7210 */ /* 0x040fe40007f5e0ff */
[----:B------:R-:W-:Y:S02]  /*375e0*/  SHF.R.S32.HI R6, RZ, 0x1f, R5 ;  /* 0x0000001fff067819 */ /* 0x000fe40000011405 */
[----:B------:R0:W-:Y:S04]  /*375f0*/  STL.64 [R1+0x428], R14 ;  /* 0x0004280e01007387 */ /* 0x0001e80000100a00 */
[----:B------:R-:W-:Y:S04]  /*37600*/  STL.64 [R1+0x420], R16 ;  /* 0x0004201001007387 */ /* 0x000fe80000100a00 */
[----:B------:R-:W-:Y:S01]  /*37610*/  STL.64 [R1+0x1120], R68 ;  /* 0x0011204401007387 */ /* 0x000fe20000100a00 */
[----:B0-----:R-:W-:Y:S01]  /*37620*/  IADD3 R14, P5, PT, R4, R68, RZ ;  /* 0x00000044040e7210 */ /* 0x001fe20007fbe0ff */
[----:B------:R-:W-:-:S04]  /*37630*/  VIADD R4, R5, UR28 ;  /* 0x0000001c05047c36 */ /* 0x000fc80008000000 */
[----:B------:R-:W-:Y:S01]  /*37640*/  IMAD.X R15, R9, 0x1, R69, P5 ;  /* 0x00000001090f7824 */ /* 0x000fe200028e0645 */
[----:B------:R-:W-:-:S04]  /*37650*/  IADD3 R26, P5, PT, R5, R68, RZ ;  /* 0x00000044051a7210 */ /* 0x000fc80007fbe0ff */
[----:B------:R-:W-:Y:S04]  /*37660*/  STL.64 [R1+0x418], R14 ;  /* 0x0004180e01007387 */ /* 0x000fe80000100a00 */
[----:B------:R-:W-:Y:S04]  /*37670*/  STL.64 [R1+0x1118], R42 ;  /* 0x0011182a01007387 */ /* 0x000fe80000100a00 */
[----:B------:R-:W-:Y:S04]  /*37680*/  STL.64 [R1+0x1110], R30 ;  /* 0x0011101e01007387 */ /* 0x000fe80000100a00 */
[----:B------:R0:W-:Y:S02]  /*37690*/  STL [R1+0x1108], R28 ;  /* 0x0011081c01007387 */ /* 0x0001e40000100800 */
[----:B0-----:R-:W0:Y:S02]  /*376a0*/  LDTM.x64 R28, tmem[UR10] ;  /* 0x0000000a001c79ee */ /* 0x001e240008340000 */
[----:B0-----:R-:W-:Y:S01]  /*376b0*/  STL [R1+0x204], R41 ;  /* 0x0002042901007387 */ /* 0x001fe20000100800 */
[----:B------:R-:W-:-:S02]  /*376c0*/  IMAD.MOV.U32 R22, RZ, RZ, R30 ;  /* 0x000000ffff167224 */ /* 0x000fc400078e001e */
[----:B------:R-:W-:Y:S01]  /*376d0*/  IMAD.MOV.U32 R21, RZ, RZ, R31 ;  /* 0x000000ffff157224 */ /* 0x000fe200078e001f */
[----:B------:R-:W-:Y:S01]  /*376e0*/  STL.64 [R1+0x208], R42 ;  /* 0x0002082a01007387 */ /* 0x000fe20000100a00 */
[----:B------:R-:W-:Y:S02]  /*376f0*/  IMAD.MOV.U32 R24, RZ, RZ, R28 ;  /* 0x000000ffff187224 */ /* 0x000fe400078e001c */
[----:B------:R-:W-:Y:S01]  /*37700*/  IMAD.MOV.U32 R23, RZ, RZ, R29 ;  /* 0x000000ffff177224 */ /* 0x000fe200078e001d */
[----:B------:R-:W-:Y:S01]  /*37710*/  STL.64 [R1+0x210], R44 ;  /* 0x0002102c01007387 */ /* 0x000fe20000100a00 */
[----:B------:R-:W-:Y:S01]  /*37720*/  SHF.R.S32.HI R7, RZ, 0x1f, R4 ;  /* 0x0000001fff077819 */ /* 0x000fe20000011404 */
[----:B------:R-:W-:Y:S02]  /*37730*/  VIADD R5, R4, UR28 ;  /* 0x0000001c04057c36 */ /* 0x000fe40008000000 */
[----:B------:R-:W-:Y:S01]  /*37740*/  STL.64 [R1+0x218], R46 ;  /* 0x0002182e01007387 */ /* 0x000fe20000100a00 */
[----:B------:R-:W-:-:S02]  /*37750*/  IMAD.MOV.U32 R20, RZ, RZ, R32 ;  /* 0x000000ffff147224 */ /* 0x000fc400078e0020 */
[----:B------:R-:W-:Y:S01]  /*37760*/  IMAD.MOV.U32 R19, RZ, RZ, R33 ;  /* 0x000000ffff137224 */ /* 0x000fe200078e0021 */
[----:B------:R-:W-:Y:S01]  /*37770*/  STL.64 [R1+0x220], R48 ;  /* 0x0002203001007387 */ /* 0x000fe20000100a00 */
[----:B------:R-:W-:Y:S02]  /*37780*/  IMAD.MOV.U32 R18, RZ, RZ, R34 ;  /* 0x000000ffff127224 */ /* 0x000fe400078e0022 */
[----:B------:R-:W-:Y:S01]  /*37790*/  IMAD.MOV.U32 R17, RZ, RZ, R35 ;  /* 0x000000ffff117224 */ /* 0x000fe200078e0023 */
[----:B------:R-:W-:Y:S01]  /*377a0*/  STL.64 [R1+0x228], R50 ;  /* 0x0002283201007387 */ /* 0x000fe20000100a00 */
[----:B------:R-:W-:Y:S02]  /*377b0*/  IMAD.MOV.U32 R16, RZ, RZ, R36 ;  /* 0x000000ffff107224 */ /* 0x000fe400078e0024 */
[----:B------:R-:W-:Y:S01]  /*377c0*/  IMAD.MOV.U32 R15, RZ, RZ, R37 ;  /* 0x000000ffff0f7224 */ /* 0x000fe200078e0025 */
[----:B------:R-:W-:Y:S01]  /*377d0*/  STL.64 [R1+0x230], R52 ;  /* 0x0002303401007387 */ /* 0x000fe20000100a00 */
[----:B------:R-:W-:-:S02]  /*377e0*/  IMAD.MOV.U32 R14, RZ, RZ, R38 ;  /* 0x000000ffff0e7224 */ /* 0x000fc400078e0026 */
[----:B------:R-:W-:Y:S01]  /*377f0*/  IMAD.MOV.U32 R9, RZ, RZ, R39 ;  /* 0x000000ffff097224 */ /* 0x000fe200078e0027 */
[----:B------:R-:W-:Y:S04]  /*37800*/  STL.64 [R1+0x238], R54 ;  /* 0x0002383601007387 */ /* 0x000fe80000100a00 */
[----:B------:R-:W-:Y:S04]  /*37810*/  STL.64 [R1+0x240], R56 ;  /* 0x0002403801007387 */ /* 0x000fe80000100a00 */
[----:B------:R-:W-:Y:S04]  /*37820*/  STL.64 [R1+0x248], R58 ;  /* 0x0002483a01007387 */ /* 0x000fe80000100a00 */
[----:B------:R-:W-:Y:S04]  /*37830*/  STL.64 [R1+0x250], R60 ;  /* 0x0002503c01007387 */ /* 0x000fe80000100a00 */
[----:B------:R-:W-:Y:S04]  /*37840*/  STL.64 [R1+0x258], R62 ;  /* 0x0002583e01007387 */ /* 0x000fe80000100a00 */
[----:B------:R0:W-:Y:S04]  /*37850*/  STL.64 [R1+0x260], R64 ;  /* 0x0002604001007387 */ /* 0x0001e80000100a00 */
[----:B------:R-:W-:Y:S04]  /*37860*/  STL.64 [R1+0x268], R66 ;  /* 0x0002684201007387 */ /* 0x000fe80000100a00 */
[----:B------:R1:W-:Y:S04]  /*37870*/  STL.64 [R1+0x270], R68 ;  /* 0x0002704401007387 */ /* 0x0003e80000100a00 */
[----:B------:R-:W-:Y:S01]  /*37880*/  STL.64 [R1+0x278], R70 ;  /* 0x0002784601007387 */ /* 0x000fe20000100a00 */
[----:B------:R-:W-:-:S02]  /*37890*/  IMAD.X R29, R6, 0x1, R2, P2 ;  /* 0x00000001061d7824 */ /* 0x000fc400010e0602 */
[----:B0-----:R-:W-:Y:S01]  /*378a0*/  IMAD.MOV.U32 R65, RZ, RZ, R40 ;  /* 0x000000ffff417224 */ /* 0x001fe200078e0028 */
[----:B------:R-:W-:Y:S04]  /*378b0*/  STL.64 [R1+0x280], R72 ;  /* 0x0002804801007387 */ /* 0x000fe80000100a00 */
        /* <DEDUP_REMOVED lines=9> */
[----:B-1----:R-:W2:Y:S04]  /*37950*/  LDL.LU.64 R68, [R1+0x1120] ;  /* 0x0011200001447983 */ /* 0x002ea80000300a00 */
[----:B------:R-:W3:Y:S04]  /*37960*/  LDL.LU.64 R42, [R1+0x1118] ;  /* 0x00111800012a7983 */ /* 0x000ee80000300a00 */
[----:B------:R-:W3:Y:S04]  /*37970*/  LDL.LU.64 R30, [R1+0x1110] ;  /* 0x00111000011e7983 */ /* 0x000ee80000300a00 */
[----:B------:R-:W3:Y:S04]  /*37980*/  LDL.LU R28, [R1+0x1108] ;  /* 0x00110800011c7983 */ /* 0x000ee80000300800 */
        /* <DEDUP_REMOVED lines=19> */
[----:B--2---:R-:W-:Y:S01]  /*37ac0*/  IMAD.X R27, R6, 0x1, R69, P5 ;  /* 0x00000001061b7824 */ /* 0x004fe200028e0645 */
[----:B------:R-:W-:-:S02]  /*37ad0*/  SHF.R.S32.HI R6, RZ, 0x1f, R5 ;  /* 0x0000001fff067819 */ /* 0x000fc40000011405 */
[----:B---3--:R0:W-:Y:S04]  /*37ae0*/  STL.64 [R1+0x410], R28 ;  /* 0x0004101c01007387 */ /* 0x0081e80000100a00 */
[----:B------:R1:W-:Y:S01]  /*37af0*/  STL.64 [R1+0x408], R26 ;  /* 0x0004081a01007387 */ /* 0x0003e20000100a00 */
[C---:B0-----:R-:W-:Y:S02]  /*37b00*/  IADD3 R28, P2, PT, R4.reuse, R3, RZ ;  /* 0x00000003041c7210 */ /* 0x041fe40007f5e0ff */
[----:B-1----:R-:W-:-:S03]  /*37b10*/  IADD3 R26, P5, PT, R4, R68, RZ ;  /* 0x00000044041a7210 */ /* 0x002fc60007fbe0ff */
[----:B------:R-:W-:Y:S02]  /*37b20*/  IMAD.X R29, R7, 0x1, R2, P2 ;  /* 0x00000001071d7824 */ /* 0x000fe400010e0602 */
[----:B------:R-:W-:Y:S02]  /*37b30*/  VIADD R4, R5, UR28 ;  /* 0x0000001c05047c36 */ /* 0x000fe40008000000 */
[----:B------:R-:W-:Y:S01]  /*37b40*/  IMAD.X R27, R7, 0x1, R69, P5 ;  /* 0x00000001071b7824 */ /* 0x000fe200028e0645 */
[----:B------:R0:W-:Y:S02]  /*37b50*/  STL.64 [R1+0x400], R28 ;  /* 0x0004001c01007387 */ /* 0x0001e40000100a00 */
[----:B------:R-:W-:Y:S02]  /*37b60*/  SHF.R.S32.HI R7, RZ, 0x1f, R4 ;  /* 0x0000001fff077819 */ /* 0x000fe40000011404 */
[----:B------:R1:W-:Y:S01]  /*37b70*/  STL.64 [R1+0x3f8], R26 ;  /* 0x0003f81a01007387 */ /* 0x0003e20000100a00 */
[----:B0-----:R-:W-:-:S02]  /*37b80*/  IADD3 R28, P2, PT, R5, R3, RZ ;  /* 0x00000003051c7210 */ /* 0x001fc40007f5e0ff */
        /* <DEDUP_REMOVED lines=124> */
[----:B------:R0:W-:Y:S01]  /*38350*/  STL.64 [R1+0x300], R28 ;  /* 0x0003001c01007387 */ /* 0x0001e20000100a00 */
[----:B------:R-:W-:Y:S01]  /*38360*/  VIADD R90, R4, UR28 ;  /* 0x0000001c045a7c36 */ /* 0x000fe20008000000 */
[----:B------:R-:W-:Y:S02]  /*38370*/  F2FP.SATFINITE.E4M3.F32.PACK_AB_MERGE_C R7, R23, R24, RZ ;  /* 0x000000181707723e */ /* 0x000fe400048070ff */
[----:B------:R1:W-:Y:S01]  /*38380*/  STL.64 [R1+0x2f8], R26 ;  /* 0x0002f81a01007387 */ /* 0x0003e20000100a00 */
[----:B------:R-:W-:-:S04]  /*38390*/  VIADD R86, R90, UR28 ;  /* 0x0000001c5a567c36 */ /* 0x000fc80008000000 */
[----:B------:R-:W-:Y:S01]  /*383a0*/  VIADD R82, R86, UR28 ;  /* 0x0000001c56527c36 */ /* 0x000fe20008000000 */
[C---:B0-----:R-:W-:Y:S02]  /*383b0*/  IADD3 R28, P2, PT, R5.reuse, R3, RZ ;  /* 0x00000003051c7210 */ /* 0x041fe40007f5e0ff */
[----:B-1----:R-:W-:-:S03]  /*383c0*/  IADD3 R26, P5, PT, R5, R68, RZ ;  /* 0x00000044051a7210 */ /* 0x002fc60007fbe0ff */
[C---:B------:R-:W-:Y:S01]  /*383d0*/  IMAD.X R29, R6.reuse, 0x1, R2, P2 ;  /* 0x00000001061d7824 */ /* 0x040fe200010e0602 */
[----:B------:R-:W-:Y:S01]  /*383e0*/  SHF.R.S32.HI R5, RZ, 0x1f, R4 ;  /* 0x0000001fff057819 */ /* 0x000fe20000011404 */
[----:B------:R-:W-:-:S03]  /*383f0*/  IMAD.X R27, R6, 0x1, R69, P5 ;  /* 0x00000001061b7824 */ /* 0x000fc600028e0645 */
[----:B------:R0:W-:Y:S01]  /*38400*/  STL.64 [R1+0x2f0], R28 ;  /* 0x0002f01c01007387 */ /* 0x0001e20000100a00 */
[----:B------:R-:W-:-:S03]  /*38410*/  F2FP.SATFINITE.E4M3.F32.PACK_AB_MERGE_C R6, R21, R22, RZ ;  /* 0x000000161506723e */ /* 0x000fc600048070ff */
[----:B------:R1:W-:Y:S01]  /*38420*/  STL.64 [R1+0x2e8], R26 ;  /* 0x0002e81a01007387 */ /* 0x0003e20000100a00 */
[C---:B0-----:R-:W-:Y:S02]  /*38430*/  IADD3 R28, P5, PT, R4.reuse, R3, RZ ;  /* 0x00000003041c7210 */ /* 0x041fe40007fbe0ff */
[----:B-1----:R-:W-:-:S03]  /*38440*/  IADD3 R26, P2, PT, R4, R68, RZ ;  /* 0x00000044041a7210 */ /* 0x002fc60007f5e0ff */
[C---:B------:R-:W-:Y:S01]  /*38450*/  IMAD.X R29, R5.reuse, 0x1, R2, P5 ;  /* 0x00000001051d7824 */ /* 0x040fe200028e0602 */
[----:B------:R-:W-:Y:S02]  /*38460*/  SHF.R.S32.HI R4, RZ, 0x1f, R90 ;  /* 0x0000001fff047819 */ /* 0x000fe4000001145a */
[CC--:B------:R-:W-:Y:S01]  /*38470*/  IADD3 R92, P5, PT, R90.reuse, R3.reuse, RZ ;  /* 0x000000035a5c7210 */ /* 0x0c0fe20007fbe0ff */
[--C-:B------:R-:W-:Y:S01]  /*38480*/  IMAD.X R27, R5, 0x1, R69.reuse, P2 ;  /* 0x00000001051b7824 */ /* 0x100fe200010e0645 */
[----:B------:R-:W-:Y:S01]  /*38490*/  IADD3 R90, P2, PT, R90, R68, RZ ;  /* 0x000000445a5a7210 */ /* 0x000fe20007f5e0ff */
[----:B------:R-:W-:Y:S01]  /*384a0*/  STL.64 [R1+0x2e0], R28 ;  /* 0x0002e01c01007387 */ /* 0x000fe20000100a00 */
[----:B------:R-:W-:Y:S01]  /*384b0*/  SHF.R.S32.HI R5, RZ, 0x1f, R86 ;  /* 0x0000001fff057819 */ /* 0x000fe20000011456 */
[----:B------:R-:W-:Y:S01]  /*384c0*/  IMAD.X R93, R4, 0x1, R2, P5 ;  /* 0x00000001045d7824 */ /* 0x000fe200028e0602 */
[----:B------:R-:W-:Y:S01]  /*384d0*/  IADD3 R88, P5, PT, R86, R3, RZ ;  /* 0x0000000356587210 */ /* 0x000fe20007fbe0ff */
[----:B------:R-:W-:Y:S01]  /*384e0*/  IMAD.X R91, R4, 0x1, R69, P2 ;  /* 0x00000001045b7824 */ /* 0x000fe200010e0645 */
[----:B------:R-:W-:Y:S01]  /*384f0*/  STL.64 [R1+0x2d8], R26 ;  /* 0x0002d81a01007387 */ /* 0x000fe20000100a00 */
[----:B------:R-:W-:-:S02]  /*38500*/  SHF.R.S32.HI R4, RZ, 0x1f, R82 ;  /* 0x0000001fff047819 */ /* 0x000fc40000011452 */
[--C-:B------:R-:W-:Y:S01]  /*38510*/  IMAD.X R89, R5, 0x1, R2.reuse, P5 ;  /* 0x0000000105597824 */ /* 0x100fe200028e0602 */
[----:B------:R-:W-:Y:S01]  /*38520*/  IADD3 R86, P5, PT, R86, R68, RZ ;  /* 0x0000004456567210 */ /* 0x000fe20007fbe0ff */
[----:B------:R-:W-:Y:S01]  /*38530*/  STL.64 [R1+0xf80], R92 ;  /* 0x000f805c01007387 */ /* 0x000fe20000100a00 */
[----:B------:R-:W-:Y:S01]  /*38540*/  ISETP.GE.AND P2, PT, R8, UR4, PT ;  /* 0x0000000408007c0c */ /* 0x000fe2000bf46270 */
[----:B------:R-:W0:Y:S01]  /*38550*/  LDCU.64 UR4, c[0x0][0x398] ;  /* 0x00007300ff0477ac */ /* 0x000e220008000a00 */
[----:B------:R-:W-:Y:S01]  /*38560*/  F2FP.SATFINITE.E4M3.F32.PACK_AB_MERGE_C R8, R15, R16, RZ ;  /* 0x000000100f08723e */ /* 0x000fe200048070ff */
[----:B------:R-:W-:Y:S01]  /*38570*/  STL [R1+0xf88], R90 ;  /* 0x000f885a01007387 */ /* 0x000fe20000100800 */
[----:B------:R-:W-:Y:S01]  /*38580*/  IMAD.X R87, R5, 0x1, R69, P5 ;  /* 0x0000000105577824 */ /* 0x000fe200028e0645 */
[C---:B------:R-:W-:Y:S01]  /*38590*/  IADD3 R84, P5, PT, R82.reuse, R3, RZ ;  /* 0x0000000352547210 */ /* 0x040fe20007fbe0ff */
[----:B------:R-:W-:Y:S01]  /*385a0*/  VIADD R5, R82, UR28 ;  /* 0x0000001c52057c36 */ /* 0x000fe20008000000 */
[----:B------:R-:W-:Y:S03]  /*385b0*/  STL [R1+0xf78], R91 ;  /* 0x000f785b01007387 */ /* 0x000fe60000100800 */
[----:B------:R-:W-:Y:S01]  /*385c0*/  IMAD.X R85, R4, 0x1, R2, P5 ;  /* 0x0000000104557824 */ /* 0x000fe200028e0602 */
[----:B------:R-:W-:Y:S01]  /*385d0*/  STL.64 [R1+0xf90], R88 ;  /* 0x000f905801007387 */ /* 0x000fe20000100a00 */
[----:B------:R-:W-:-:S03]  /*385e0*/  IADD3 R82, P5, PT, R82, R68, RZ ;  /* 0x0000004452527210 */ /* 0x000fc60007fbe0ff */
[----:B------:R1:W-:Y:S02]  /*385f0*/  STL [R1+0x468], R7 ;  /* 0x0004680701007387 */ /* 0x0003e40000100800 */
[----:B------:R-:W-:Y:S01]  /*38600*/  IMAD.X R83, R4, 0x1, R69, P5 ;  /* 0x0000000104537824 */ /* 0x000fe200028e0645 */
[----:B------:R-:W-:Y:S01]  /*38610*/  IADD3 R80, P5, PT, R5, R3, RZ ;  /* 0x0000000305507210 */ /* 0x000fe20007fbe0ff */
[----:B------:R2:W-:Y:S04]  /*38620*/  STL [R1+0x46c], R6 ;  /* 0x00046c0601007387 */ /* 0x0005e80000100800 */
[----:B------:R-:W-:Y:S01]  /*38630*/  STL [R1+0xfa0], R86 ;  /* 0x000fa05601007387 */ /* 0x000fe20000100800 */
[----:B-1----:R-:W-:-:S03]  /*38640*/  F2FP.SATFINITE.E4M3.F32.PACK_AB_MERGE_C R7, R19, R20, RZ ;  /* 0x000000141307723e */ /* 0x002fc600048070ff */
[----:B------:R-:W-:Y:S01]  /*38650*/  STL [R1+0xf74], R87 ;  /* 0x000f745701007387 */ /* 0x000fe20000100800 */
[----:B--2---:R-:W-:-:S03]  /*38660*/  F2FP.SATFINITE.E4M3.F32.PACK_AB_MERGE_C R6, R17, R18, RZ ;  /* 0x000000121106723e */ /* 0x004fc600048070ff */
[----:B------:R1:W-:Y:S04]  /*38670*/  STL [R1+0x470], R7 ;  /* 0x0004700701007387 */ /* 0x0003e80000100800 */
[----:B------:R2:W-:Y:S04]  /*38680*/  STL [R1+0x474], R6 ;  /* 0x0004740601007387 */ /* 0x0005e80000100800 */
[----:B------:R-:W-:Y:S01]  /*38690*/  STL [R1+0xfa4], R84 ;  /* 0x000fa45401007387 */ /* 0x000fe20000100800 */
[----:B-1----:R-:W-:-:S03]  /*386a0*/  F2FP.SATFINITE.E4M3.F32.PACK_AB_MERGE_C R7, R9, R14, RZ ;  /* 0x0000000e0907723e */ /* 0x002fc600048070ff */
[----:B------:R-:W-:Y:S01]  /*386b0*/  STL [R1+0xf70], R85 ;  /* 0x000f705501007387 */ /* 0x000fe20000100800 */
[----:B--2---:R-:W-:-:S03]  /*386c0*/  SHF.R.S32.HI R6, RZ, 0x1f, R5 ;  /* 0x0000001fff067819 */ /* 0x004fc60000011405 */
[----:B------:R-:W-:Y:S04]  /*386d0*/  STL [R1+0x478], R8 ;  /* 0x0004780801007387 */ /* 0x000fe80000100800 */
[----:B------:R-:W-:Y:S04]  /*386e0*/  STL [R1+0x47c], R7 ;  /* 0x00047c0701007387 */ /* 0x000fe80000100800 */
[----:B------:R-:W-:Y:S04]  /*386f0*/  STL.64 [R1+0x1100], R68 ;  /* 0x0011004401007387 */ /* 0x000fe80000100a00 */
[----:B----4-:R-:W-:Y:S04]  /*38700*/  STL.64 [R1+0x10f8], R64 ;  /* 0x0010f84001007387 */ /* 0x010fe80000100a00 */
        /* <DEDUP_REMOVED lines=12> */
[----:B------:R1:W-:Y:S04]  /*387d0*/  STL.64 [R1+0x1090], R10 ;  /* 0x0010900a01007387 */ /* 0x0003e80000100a00 */
[----:B------:R-:W-:Y:S01]  /*387e0*/  STL [R1+0xf6c], R83 ;  /* 0x000f6c5301007387 */ /* 0x000fe20000100800 */
[----:B-1----:R-:W1:Y:S03]  /*387f0*/  LDTM.x64 R8, tmem[UR10+0x40] ;  /* 0x0000400a000879ee */ /* 0x002e660008340000 */
[----:B-1----:R-:W-:Y:S04]  /*38800*/  STL.64 [R1+0x100], R8 ;  /* 0x0001000801007387 */ /* 0x002fe80000100a00 */
        /* <DEDUP_REMOVED lines=30> */
[----:B------:R-:W-:Y:S04]  /*389f0*/  STL.64 [R1+0x1f8], R70 ;  /* 0x0001f84601007387 */ /* 0x000fe80000100a00 */
[----:B-1----:R-:W2:Y:S04]  /*38a00*/  LDL.LU.64 R68, [R1+0x1100] ;  /* 0x0011000001447983 */ /* 0x002ea80000300a00 */
[----:B------:R-:W3:Y:S04]  /*38a10*/  LDL.LU.64 R64, [R1+0x10f8] ;  /* 0x0010f80001407983 */ /* 0x000ee80000300a00 */
[----:B------:R-:W4:Y:S04]  /*38a20*/  LDL.LU.64 R62, [R1+0x10f0] ;  /* 0x0010f000013e7983 */ /* 0x000f280000300a00 */
[----:B------:R-:W2:Y:S04]  /*38a30*/  LDL.LU.64 R60, [R1+0x10e8] ;  /* 0x0010e800013c7983 */ /* 0x000ea80000300a00 */
[----:B------:R-:W5:Y:S04]  /*38a40*/  LDL.LU.64 R58, [R1+0x10e0] ;  /* 0x0010e000013a7983 */ /* 0x000f680000300a00 */
        /* <DEDUP_REMOVED lines=10> */
[----:B------:R-:W5:Y:S04]  /*38af0*/  LDL R41, [R1+0x2d0] ;  /* 0x0002d00001297983 */ /* 0x000f680000100800 */
[----:B---3--:R-:W-:Y:S04]  /*38b00*/  STL.64 [R1+0x1088], R64 ;  /* 0x0010884001007387 */ /* 0x008fe80000100a00 */
[----:B----4-:R-:W-:Y:S04]  /*38b10*/  STL.64 [R1+0x1080], R62 ;  /* 0x0010803e01007387 */ /* 0x010fe80000100a00 */
[----:B--2---:R-:W-:Y:S04]  /*38b20*/  STL.64 [R1+0x1078], R60 ;  /* 0x0010783c01007387 */ /* 0x004fe80000100a00 */
[----:B-----5:R-:W-:Y:S04]  /*38b30*/  STL.64 [R1+0x1070], R58 ;  /* 0x0010703a01007387 */ /* 0x020fe80000100a00 */
[----:B------:R-:W-:Y:S04]  /*38b40*/  STL.64 [R1+0x1068], R56 ;  /* 0x0010683801007387 */ /* 0x000fe80000100a00 */
[----:B------:R-:W-:Y:S04]  /*38b50*/  STL.64 [R1+0x1060], R54 ;  /* 0x0010603601007387 */ /* 0x000fe80000100a00 */
[----:B------:R-:W-:Y:S04]  /*38b60*/  STL.64 [R1+0x1058], R52 ;  /* 0x0010583401007387 */ /* 0x000fe80000100a00 */
[----:B------:R-:W-:Y:S04]  /*38b70*/  STL.64 [R1+0x1050], R50 ;  /* 0x0010503201007387 */ /* 0x000fe80000100a00 */
[----:B------:R-:W-:Y:S04]  /*38b80*/  STL.64 [R1+0x1048], R48 ;  /* 0x0010483001007387 */ /* 0x000fe80000100a00 */
[----:B------:R-:W-:Y:S04]  /*38b90*/  STL.64 [R1+0x1040], R46 ;  /* 0x0010402e01007387 */ /* 0x000fe80000100a00 */
[----:B------:R-:W-:Y:S04]  /*38ba0*/  STL.64 [R1+0x1038], R42 ;  /* 0x0010382a01007387 */ /* 0x000fe80000100a00 */
[----:B------:R-:W-:Y:S04]  /*38bb0*/  STL [R1+0x1030], R41 ;  /* 0x0010302901007387 */ /* 0x000fe80000100800 */
[----:B------:R-:W-:Y:S04]  /*38bc0*/  STL.64 [R1+0x1028], R30 ;  /* 0x0010281e01007387 */ /* 0x000fe80000100a00 */
[----:B------:R-:W-:Y:S04]  /*38bd0*/  STL.64 [R1+0x1020], R12 ;  /* 0x0010200c01007387 */ /* 0x000fe80000100a00 */
[----:B------:R-:W-:Y:S04]  /*38be0*/  STL.64 [R1+0x1018], R10 ;  /* 0x0010180a01007387 */ /* 0x000fe80000100a00 */
[----:B------:R-:W-:Y:S04]  /*38bf0*/  STL [R1+0x1014], R6 ;  /* 0x0010140601007387 */ /* 0x000fe80000100800 */
[----:B------:R1:W-:Y:S02]  /*38c00*/  STL [R1+0x1010], R5 ;  /* 0x0010100501007387 */ /* 0x0003e40000100800 */
[----:B-1----:R-:W1:Y:S02]  /*38c10*/  LDTM.x64 R4, tmem[UR10+0x80] ;  /* 0x0000800a000479ee */ /* 0x002e640008340000 */
[----:B-1----:R-:W-:Y:S04]  /*38c20*/  STL [R1+0x4], R5 ;  /* 0x0000040501007387 */ /* 0x002fe80000100800 */
        /* <DEDUP_REMOVED lines=21> */
[----:B------:R-:W-:Y:S04]  /*38d80*/  STL.64 [R1+0xb0], R48 ;  /* 0x0000b03001007387 */ /* 0x000fe80000100a00 */
[----:B------:R-:W-:Y:S01]  /*38d90*/  STL.64 [R1+0xb8], R50 ;  /* 0x0000b83201007387 */ /* 0x000fe20000100a00 */
[----:B-1----:R-:W-:-:S03]  /*38da0*/  IMAD.MOV.U32 R45, RZ, RZ, R4 ;  /* 0x000000ffff2d7224 */ /* 0x002fc600078e0004 */
        /* <DEDUP_REMOVED lines=19> */
[----:B------:R-:W5:Y:S04]  /*38ee0*/  LDL.LU R41, [R1+0x1030] ;  /* 0x0010300001297983 */ /* 0x000f680000300800 */
[----:B------:R-:W5:Y:S04]  /*38ef0*/  LDL.LU.64 R30, [R1+0x1028] ;  /* 0x00102800011e7983 */ /* 0x000f680000300a00 */
[----:B------:R-:W5:Y:S04]  /*38f00*/  LDL.LU.64 R12, [R1+0x1020] ;  /* 0x00102000010c7983 */ /* 0x000f680000300a00 */
[----:B------:R-:W5:Y:S04]  /*38f10*/  LDL.LU.64 R10, [R1+0x1018] ;  /* 0x00101800010a7983 */ /* 0x000f680000300a00 */
        /* <DEDUP_REMOVED lines=30> */
[----:B------:R-:W5:Y:S01]  /*39100*/  LDL.LU R7, [R1+0x74] ;  /* 0x0000740001077983 */ /* 0x000f620000300800 */
[----:B--2---:R-:W-:-:S02]  /*39110*/  F2FP.SATFINITE.E4M3.F32.PACK_AB_MERGE_C R93, R64, R65, RZ ;  /* 0x00000041405d723e */ /* 0x004fc400048070ff */
[----:B---3--:R-:W-:Y:S02]  /*39120*/  F2FP.SATFINITE.E4M3.F32.PACK_AB_MERGE_C R89, R62, R63, RZ ;  /* 0x0000003f3e59723e */ /* 0x008fe400048070ff */
[----:B----4-:R-:W-:Y:S02]  /*39130*/  F2FP.SATFINITE.E4M3.F32.PACK_AB_MERGE_C R92, R60, R61, RZ ;  /* 0x0000003d3c5c723e */ /* 0x010fe400048070ff */
[----:B-----5:R-:W-:Y:S02]  /*39140*/  F2FP.SATFINITE.E4M3.F32.PACK_AB_MERGE_C R84, R55, R56, RZ ;  /* 0x000000383754723e */ /* 0x020fe400048070ff */
[----:B------:R-:W-:Y:S02]  /*39150*/  F2FP.SATFINITE.E4M3.F32.PACK_AB_MERGE_C R91, R53, R54, RZ ;  /* 0x00000036355b723e */ /* 0x000fe400048070ff */
[----:B------:R-:W-:Y:S02]  /*39160*/  F2FP.SATFINITE.E4M3.F32.PACK_AB_MERGE_C R88, R50, R59, RZ ;  /* 0x0000003b3258723e */ /* 0x000fe400048070ff */
[----:B------:R-:W-:Y:S01]  /*39170*/  F2FP.SATFINITE.E4M3.F32.PACK_AB_MERGE_C R85, R51, R52, RZ ;  /* 0x000000343355723e */ /* 0x000fe200048070ff */
[----:B------:R-:W-:Y:S01]  /*39180*/  IMAD.X R81, R6, 0x1, R2, P5 ;  /* 0x0000000106517824 */ /* 0x000fe200028e0602 */
[C---:B------:R-:W-:Y:S01]  /*39190*/  IADD3 R78, P5, PT, R5.reuse, R68, RZ ;  /* 0x00000044054e7210 */ /* 0x040fe20007fbe0ff */
[----:B------:R-:W-:-:S03]  /*391a0*/  VIADD R4, R5, UR28 ;  /* 0x0000001c05047c36 */ /* 0x000fc60008000000 */
[----:B------:R1:W-:Y:S01]  /*391b0*/  STL.64 [R1+0xf98], R80 ;  /* 0x000f985001007387 */ /* 0x0003e20000100a00 */
[----:B------:R-:W-:Y:S01]  /*391c0*/  IMAD.X R79, R6, 0x1, R69, P5 ;  /* 0x00000001064f7824 */ /* 0x000fe200028e0645 */
[----:B------:R-:W-:Y:S01]  /*391d0*/  SHF.R.S32.HI R5, RZ, 0x1f, R4 ;  /* 0x0000001fff057819 */ /* 0x000fe20000011404 */
[C---:B------:R-:W-:Y:S01]  /*391e0*/  VIADD R50, R4.reuse, UR28 ;  /* 0x0000001c04327c36 */ /* 0x040fe20008000000 */
[C---:B------:R-:W-:Y:S02]  /*391f0*/  IADD3 R76, P5, PT, R4.reuse, R3, RZ ;  /* 0x00000003044c7210 */ /* 0x040fe40007fbe0ff */
[----:B------:R-:W-:Y:S03]  /*39200*/  STL.64 [R1+0xfa8], R78 ;  /* 0x000fa84e01007387 */ /* 0x000fe60000100a00 */
[----:B------:R-:W-:Y:S01]  /*39210*/  IMAD.X R77, R5, 0x1, R2, P5 ;  /* 0x00000001054d7824 */ /* 0x000fe200028e0602 */
[----:B------:R-:W-:Y:S01]  /*39220*/  IADD3 R74, P5, PT, R4, R68, RZ ;  /* 0x00000044044a7210 */ /* 0x000fe20007fbe0ff */
[----:B------:R-:W-:Y:S01]  /*39230*/  STL [R1+0xfd8], R92 ;  /* 0x000fd85c01007387 */ /* 0x000fe20000100800 */
[----:B------:R-:W-:-:S02]  /*39240*/  SHF.R.S32.HI R4, RZ, 0x1f, R50 ;  /* 0x0000001fff047819 */ /* 0x000fc40000011432 */
[----:B-1----:R-:W-:Y:S01]  /*39250*/  F2FP.SATFINITE.E4M3.F32.PACK_AB_MERGE_C R81, R57, R58, RZ ;  /* 0x0000003a3951723e */ /* 0x002fe200048070ff */
[----:B------:R-:W-:Y:S01]  /*39260*/  IMAD.X R75, R5, 0x1, R69, P5 ;  /* 0x00000001054b7824 */ /* 0x000fe200028e0645 */
[----:B------:R-:W-:Y:S01]  /*39270*/  IADD3 R72, P5, PT, R50, R3, RZ ;  /* 0x0000000332487210 */ /* 0x000fe20007fbe0ff */
[----:B------:R-:W-:Y:S04]  /*39280*/  STL [R1+0xfec], R93 ;  /* 0x000fec5d01007387 */ /* 0x000fe80000100800 */
[----:B------:R-:W-:Y:S01]  /*39290*/  STL [R1+0xfcc], R88 ;  /* 0x000fcc5801007387 */ /* 0x000fe20000100800 */
[----:B------:R-:W-:Y:S01]  /*392a0*/  IMAD.X R73, R4, 0x1, R2, P5 ;  /* 0x0000000104497824 */ /* 0x000fe200028e0602 */
[----:B------:R-:W-:Y:S02]  /*392b0*/  IADD3 R70, P5, PT, R50, R68, RZ ;  /* 0x0000004432467210 */ /* 0x000fe40007fbe0ff */
[----:B------:R-:W-:Y:S04]  /*392c0*/  STL [R1+0xfe8], R89 ;  /* 0x000fe85901007387 */ /* 0x000fe80000100800 */
[----:B------:R1:W-:Y:S04]  /*392d0*/  STL [R1+0xf68], R77 ;  /* 0x000f684d01007387 */ /* 0x0003e80000100800 */
[----:B------:R-:W-:Y:S04]  /*392e0*/  STL [R1+0x200], R50 ;  /* 0x0002003201007387 */ /* 0x000fe80000100800 */
[----:B------:R-:W-:Y:S01]  /*392f0*/  STL [R1+0xfc8], R81 ;  /* 0x000fc85101007387 */ /* 0x000fe20000100800 */
[----:B-1----:R-:W-:-:S03]  /*39300*/  F2FP.SATFINITE.E4M3.F32.PACK_AB_MERGE_C R77, R48, R49, RZ ;  /* 0x00000031304d723e */ /* 0x002fc600048070ff */
[----:B------:R-:W-:Y:S04]  /*39310*/  STL [R1+0xf64], R75 ;  /* 0x000f644b01007387 */ /* 0x000fe80000100800 */
[----:B------:R-:W-:Y:S01]  /*39320*/  STL.64 [R1+0xfc0], R84 ;  /* 0x000fc05401007387 */ /* 0x000fe20000100a00 */
[----:B------:R-:W-:-:S03]  /*39330*/  IMAD.X R71, R4, 0x1, R69, P5 ;  /* 0x0000000104477824 */ /* 0x000fc600028e0645 */
[----:B------:R-:W-:Y:S04]  /*39340*/  STL.64 [R1+0xfb8], R72 ;  /* 0x000fb84801007387 */ /* 0x000fe80000100a00 */
[----:B------:R1:W-:Y:S04]  /*39350*/  STL.64 [R1+0xfb0], R2 ;  /* 0x000fb00201007387 */ /* 0x0003e80000100a00 */
[----:B------:R-:W-:Y:S04]  /*39360*/  STL.64 [R1+0xfd0], R76 ;  /* 0x000fd04c01007387 */ /* 0x000fe80000100a00 */
[----:B------:R-:W2:Y:S01]  /*39370*/  LDL.LU R92, [R1+0x468] ;  /* 0x00046800015c7983 */ /* 0x000ea20000300800 */
[----:B-1----:R-:W-:-:S05]  /*39380*/  F2FP.SATFINITE.E4M3.F32.PACK_AB_MERGE_C R2, R46, R47, RZ ;  /* 0x0000002f2e02723e */ /* 0x002fca00048070ff */
[----:B------:R-:W-:Y:S04]  /*39390*/  STL [R1+0x228], R2 ;  /* 0x0002280201007387 */ /* 0x000fe80000100800 */
[----:B------:R1:W-:Y:S04]  /*393a0*/  STL.64 [R1+0xff0], R70 ;  /* 0x000ff04601007387 */ /* 0x0003e80000100a00 */
[----:B------:R3:W-:Y:S01]  /*393b0*/  STL.64 [R1+0xfe0], R68 ;  /* 0x000fe04401007387 */ /* 0x0007e20000100a00 */
[----:B------:R-:W-:Y:S02]  /*393c0*/  F2FP.SATFINITE.E4M3.F32.PACK_AB_MERGE_C R84, R44, R45, RZ ;  /* 0x0000002d2c54723e */ /* 0x000fe400048070ff */
[----:B-1----:R-:W-:-:S02]  /*393d0*/  F2FP.SATFINITE.E4M3.F32.PACK_AB_MERGE_C R70, R35, R36, RZ ;  /* 0x000000242346723e */ /* 0x002fc400048070ff */
[----:B---3--:R-:W-:Y:S02]  /*393e0*/  F2FP.SATFINITE.E4M3.F32.PACK_AB_MERGE_C R69, R33, R34, RZ ;  /* 0x000000222145723e */ /* 0x008fe400048070ff */
[----:B------:R-:W-:Y:S01]  /*393f0*/  F2FP.SATFINITE.E4M3.F32.PACK_AB_MERGE_C R68, R29, R32, RZ ;  /* 0x000000201d44723e */ /* 0x000fe200048070ff */
[----:B------:R-:W-:Y:S01]  /*39400*/  STL [R1+0x1000], R70 ;  /* 0x0010004601007387 */ /* 0x000fe20000100800 */
[----:B------:R-:W-:Y:S01]  /*39410*/  ISETP.GE.AND P5, PT, R41, UR14, PT ;  /* 0x0000000e29007c0c */ /* 0x000fe2000bfa6270 */
[----:B------:R-:W-:Y:S01]  /*39420*/  IMAD.MOV.U32 R88, RZ, RZ, R42 ;  /* 0x000000ffff587224 */ /* 0x000fe200078e002a */
[----:B------:R-:W-:Y:S01]  /*39430*/  F2FP.SATFINITE.E4M3.F32.PACK_AB_MERGE_C R71, R39, R40, RZ ;  /* 0x000000282747723e */ /* 0x000fe200048070ff */
[----:B------:R1:W-:Y:S01]  /*39440*/  STL.64 [R1+0xff8], R68 ;  /* 0x000ff84401007387 */ /* 0x0003e20000100a00 */
[----:B------:R-:W-:Y:S01]  /*39450*/  IMAD.MOV.U32 R89, RZ, RZ, R43 ;  /* 0x000000ffff597224 */ /* 0x000fe200078e002b */
[----:B------:R-:W-:Y:S01]  /*39460*/  F2FP.SATFINITE.E4M3.F32.PACK_AB_MERGE_C R73, R37, R38, RZ ;  /* 0x000000262549723e */ /* 0x000fe200048070ff */
        /* <DEDUP_REMOVED lines=8> */
[----:B-1----:R-:W-:Y:S01]  /*394f0*/  IMAD.MOV.U32 R68, RZ, RZ, R30 ;  /* 0x000000ffff447224 */ /* 0x002fe200078e001e */
[----:B------:R-:W-:Y:S01]  /*39500*/  F2FP.SATFINITE.E4M3.F32.PACK_AB_MERGE_C R86, R19, R20, RZ ;  /* 0x000000141356723e */ /* 0x000fe200048070ff */
[----:B------:R-:W-:Y:S01]  /*39510*/  IMAD.MOV.U32 R69, RZ, RZ, R31 ;  /* 0x000000ffff457224 */ /* 0x000fe200078e001f */
[----:B------:R-:W-:-:S02]  /*39520*/  F2FP.SATFINITE.E4M3.F32.PACK_AB_MERGE_C R90, R17, R18, RZ ;  /* 0x00000012115a723e */ /* 0x000fc400048070ff */
[----:B------:R-:W-:Y:S02]  /*39530*/  F2FP.SATFINITE.E4M3.F32.PACK_AB_MERGE_C R87, R15, R16, RZ ;  /* 0x000000100f57723e */ /* 0x000fe400048070ff */
[----:B------:R-:W-:Y:S02]  /*39540*/  F2FP.SATFINITE.E4M3.F32.PACK_AB_MERGE_C R83, R9, R14, RZ ;  /* 0x0000000e0953723e */ /* 0x000fe400048070ff */
[----:B------:R-:W-:Y:S02]  /*39550*/  F2FP.SATFINITE.E4M3.F32.PACK_AB_MERGE_C R75, R7, R8, RZ ;  /* 0x00000008074b723e */ /* 0x000fe400048070ff */
[----:B------:R-:W1:Y:S01]  /*39560*/  LDTM.x64 R4, tmem[UR10+0xc0] ;  /* 0x0000c00a000479ee */ /* 0x000e620008340000 */
[----:B------:R3:W-:Y:S01]  /*39570*/  STL.64 [R1+0x1008], R72 ;  /* 0x0010084801007387 */ /* 0x0007e20000100a00 */
[C---:B------:R-:W-:Y:S01]  /*39580*/  ISETP.LT.AND P5, PT, R0.reuse, UR33, !P5 ;  /* 0x0000002100007c0c */ /* 0x040fe2000efa1270 */
[----:B------:R-:W-:Y:S01]  /*39590*/  NOP ;  /* 0x0000000000007918 */ /* 0x000fe20000000000 */
[----:B------:R-:W4:Y:S01]  /*395a0*/  LDCU.64 UR10, c[0x0][0x398] ;  /* 0x00007300ff0a77ac */ /* 0x000f220008000a00 */
[----:B---3--:R-:W3:Y:S04]  /*395b0*/  LDL.LU.64 R72, [R1+0x450] ;  /* 0x0004500001487983 */ /* 0x008ee80000300a00 */
[----:B------:R-:W5:Y:S04]  /*395c0*/  LDL.LU R79, [R1+0x46c] ;  /* 0x00046c00014f7983 */ /* 0x000f680000300800 */
[----:B-1----:R1:W-:Y:S04]  /*395d0*/  STL [R1+0xf60], R66 ;  /* 0x000f604201007387 */ /* 0x0023e80000100800 */
[----:B-1----:R-:W3:Y:S04]  /*395e0*/  LDL.LU R66, [R1+0x2d0] ;  /* 0x0002d00001427983 */ /* 0x002ee80000300800 */
[----:B------:R1:W-:Y:S04]  /*395f0*/  STL [R1+0xf5c], R67 ;  /* 0x000f5c4301007387 */ /* 0x0003e80000100800 */
[----:B-1----:R-:W0:Y:S04]  /*39600*/  LDL.LU R67, [R1+0x2d4] ;  /* 0x0002d40001437983 */ /* 0x002e280000300800 */
[----:B--2---:R1:W-:Y:S01]  /*39610*/  @P5 STG.E.U8 desc[UR20][R88.64], R92 ;  /* 0x0000005c58005986 */ /* 0x0043e2000c101114 */
[----:B------:R-:W-:Y:S01]  /*39620*/  ISETP.GE.AND P5, PT, R0, UR15, PT ;  /* 0x0000000f00007c0c */ /* 0x000fe2000bfa6270 */
[----:B------:R-:W2:Y:S02]  /*39630*/  LDCU.64 UR14, c[0x0][0x398] ;  /* 0x00007300ff0e77ac */ /* 0x000ea40008000a00 */
[----:B-1----:R-:W2:Y:S01]  /*39640*/  LDL.LU.64 R88, [R1+0x438] ;  /* 0x0004380001587983 */ /* 0x002ea20000300a00 */
[----:B0-----:R-:W-:Y:S01]  /*39650*/  ISETP.LT.AND P5, PT, R67, UR4, !P5 ;  /* 0x0000000443007c0c */ /* 0x001fe2000efa1270 */
[----:B------:R-:W0:-:S12]  /*39660*/  LDCU UR4, c[0x0][0x39c] ;  /* 0x00007380ff0477ac */ /* 0x000e180008000800 */
[----:B------:R1:W-:Y:S01]  /*39670*/  @P5 STG.E.U8 desc[UR20][R68.64], R84 ;  /* 0x0000005444005986 */ /* 0x0003e2000c101114 */
[----:B---3--:R-:W-:Y:S01]  /*39680*/  ISETP.LT.AND P5, PT, R66, UR6, !P0 ;  /* 0x0000000642007c0c */ /* 0x008fe2000c7a1270 */
[----:B------:R-:W3:Y:S01]  /*39690*/  LDCU UR6, c[0x0][0x398] ;  /* 0x00007300ff0677ac */ /* 0x000ee20008000800 */
[----:B-1----:R-:W-:Y:S02]  /*396a0*/  PRMT R68, R92, 0x9910, RZ ;  /* 0x000099105c447816 */ /* 0x002fe400000000ff */
[----:B------:R-:W3:Y:S02]  /*396b0*/  LDL.LU.64 R92, [R1+0x430] ;  /* 0x00043000015c7983 */ /* 0x000ee40000300a00 */
[----:B------:R-:W-:-:S07]  /*396c0*/  SHF.R.S32.HI R68, RZ, 0x8, R68 ;  /* 0x00000008ff447819 */ /* 0x000fce0000011444 */
[----:B------:R1:W-:Y:S04]  /*396d0*/  @P5 STG.E.U8 desc[UR20][R72.64], R68 ;  /* 0x0000004448005986 */ /* 0x0003e8000c101114 */
[----:B-1----:R-:W3:Y:S01]  /*396e0*/  LDL.LU.64 R72, [R1+0x428] ;  /* 0x0004280001487983 */ /* 0x002ee20000300a00 */
[----:B------:R-:W-:Y:S01]  /*396f0*/  VIADD R68, R0, 0x6 ;  /* 0x0000000600447836 */ /* 0x000fe20000000000 */
[----:B------:R-:W-:Y:S01]  /*39700*/  ISETP.LT.AND P0, PT, R67, UR12, !P0 ;  /* 0x0000000c43007c0c */ /* 0x000fe2000c701270 */
[----:B------:R-:W1:Y:S03]  /*39710*/  LDCU UR12, c[0x0][0x398] ;  /* 0x00007300ff0c77ac */ /* 0x000e660008000800 */
[----:B0-----:R-:W-:Y:S01]  /*39720*/  ISETP.GE.AND P5, PT, R68, UR4, PT ;  /* 0x0000000444007c0c */ /* 0x001fe2000bfa6270 */
[----:B------:R-:W0:Y:S01]  /*39730*/  LDCU UR4, c[0x0][0x39c] ;  /* 0x00007380ff0477ac */ /* 0x000e220008000800 */
[----:B------:R-:W-:-:S02]  /*39740*/  PRMT R68, R84, 0x9910, RZ ;  /* 0x0000991054447816 */ /* 0x000fc400000000ff */
[----:B-----5:R-:W-:Y:S01]  /*39750*/  PRMT R70, R79, 0x9910, RZ ;  /* 0x000099104f467816 */ /* 0x020fe200000000ff */
[----:B------:R-:W5:Y:S01]  /*39760*/  LDL.LU.64 R84, [R1+0x420] ;  /* 0x0004200001547983 */ /* 0x000f620000300a00 */
[----:B------:R-:W-:-:S05]  /*39770*/  SHF.R.S32.HI R68, RZ, 0x8, R68 ;  /* 0x00000008ff447819 */ /* 0x000fca0000011444 */
[----:B------:R0:W-:Y:S01]  /*39780*/  @P0 STG.E.U8 desc[UR20][R80.64], R68 ;  /* 0x0000004450000986 */ /* 0x0001e2000c101114 */
[----:B----4-:R-:W-:Y:S01]  /*39790*/  ISETP.LT.AND P0, PT, R66, UR10, !P3 ;  /* 0x0000000a42007c0c */ /* 0x010fe2000df01270 */
[----:B------:R-:W4:Y:S01]  /*397a0*/  LDCU UR10, c[0x0][0x398] ;  /* 0x00007300ff0a77ac */ /* 0x000f220008000800 */
[----:B------:R-:W-:Y:S02]  /*397b0*/  ISETP.LT.AND P3, PT, R67, UR16, !P3 ;  /* 0x0000001043007c0c */ /* 0x000fe4000df61270 */
[----:B------:R-:W-:Y:S01]  /*397c0*/  SHF.R.S32.HI R70, RZ, 0x8, R70 ;  /* 0x00000008ff467819 */ /* 0x000fe20000011446 */
[----:B------:R-:W1:Y:S01]  /*397d0*/  LDCU UR16, c[0x0][0x398] ;  /* 0x00007300ff1077ac */ /* 0x000e620008000800 */
[----:B0-----:R-:W-:Y:S01]  /*397e0*/  VIADD R68, R0, 0x7 ;  /* 0x0000000700447836 */ /* 0x001fe20000000000 */
[----:B------:R-:W5:Y:S06]  /*397f0*/  LDL.LU R80, [R1+0x470] ;  /* 0x0004700001507983 */ /* 0x000f6c0000300800 */
[----:B------:R0:W-:Y:S01]  /*39800*/  @P0 STG.E.U8 desc[UR20][R76.64], R79 ;  /* 0x0000004f4c000986 */ /* 0x0001e2000c101114 */
[----:B------:R-:W-:Y:S01]  /*39810*/  ISETP.GE.AND P0, PT, R68, UR4, PT ;  /* 0x0000000444007c0c */ /* 0x000fe2000bf06270 */
[----:B------:R-:W1:Y:S02]  /*39820*/  LDCU UR4, c[0x0][0x39c] ;  /* 0x00007380ff0477ac */ /* 0x000e640008000800 */
[----:B------:R-:W4:Y:S01]  /*39830*/  LDL.LU.64 R68, [R1+0x418] ;  /* 0x0004180001447983 */ /* 0x000f220000300a00 */
[----:B0-----:R-:W-:-:S04]  /*39840*/  PRMT R76, R71, 0x9910, RZ ;  /* 0x00009910474c7816 */ /* 0x001fc800000000ff */
[----:B------:R-:W-:Y:S01]  /*39850*/  SHF.R.S32.HI R76, RZ, 0x8, R76 ;  /* 0x00000008ff4c7819 */ /* 0x000fe2000001144c */
[----:B--2---:R0:W-:Y:S01]  /*39860*/  @P3 STG.E.U8 desc[UR20][R88.64], R71 ;  /* 0x0000004758003986 */ /* 0x0041e2000c101114 */
[----:B------:R-:W-:Y:S01]  /*39870*/  ISETP.LT.AND P3, PT, R66, UR14, !P4 ;  /* 0x0000000e42007c0c */ /* 0x000fe2000e761270 */
[C---:B------:R-:W-:Y:S01]  /*39880*/  VIADD R79, R0.reuse, 0x9 ;  /* 0x00000009004f7836 */ /* 0x040fe20000000000 */
[----:B------:R-:W-:Y:S01]  /*39890*/  ISETP.LT.AND P4, PT, R67, UR22, !P4 ;  /* 0x0000001643007c0c */ /* 0x000fe2000e781270 */
[----:B------:R-:W2:Y:S01]  /*398a0*/  LDCU UR14, c[0x0][0x398] ;  /* 0x00007300ff0e77ac */ /* 0x000ea20008000800 */
[----:B0-----:R-:W2:Y:S09]  /*398b0*/  LDL.LU.64 R88, [R1+0x410] ;  /* 0x0004100001587983 */ /* 0x001eb20000300a00 */
[----:B---3--:R0:W-:Y:S02]  /*398c0*/  @P3 STG.E.U8 desc[UR20][R92.64], R70 ;  /* 0x000000465c003986 */ /* 0x0081e4000c101114 */
[----:B0-----:R-:W-:-:S05]  /*398d0*/  VIADD R70, R0, 0x8 ;  /* 0x0000000800467836 */ /* 0x001fca0000000000 */
[----:B-1----:R-:W-:Y:S01]  /*398e0*/  ISETP.GE.AND P3, PT, R70, UR4, PT ;  /* 0x0000000446007c0c */ /* 0x002fe2000bf66270 */
[----:B------:R-:W0:Y:S01]  /*398f0*/  LDCU UR4, c[0x0][0x39c] ;  /* 0x00007380ff0477ac */ /* 0x000e220008000800 */
[----:B------:R-:W3:Y:S04]  /*39900*/  LDL.LU.64 R70, [R1+0x408] ;  /* 0x0004080001467983 */ /* 0x000ee80000300a00 */
[----:B------:R-:W2:Y:S04]  /*39910*/  LDL.LU R92, [R1+0x474] ;  /* 0x00047400015c7983 */ /* 0x000ea80000300800 */
[----:B------:R1:W-:Y:S04]  /*39920*/  @P4 STG.E.U8 desc[UR20][R72.64], R76 ;  /* 0x0000004c48004986 */ /* 0x0003e8000c101114 */
[----:B-1----:R-:W4:Y:S01]  /*39930*/  LDL.LU.64 R72, [R1+0x1008] ;  /* 0x0010080001487983 */ /* 0x002f220000300a00 */
[C---:B------:R-:W-:Y:S01]  /*39940*/  ISETP.LT.AND P4, PT, R66.reuse, UR18, !P6 ;  /* 0x0000001242007c0c */ /* 0x040fe2000f781270 */
[----:B------:R-:W1:Y:S01]  /*39950*/  LDCU UR18, c[0x0][0x398] ;  /* 0x00007300ff1277ac */ /* 0x000e620008000800 */
[----:B------:R-:W-:Y:S01]  /*39960*/  ISETP.LT.AND P6, PT, R67, UR26, !P6 ;  /* 0x0000001a43007c0c */ /* 0x000fe2000f7c1270 */
[----:B------:R-:W2:Y:S10]  /*39970*/  LDL.LU.64 R76, [R1+0x400] ;  /* 0x00040000014c7983 */ /* 0x000eb40000300a00 */
[----:B-----5:R5:W-:Y:S01]  /*39980*/  @P4 STG.E.U8 desc[UR20][R84.64], R80 ;  /* 0x0000005054004986 */ /* 0x020be2000c101114 */
[----:B0-----:R-:W-:Y:S01]  /*39990*/  ISETP.GE.AND P4, PT, R79, UR4, PT ;  /* 0x000000044f007c0c */ /* 0x001fe2000bf86270 */
[----:B------:R-:W0:Y:S02]  /*399a0*/  LDCU UR4, c[0x0][0x39c] ;  /* 0x00007380ff0477ac */ /* 0x000e240008000800 */
[----:B-----5:R-:W5:Y:S04]  /*399b0*/  LDL.LU.64 R84, [R1+0x3f8] ;  /* 0x0003f80001547983 */ /* 0x020f680000300a00 */
[----:B----4-:R4:W-:Y:S01]  /*399c0*/  @P6 STG.E.U8 desc[UR20][R68.64], R73 ;  /* 0x0000004944006986 */ /* 0x0109e2000c101114 */
[----:B------:R-:W-:-:S02]  /*399d0*/  ISETP.LT.AND P6, PT, R66, UR24, !P2 ;  /* 0x0000001842007c0c */ /* 0x000fc4000d7c1270 */
[----:B------:R-:W-:Y:S02]  /*399e0*/  ISETP.LT.AND P2, PT, R67, UR30, !P2 ;  /* 0x0000001e43007c0c */ /* 0x000fe4000d741270 */
[----:B----4-:R-:W-:Y:S02]  /*399f0*/  PRMT R68, R80, 0x9910, RZ ;  /* 0x0000991050447816 */ /* 0x010fe400000000ff */
[----:B------:R-:W4:Y:S02]  /*39a00*/  LDL.LU.64 R80, [R1+0x3f0] ;  /* 0x0003f00001507983 */ /* 0x000f240000300a00 */
[----:B------:R-:W-:Y:S01]  /*39a10*/  SHF.R.S32.HI R69, RZ, 0x8, R68 ;  /* 0x00000008ff457819 */ /* 0x000fe20000011444 */
[----:B------:R-:W-:-:S04]  /*39a20*/  VIADD R68, R0, 0xa ;  /* 0x0000000a00447836 */ /* 0x000fc80000000000 */
[----:B--2---:R2:W-:Y:S01]  /*39a30*/  @P6 STG.E.U8 desc[UR20][R88.64], R69 ;  /* 0x0000004558006986 */ /* 0x0045e2000c101114 */
[----:B0-----:R-:W-:Y:S01]  /*39a40*/  ISETP.GE.AND P6, PT, R68, UR4, PT ;  /* 0x0000000444007c0c */ /* 0x001fe2000bfc6270 */
[----:B------:R-:W0:Y:S01]  /*39a50*/  LDCU UR4, c[0x0][0x39c] ;  /* 0x00007380ff0477ac */ /* 0x000e220008000800 */
[----:B------:R-:W-:-:S04]  /*39a60*/  PRMT R68, R73, 0x9910, RZ ;  /* 0x0000991049447816 */ /* 0x000fc800000000ff */
[----:B------:R-:W-:Y:S01]  /*39a70*/  SHF.R.S32.HI R68, RZ, 0x8, R68 ;  /* 0x00000008ff447819 */ /* 0x000fe20000011444 */
[----:B--2---:R-:W2:Y:S04]  /*39a80*/  LDL.LU.64 R88, [R1+0x3e8] ;  /* 0x0003e80001587983 */ /* 0x004ea80000300a00 */
[----:B---3--:R3:W-:Y:S04]  /*39a90*/  @P2 STG.E.U8 desc[UR20][R70.64], R68 ;  /* 0x0000004446002986 */ /* 0x0087e8000c101114 */
[----:B---3--:R-:W5:Y:S04]  /*39aa0*/  LDL.LU R70, [R1+0x1000] ;  /* 0x0010000001467983 */ /* 0x008f680000300800 */
[----:B------:R-:W3:Y:S04]  /*39ab0*/  LDL.LU.64 R68, [R1+0x3e0] ;  /* 0x0003e00001447983 */ /* 0x000ee80000300a00 */
[----:B------:R-:W3:Y:S01]  /*39ac0*/  LDL.LU R79, [R1+0x478] ;  /* 0x00047800014f7983 */ /* 0x000ee20000300800 */
[----:B------:R-:W-:Y:S01]  /*39ad0*/  ISETP.LT.AND P2, PT, R66, UR32, !P5 ;  /* 0x0000002042007c0c */ /* 0x000fe2000ef41270 */
[----:B------:R-:W-:-:S12]  /*39ae0*/  VIADD R71, R0, 0xb ;  /* 0x0000000b00477836 */ /* 0x000fd80000000000 */
[----:B------:R1:W-:Y:S01]  /*39af0*/  @P2 STG.E.U8 desc[UR20][R76.64], R92 ;  /* 0x0000005c4c002986 */ /* 0x0003e2000c101114 */
[----:B0-----:R-:W-:Y:S01]  /*39b00*/  ISETP.GE.AND P2, PT, R71, UR4, PT ;  /* 0x0000000447007c0c */ /* 0x001fe2000bf46270 */
[----:B------:R-:W0:Y:S02]  /*39b10*/  LDCU UR4, c[0x0][0x398] ;  /* 0x00007300ff0477ac */ /* 0x000e240008000800 */
[----:B-1----:R-:W2:Y:S01]  /*39b20*/  LDL.LU.64 R76, [R1+0x3d8] ;  /* 0x0003d800014c7983 */ /* 0x002ea20000300a00 */
[----:B0-----:R-:W-:Y:S01]  /*39b30*/  ISETP.LT.AND P5, PT, R67, UR4, !P5 ;  /* 0x0000000443007c0c */ /* 0x001fe2000efa1270 */
[----:B------:R-:W0:Y:S01]  /*39b40*/  LDCU UR4, c[0x0][0x39c] ;  /* 0x00007380ff0477ac */ /* 0x000e220008000800 */
[----:B------:R-:W-:Y:S02]  /*39b50*/  PRMT R71, R92, 0x9910, RZ ;  /* 0x000099105c477816 */ /* 0x000fe400000000ff */
[----:B------:R-:W2:Y:S02]  /*39b60*/  LDL.LU.64 R92, [R1+0x3d0] ;  /* 0x0003d000015c7983 */ /* 0x000ea40000300a00 */
[----:B------:R-:W-:Y:S01]  /*39b70*/  SHF.R.S32.HI R73, RZ, 0x8, R71 ;  /* 0x00000008ff497819 */ /* 0x000fe20000011447 */
[----:B------:R-:W-:-:S06]  /*39b80*/  VIADD R71, R0, 0xc ;  /* 0x0000000c00477836 */ /* 0x000fcc0000000000 */
[----:B-----5:R1:W-:Y:S01]  /*39b90*/  @P5 STG.E.U8 desc[UR20][R84.64], R70 ;  /* 0x0000004654005986 */ /* 0x0203e2000c101114 */
[----:B------:R-:W-:Y:S01]  /*39ba0*/  ISETP.LT.AND P5, PT, R66, UR6, !P0 ;  /* 0x0000000642007c0c */ /* 0x000fe2000c7a1270 */
[----:B------:R-:W5:Y:S01]  /*39bb0*/  LDCU UR6, c[0x0][0x398] ;  /* 0x00007300ff0677ac */ /* 0x000f620008000800 */
[----:B-1----:R-:W-:Y:S01]  /*39bc0*/  PRMT R70, R70, 0x9910, RZ ;  /* 0x0000991046467816 */ /* 0x002fe200000000ff */
[----:B------:R-:W3:Y:S10]  /*39bd0*/  LDL.LU.64 R84, [R1+0x3c8] ;  /* 0x0003c80001547983 */ /* 0x000ef40000300a00 */
[----:B----4-:R1:W-:Y:S01]  /*39be0*/  @P5 STG.E.U8 desc[UR20][R80.64], R73 ;  /* 0x0000004950005986 */ /* 0x0103e2000c101114 */
[----:B0-----:R-:W-:Y:S01]  /*39bf0*/  ISETP.GE.AND P5, PT, R71, UR4, PT ;  /* 0x0000000447007c0c */ /* 0x001fe2000bfa6270 */
[----:B------:R-:W0:Y:S01]  /*39c00*/  LDCU UR4, c[0x0][0x398] ;  /* 0x00007300ff0477ac */ /* 0x000e220008000800 */
[----:B------:R-:W-:Y:S01]  /*39c10*/  SHF.R.S32.HI R70, RZ, 0x8, R70 ;  /* 0x00000008ff467819 */ /* 0x000fe20000011446 */
[----:B-1----:R-:W4:Y:S01]  /*39c20*/  LDL.LU R80, [R1+0x47c] ;  /* 0x00047c0001507983 */ /* 0x002f220000300800 */
[----:B0-----:R-:W-:Y:S01]  /*39c30*/  ISETP.LT.AND P0, PT, R67, UR4, !P0 ;  /* 0x0000000443007c0c */ /* 0x001fe2000c701270 */
[----:B------:R-:W0:-:S12]  /*39c40*/  LDCU UR4, c[0x0][0x39c] ;  /* 0x00007380ff0477ac */ /* 0x000e180008000800 */
[----:B--2---:R1:W-:Y:S01]  /*39c50*/  @P0 STG.E.U8 desc[UR20][R88.64], R70 ;  /* 0x0000004658000986 */ /* 0x0043e2000c101114 */
[----:B-----5:R-:W-:Y:S01]  /*39c60*/  ISETP.LT.AND P0, PT, R66, UR6, !P3 ;  /* 0x0000000642007c0c */ /* 0x020fe2000df01270 */
[----:B------:R-:W2:Y:S02]  /*39c70*/  LDCU UR6, c[0x0][0x398] ;  /* 0x00007300ff0677ac */ /* 0x000ea40008000800 */
[----:B-1----:R-:W4:Y:S10]  /*39c80*/  LDL.LU.64 R88, [R1+0x3c0] ;  /* 0x0003c00001587983 */ /* 0x002f340000300a00 */
[----:B---3--:R1:W-:Y:S04]  /*39c90*/  @P0 STG.E.U8 desc[UR20][R68.64], R79 ;  /* 0x0000004f44000986 */ /* 0x0083e8000c101114 */
[----:B-1----:R-:W3:Y:S01]  /*39ca0*/  LDL.LU.64 R68, [R1+0xff8] ;  /* 0x000ff80001447983 */ /* 0x002ee20000300a00 */
[----:B------:R-:W-:-:S05]  /*39cb0*/  VIADD R70, R0, 0xd ;  /* 0x0000000d00467836 */ /* 0x000fca0000000000 */
[----:B0-----:R-:W-:Y:S01]  /*39cc0*/  ISETP.GE.AND P0, PT, R70, UR4, PT ;  /* 0x0000000446007c0c */ /* 0x001fe2000bf06270 */
[----:B------:R-:W0:Y:S01]  /*39cd0*/  LDCU UR4, c[0x0][0x398] ;  /* 0x00007300ff0477ac */ /* 0x000e220008000800 */
[----:B------:R-:W5:Y:S01]  /*39ce0*/  LDL.LU.64 R70, [R1+0x3b8] ;  /* 0x0003b80001467983 */ /* 0x000f620000300a00 */
[----:B0-----:R-:W-:Y:S01]  /*39cf0*/  ISETP.LT.AND P3, PT, R67, UR4, !P3 ;  /* 0x0000000443007c0c */ /* 0x001fe2000df61270 */
[----:B------:R-:W0:Y:S01]  /*39d00*/  LDCU UR4, c[0x0][0x39c] ;  /* 0x00007380ff0477ac */ /* 0x000e220008000800 */
[----:B------:R-:W-:-:S04]  /*39d10*/  PRMT R73, R79, 0x9910, RZ ;  /* 0x000099104f497816 */ /* 0x000fc800000000ff */
[----:B------:R-:W-:Y:S01]  /*39d20*/  SHF.R.S32.HI R79, RZ, 0x8, R73 ;  /* 0x00000008ff4f7819 */ /* 0x000fe20000011449 */
[----:B------:R-:W-:-:S06]  /*39d30*/  VIADD R73, R0, 0xe ;  /* 0x0000000e00497836 */ /* 0x000fcc0000000000 */
[----:B---3--:R1:W-:Y:S04]  /*39d40*/  @P3 STG.E.U8 desc[UR20][R76.64], R69 ;  /* 0x000000454c003986 */ /* 0x0083e8000c101114 */
[----:B-1----:R-:W3:Y:S01]  /*39d50*/  LDL.LU.64 R76, [R1+0x3b0] ;  /* 0x0003b000014c7983 */ /* 0x002ee20000300a00 */
[----:B--2---:R-:W-:Y:S01]  /*39d60*/  ISETP.LT.AND P3, PT, R66, UR6, !P4 ;  /* 0x0000000642007c0c */ /* 0x004fe2000e761270 */
[----:B------:R-:W1:-:S12]  /*39d70*/  LDCU UR6, c[0x0][0x398] ;  /* 0x00007300ff0677ac */ /* 0x000e580008000800 */
[----:B------:R2:W-:Y:S04]  /*39d80*/  @P3 STG.E.U8 desc[UR20][R92.64], R79 ;  /* 0x0000004f5c003986 */ /* 0x0005e8000c101114 */
[----:B--2---:R-:W2:Y:S01]  /*39d90*/  LDL.LU.64 R92, [R1+0x3a8] ;  /* 0x0003a800015c7983 */ /* 0x004ea20000300a00 */
[----:B0-----:R-:W-:Y:S01]  /*39da0*/  ISETP.GE.AND P3, PT, R73, UR4, PT ;  /* 0x0000000449007c0c */ /* 0x001fe2000bf66270 */
[----:B------:R-:W0:Y:S01]  /*39db0*/  LDCU UR4, c[0x0][0x398] ;  /* 0x00007300ff0477ac */ /* 0x000e220008000800 */
[----:B------:R-:W-:-:S04]  /*39dc0*/  PRMT R69, R69, 0x9910, RZ ;  /* 0x0000991045457816 */ /* 0x000fc800000000ff */
[----:B------:R-:W-:Y:S02]  /*39dd0*/  SHF.R.S32.HI R69, RZ, 0x8, R69 ;  /* 0x00000008ff457819 */ /* 0x000fe40000011445 */
[----:B0-----:R-:W-:Y:S01]  /*39de0*/  ISETP.LT.AND P4, PT, R67, UR4, !P4 ;  /* 0x0000000443007c0c */ /* 0x001fe2000e781270 */
[----:B------:R-:W0:-:S12]  /*39df0*/  LDCU UR4, c[0x0][0x39c] ;  /* 0x00007380ff0477ac */ /* 0x000e180008000800 */
[----:B------:R0:W-:Y:S01]  /*39e00*/  @P4 STG.E.U8 desc[UR20][R84.64], R69 ;  /* 0x0000004554004986 */ /* 0x0001e2000c101114 */
[----:B-1----:R-:W-:Y:S01]  /*39e10*/  ISETP.LT.AND P4, PT, R66, UR6, !P6 ;  /* 0x0000000642007c0c */ /* 0x002fe2000f781270 */
[----:B------:R-:W1:Y:S01]  /*39e20*/  LDCU UR6, c[0x0][0x398] ;  /* 0x00007300ff0677ac */ /* 0x000e620008000800 */
[----:B0-----:R-:W-:Y:S01]  /*39e30*/  VIADD R69, R0, 0xf ;  /* 0x0000000f00457836 */ /* 0x001fe20000000000 */
[----:B------:R-:W2:Y:S10]  /*39e40*/  LDL.LU.64 R84, [R1+0x3a0] ;  /* 0x0003a00001547983 */ /* 0x000eb40000300a00 */
[----:B----4-:R0:W-:Y:S01]  /*39e50*/  @P4 STG.E.U8 desc[UR20][R88.64], R80 ;  /* 0x0000005058004986 */ /* 0x0101e2000c101114 */
[----:B------:R-:W-:Y:S01]  /*39e60*/  ISETP.GE.AND P4, PT, R69, UR4, PT ;  /* 0x0000000445007c0c */ /* 0x000fe2000bf86270 */
[----:B------:R-:W4:Y:S02]  /*39e70*/  LDCU UR4, c[0x0][0x398] ;  /* 0x00007300ff0477ac */ /* 0x000f240008000800 */
[----:B0-----:R-:W2:Y:S01]  /*39e80*/  LDL.LU.64 R88, [R1+0x398] ;  /* 0x0003980001587983 */ /* 0x001ea20000300a00 */
[----:B----4-:R-:W-:Y:S01]  /*39e90*/  ISETP.LT.AND P6, PT, R67, UR4, !P6 ;  /* 0x0000000443007c0c */ /* 0x010fe2000f7c1270 */
[----:B------:R-:W0:Y:S01]  /*39ea0*/  LDCU UR4, c[0x0][0x39c] ;  /* 0x00007380ff0477ac */ /* 0x000e220008000800 */
[----:B------:R-:W-:-:S11]  /*39eb0*/  PRMT R69, R80, 0x9910, RZ ;  /* 0x0000991050457816 */ /* 0x000fd600000000ff */
[----:B-----5:R4:W-:Y:S01]  /*39ec0*/  @P6 STG.E.U8 desc[UR20][R70.64], R68 ;  /* 0x0000004446006986 */ /* 0x0209e2000c101114 */
[----:B-1----:R-:W-:Y:S01]  /*39ed0*/  ISETP.LT.AND P6, PT, R66, UR6, !P2 ;  /* 0x0000000642007c0c */ /* 0x002fe2000d7c1270 */
[----:B------:R-:W1:Y:S01]  /*39ee0*/  LDCU UR6, c[0x0][0x398] ;  /* 0x00007300ff0677ac */ /* 0x000e620008000800 */
[----:B------:R-:W-:Y:S01]  /*39ef0*/  SHF.R.S32.HI R73, RZ, 0x8, R69 ;  /* 0x00000008ff497819 */ /* 0x000fe20000011445 */
[----:B------:R-:W-:Y:S01]  /*39f00*/  VIADD R69, R0, 0x10 ;  /* 0x0000001000457836 */ /* 0x000fe20000000000 */
[----:B----4-:R-:W-:Y:S01]  /*39f10*/  PRMT R68, R68, 0x9910, RZ ;  /* 0x0000991044447816 */ /* 0x010fe200000000ff */
[----:B------:R-:W4:Y:S03]  /*39f20*/  LDL.LU.64 R70, [R1+0xff0] ;  /* 0x000ff00001467983 */ /* 0x000f260000300a00 */
[----:B------:R-:W-:Y:S01]  /*39f30*/  SHF.R.S32.HI R68, RZ, 0x8, R68 ;  /* 0x00000008ff447819 */ /* 0x000fe20000011444 */
[----:B------:R-:W5:Y:S04]  /*39f40*/  LDL.LU.64 R80, [R1+0x390] ;  /* 0x0003900001507983 */ /* 0x000f680000300a00 */
[----:B---3--:R3:W-:Y:S01]  /*39f50*/  @P6 STG.E.U8 desc[UR20][R76.64], R73 ;  /* 0x000000494c006986 */ /* 0x0087e2000c101114 */
[----:B0-----:R-:W-:Y:S01]  /*39f60*/  ISETP.GE.AND P6, PT, R69, UR4, PT ;  /* 0x0000000445007c0c */ /* 0x001fe2000bfc6270 */
[----:B------:R-:W0:Y:S02]  /*39f70*/  LDCU UR4, c[0x0][0x398] ;  /* 0x00007300ff0477ac */ /* 0x000e240008000800 */
[----:B---3--:R-:W3:Y:S01]  /*39f80*/  LDL.LU.64 R76, [R1+0x388] ;  /* 0x00038800014c7983 */ /* 0x008ee20000300a00 */
[----:B0-----:R-:W-:Y:S01]  /*39f90*/  ISETP.LT.AND P2, PT, R67, UR4, !P2 ;  /* 0x0000000443007c0c */ /* 0x001fe2000d741270 */
[----:B------:R-:W0:-:S12]  /*39fa0*/  LDCU UR4, c[0x0][0x39c] ;  /* 0x00007380ff0477ac */ /* 0x000e180008000800 */
[----:B--2---:R2:W-:Y:S04]  /*39fb0*/  @P2 STG.E.U8 desc[UR20][R92.64], R68 ;  /* 0x000000445c002986 */ /* 0x0045e8000c101114 */
[----:B--2---:R-:W2:Y:S01]  /*39fc0*/  LDL.LU R93, [R1+0xfec] ;  /* 0x000fec00015d7983 */ /* 0x004ea20000300800 */
[----:B-1----:R-:W-:Y:S01]  /*39fd0*/  ISETP.LT.AND P2, PT, R66, UR6, !P5 ;  /* 0x0000000642007c0c */ /* 0x002fe2000ef41270 */
[----:B------:R-:W-:Y:S01]  /*39fe0*/  VIADD R73, R0, 0x11 ;  /* 0x0000001100497836 */ /* 0x000fe20000000000 */
[----:B------:R-:W1:Y:S01]  /*39ff0*/  LDCU UR6, c[0x0][0x398] ;  /* 0x00007300ff0677ac */ /* 0x000e620008000800 */
[----:B------:R-:W3:Y:S10]  /*3a000*/  LDL.LU.64 R68, [R1+0x380] ;  /* 0x0003800001447983 */ /* 0x000ef40000300a00 */
[----:B--2---:R2:W-:Y:S01]  /*3a010*/  @P2 STG.E.U8 desc[UR20][R84.64], R93 ;  /* 0x0000005d54002986 */ /* 0x0045e2000c101114 */
[----:B0-----:R-:W-:Y:S01]  /*3a020*/  ISETP.GE.AND P2, PT, R73, UR4, PT ;  /* 0x0000000449007c0c */ /* 0x001fe2000bf46270 */
[----:B------:R-:W0:Y:S02]  /*3a030*/  LDCU UR4, c[0x0][0x398] ;  /* 0x00007300ff0477ac */ /* 0x000e240008000800 */
[----:B--2---:R-:W2:Y:S01]  /*3a040*/  LDL.LU.64 R84, [R1+0x378] ;  /* 0x0003780001547983 */ /* 0x004ea20000300a00 */
[----:B0-----:R-:W-:Y:S01]  /*3a050*/  ISETP.LT.AND P5, PT, R67, UR4, !P5 ;  /* 0x0000000443007c0c */ /* 0x001fe2000efa1270 */
[----:B------:R-:W0:-:S12]  /*3a060*/  LDCU UR4, c[0x0][0x39c] ;  /* 0x00007380ff0477ac */ /* 0x000e180008000800 */
[----:B------:R0:W-:Y:S04]  /*3a070*/  @P5 STG.E.U8 desc[UR20][R88.64], R72 ;  /* 0x0000004858005986 */ /* 0x0001e8000c101114 */
[----:B0-----:R-:W2:Y:S01]  /*3a080*/  LDL.LU R89, [R1+0xfe8] ;  /* 0x000fe80001597983 */ /* 0x001ea20000300800 */
[----:B------:R-:W-:-:S03]  /*3a090*/  PRMT R73, R93, 0x9910, RZ ;  /* 0x000099105d497816 */ /* 0x000fc600000000ff */
[----:B------:R-:W4:Y:S01]  /*3a0a0*/  LDL.LU.64 R92, [R1+0x370] ;  /* 0x00037000015c7983 */ /* 0x000f220000300a00 */
[----:B-1----:R-:W-:Y:S01]  /*3a0b0*/  ISETP.LT.AND P5, PT, R66, UR6, !P0 ;  /* 0x0000000642007c0c */ /* 0x002fe2000c7a1270 */
[----:B------:R-:W0:Y:S01]  /*3a0c0*/  LDCU UR6, c[0x0][0x398] ;  /* 0x00007300ff0677ac */ /* 0x000e220008000800 */
[----:B------:R-:W-:Y:S01]  /*3a0d0*/  SHF.R.S32.HI R79, RZ, 0x8, R73 ;  /* 0x00000008ff4f7819 */ /* 0x000fe20000011449 */
[----:B------:R-:W-:-:S10]  /*3a0e0*/  VIADD R73, R0, 0x12 ;  /* 0x0000001200497836 */ /* 0x000fd40000000000 */
[----:B-----5:R1:W-:Y:S01]  /*3a0f0*/  @P5 STG.E.U8 desc[UR20][R80.64], R79 ;  /* 0x0000004f50005986 */ /* 0x0203e2000c101114 */
[----:B------:R-:W-:Y:S01]  /*3a100*/  ISETP.GE.AND P5, PT, R73, UR4, PT ;  /* 0x0000000449007c0c */ /* 0x000fe2000bfa6270 */
[----:B------:R-:W5:Y:S01]  /*3a110*/  LDCU UR4, c[0x0][0x398] ;  /* 0x00007300ff0477ac */ /* 0x000f620008000800 */
[----:B------:R-:W-:-:S04]  /*3a120*/  PRMT R72, R72, 0x9910, RZ ;  /* 0x0000991048487816 */ /* 0x000fc800000000ff */
[----:B------:R-:W-:Y:S01]  /*3a130*/  SHF.R.S32.HI R72, RZ, 0x8, R72 ;  /* 0x00000008ff487819 */ /* 0x000fe20000011448 */
[----:B-1----:R-:W4:Y:S01]  /*3a140*/  LDL.LU.64 R80, [R1+0x368] ;  /* 0x0003680001507983 */ /* 0x002f220000300a00 */
[----:B-----5:R-:W-:Y:S01]  /*3a150*/  ISETP.LT.AND P0, PT, R67, UR4, !P0 ;  /* 0x0000000443007c0c */ /* 0x020fe2000c701270 */
[----:B------:R-:W1:-:S12]  /*3a160*/  LDCU UR4, c[0x0][0x39c] ;  /* 0x00007380ff0477ac */ /* 0x000e580008000800 */
[----:B---3--:R3:W-:Y:S01]  /*3a170*/  @P0 STG.E.U8 desc[UR20][R76.64], R72 ;  /* 0x000000484c000986 */ /* 0x0087e2000c101114 */
[----:B0-----:R-:W-:Y:S01]  /*3a180*/  ISETP.LT.AND P0, PT, R66, UR6, !P3 ;  /* 0x0000000642007c0c */ /* 0x001fe2000df01270 */
[----:B------:R-:W0:Y:S01]  /*3a190*/  LDCU UR6, c[0x0][0x398] ;  /* 0x00007300ff0677ac */ /* 0x000e220008000800 */
[----:B---3--:R-:W-:Y:S01]  /*3a1a0*/  VIADD R72, R0, 0x13 ;  /* 0x0000001300487836 */ /* 0x008fe20000000000 */
[----:B------:R-:W3:Y:S10]  /*3a1b0*/  LDL.LU.64 R76, [R1+0x360] ;  /* 0x00036000014c7983 */ /* 0x000ef40000300a00 */
[----:B--2---:R2:W-:Y:S01]  /*3a1c0*/  @P0 STG.E.U8 desc[UR20][R68.64], R89 ;  /* 0x0000005944000986 */ /* 0x0045e2000c101114 */
[----:B-1----:R-:W-:Y:S01]  /*3a1d0*/  ISETP.GE.AND P0, PT, R72, UR4, PT ;  /* 0x0000000448007c0c */ /* 0x002fe2000bf06270 */
[----:B------:R-:W1:Y:S01]  /*3a1e0*/  LDCU UR4, c[0x0][0x398] ;  /* 0x00007300ff0477ac */ /* 0x000e620008000800 */
[----:B------:R-:W-:Y:S01]  /*3a1f0*/  PRMT R79, R89, 0x9910, RZ ;  /* 0x00009910594f7816 */ /* 0x000fe200000000ff */
[----:B--2---:R-:W2:Y:S04]  /*3a200*/  LDL.LU.64 R68, [R1+0xfe0] ;  /* 0x000fe00001447983 */ /* 0x004ea80000300a00 */
[----:B------:R-:W5:Y:S01]  /*3a210*/  LDL.LU.64 R72, [R1+0x358] ;  /* 0x0003580001487983 */ /* 0x000f620000300a00 */
[----:B-1----:R-:W-:-:S03]  /*3a220*/  ISETP.LT.AND P3, PT, R67, UR4, !P3 ;  /* 0x0000000443007c0c */ /* 0x002fc6000df61270 */
[----:B------:R-:W2:Y:S01]  /*3a230*/  LDL.LU.64 R88, [R1+0x350] ;  /* 0x0003500001587983 */ /* 0x000ea20000300a00 */
[----:B------:R-:W1:Y:S09]  /*3a240*/  LDCU UR4, c[0x0][0x39c] ;  /* 0x00007380ff0477ac */ /* 0x000e720008000800 */
[----:B------:R1:W-:Y:S01]  /*3a250*/  @P3 STG.E.U8 desc[UR20][R84.64], R78 ;  /* 0x0000004e54003986 */ /* 0x0003e2000c101114 */
[----:B0-----:R-:W-:Y:S01]  /*3a260*/  ISETP.LT.AND P3, PT, R66, UR6, !P4 ;  /* 0x0000000642007c0c */ /* 0x001fe2000e761270 */
[----:B------:R-:W0:Y:S01]  /*3a270*/  LDCU UR6, c[0x0][0x398] ;  /* 0x00007300ff0677ac */ /* 0x000e220008000800 */
[----:B-1----:R-:W-:-:S11]  /*3a280*/  SHF.R.S32.HI R84, RZ, 0x8, R79 ;  /* 0x00000008ff547819 */ /* 0x002fd6000001144f */
[----:B----4-:R1:W-:Y:S04]  /*3a290*/  @P3 STG.E.U8 desc[UR20][R92.64], R84 ;  /* 0x000000545c003986 */ /* 0x0103e8000c101114 */
[----:B-1----:R-:W3:Y:S01]  /*3a2a0*/  LDL.LU R92, [R1+0xfd8] ;  /* 0x000fd800015c7983 */ /* 0x002ee20000300800 */
[----:B------:R-:W-:Y:S01]  /*3a2b0*/  VIADD R79, R0, 0x14 ;  /* 0x00000014004f7836 */ /* 0x000fe20000000000 */
[----:B------:R-:W-:Y:S02]  /*3a2c0*/  PRMT R78, R78, 0x9910, RZ ;  /* 0x000099104e4e7816 */ /* 0x000fe400000000ff */
[----:B------:R-:W4:Y:S02]  /*3a2d0*/  LDL.LU.64 R84, [R1+0x348] ;  /* 0x0003480001547983 */ /* 0x000f240000300a00 */
[----:B------:R-:W-:Y:S01]  /*3a2e0*/  ISETP.GE.AND P3, PT, R79, UR4, PT ;  /* 0x000000044f007c0c */ /* 0x000fe2000bf66270 */
[----:B------:R-:W1:Y:S01]  /*3a2f0*/  LDCU UR4, c[0x0][0x398] ;  /* 0x00007300ff0477ac */ /* 0x000e620008000800 */
[----:B------:R-:W-:-:S02]  /*3a300*/  SHF.R.S32.HI R78, RZ, 0x8, R78 ;  /* 0x00000008ff4e7819 */ /* 0x000fc4000001144e */
[----:B-1----:R-:W-:Y:S01]  /*3a310*/  ISETP.LT.AND P4, PT, R67, UR4, !P4 ;  /* 0x0000000443007c0c */ /* 0x002fe2000e781270 */
[----:B------:R-:W1:-:S12]  /*3a320*/  LDCU UR4, c[0x0][0x39c] ;  /* 0x00007380ff0477ac */ /* 0x000e580008000800 */
[----:B------:R1:W-:Y:S01]  /*3a330*/  @P4 STG.E.U8 desc[UR20][R80.64], R78 ;  /* 0x0000004e50004986 */ /* 0x0003e2000c101114 */
[----:B0-----:R-:W-:Y:S01]  /*3a340*/  ISETP.LT.AND P4, PT, R66, UR6, !P6 ;  /* 0x0000000642007c0c */ /* 0x001fe2000f781270 */
[----:B------:R-:W0:Y:S01]  /*3a350*/  LDCU UR6, c[0x0][0x398] ;  /* 0x00007300ff0677ac */ /* 0x000e220008000800 */
[----:B-1----:R-:W-:Y:S01]  /*3a360*/  VIADD R80, R0, 0x15 ;  /* 0x0000001500507836 */ /* 0x002fe20000000000 */
[----:B------:R-:W2:Y:S10]  /*3a370*/  LDL.LU.64 R78, [R1+0x340] ;  /* 0x00034000014e7983 */ /* 0x000eb40000300a00 */
[----:B---3--:R1:W-:Y:S01]  /*3a380*/  @P4 STG.E.U8 desc[UR20][R76.64], R92 ;  /* 0x0000005c4c004986 */ /* 0x0083e2000c101114 */
[----:B------:R-:W-:Y:S01]  /*3a390*/  ISETP.GE.AND P4, PT, R80, UR4, PT ;  /* 0x0000000450007c0c */ /* 0x000fe2000bf86270 */
[----:B------:R-:W3:Y:S02]  /*3a3a0*/  LDCU UR4, c[0x0][0x398] ;  /* 0x00007300ff0477ac */ /* 0x000ee40008000800 */
[----:B-1----:R-:W4:Y:S04]  /*3a3b0*/  LDL.LU.64 R76, [R1+0xfd0] ;  /* 0x000fd000014c7983 */ /* 0x002f280000300a00 */
[----:B------:R-:W4:Y:S01]  /*3a3c0*/  LDL.LU.64 R80, [R1+0x338] ;  /* 0x0003380001507983 */ /* 0x000f220000300a00 */
[----:B---3--:R-:W-:Y:S01]  /*3a3d0*/  ISETP.LT.AND P6, PT, R67, UR4, !P6 ;  /* 0x0000000443007c0c */ /* 0x008fe2000f7c1270 */
[----:B------:R-:W1:-:S12]  /*3a3e0*/  LDCU UR4, c[0x0][0x39c] ;  /* 0x00007380ff0477ac */ /* 0x000e580008000800 */
[----:B-----5:R3:W-:Y:S01]  /*3a3f0*/  @P6 STG.E.U8 desc[UR20][R72.64], R3 ;  /* 0x0000000348006986 */ /* 0x0207e2000c101114 */
[----:B0-----:R-:W-:Y:S01]  /*3a400*/  ISETP.LT.AND P6, PT, R66, UR6, !P2 ;  /* 0x0000000642007c0c */ /* 0x001fe2000d7c1270 */
[----:B------:R-:W0:Y:S01]  /*3a410*/  LDCU UR6, c[0x0][0x398] ;  /* 0x00007300ff0677ac */ /* 0x000e220008000800 */
[----:B---3--:R-:W-:Y:S02]  /*3a420*/  PRMT R72, R92, 0x9910, RZ ;  /* 0x000099105c487816 */ /* 0x008fe400000000ff */
[----:B------:R-:W3:Y:S02]  /*3a430*/  LDL.LU.64 R92, [R1+0x330] ;  /* 0x00033000015c7983 */ /* 0x000ee40000300a00 */
[----:B------:R-:W-:-:S07]  /*3a440*/  SHF.R.S32.HI R73, RZ, 0x8, R72 ;  /* 0x00000008ff497819 */ /* 0x000fce0000011448 */
[----:B--2---:R2:W-:Y:S04]  /*3a450*/  @P6 STG.E.U8 desc[UR20][R88.64], R73 ;  /* 0x0000004958006986 */ /* 0x0045e8000c101114 */
[----:B--2---:R-:W2:Y:S01]  /*3a460*/  LDL.LU R88, [R1+0xfcc] ;  /* 0x000fcc0001587983 */ /* 0x004ea20000300800 */
[----:B------:R-:W-:-:S05]  /*3a470*/  VIADD R72, R0, 0x16 ;  /* 0x0000001600487836 */ /* 0x000fca0000000000 */
[----:B-1----:R-:W-:Y:S01]  /*3a480*/  ISETP.GE.AND P6, PT, R72, UR4, PT ;  /* 0x0000000448007c0c */ /* 0x002fe2000bfc6270 */
[----:B------:R-:W1:Y:S01]  /*3a490*/  LDCU UR4, c[0x0][0x398] ;  /* 0x00007300ff0477ac */ /* 0x000e620008000800 */
[----:B------:R-:W-:Y:S01]  /*3a4a0*/  PRMT R3, R3, 0x9910, RZ ;  /* 0x0000991003037816 */ /* 0x000fe200000000ff */
[----:B------:R-:W5:Y:S03]  /*3a4b0*/  LDL.LU.64 R72, [R1+0x328] ;  /* 0x0003280001487983 */ /* 0x000f660000300a00 */
[----:B------:R-:W-:Y:S02]  /*3a4c0*/  SHF.R.S32.HI R3, RZ, 0x8, R3 ;  /* 0x00000008ff037819 */ /* 0x000fe40000011403 */
[----:B-1----:R-:W-:Y:S01]  /*3a4d0*/  ISETP.LT.AND P2, PT, R67, UR4, !P2 ;  /* 0x0000000443007c0c */ /* 0x002fe2000d741270 */
[----:B------:R-:W1:-:S12]  /*3a4e0*/  LDCU UR4, c[0x0][0x39c] ;  /* 0x00007380ff0477ac */ /* 0x000e580008000800 */
[----:B----4-:R4:W-:Y:S01]  /*3a4f0*/  @P2 STG.E.U8 desc[UR20][R84.64], R3 ;  /* 0x0000000354002986 */ /* 0x0109e2000c101114 */
[----:B0-----:R-:W-:Y:S01]  /*3a500*/  ISETP.LT.AND P2, PT, R66, UR6, !P5 ;  /* 0x0000000642007c0c */ /* 0x001fe2000ef41270 */
[----:B------:R-:W0:Y:S01]  /*3a510*/  LDCU UR6, c[0x0][0x398] ;  /* 0x00007300ff0677ac */ /* 0x000e220008000800 */
[----:B----4-:R-:W-:Y:S01]  /*3a520*/  VIADD R3, R0, 0x17 ;  /* 0x0000001700037836 */ /* 0x010fe20000000000 */
[----:B------:R-:W4:Y:S10]  /*3a530*/  LDL.LU.64 R84, [R1+0x320] ;  /* 0x0003200001547983 */ /* 0x000f340000300a00 */
[----:B--2---:R2:W-:Y:S01]  /*3a540*/  @P2 STG.E.U8 desc[UR20][R78.64], R88 ;  /* 0x000000584e002986 */ /* 0x0045e2000c101114 */
[----:B-1----:R-:W-:Y:S01]  /*3a550*/  ISETP.GE.AND P2, PT, R3, UR4, PT ;  /* 0x0000000403007c0c */ /* 0x002fe2000bf46270 */
[----:B------:R-:W1:Y:S02]  /*3a560*/  LDCU UR4, c[0x0][0x398] ;  /* 0x00007300ff0477ac */ /* 0x000e640008000800 */
[----:B--2---:R-:W2:Y:S01]  /*3a570*/  LDL.LU.64 R78, [R1+0x318] ;  /* 0x00031800014e7983 */ /* 0x004ea20000300a00 */
[----:B-1----:R-:W-:Y:S01]  /*3a580*/  ISETP.LT.AND P5, PT, R67, UR4, !P5 ;  /* 0x0000000443007c0c */ /* 0x002fe2000efa1270 */
[----:B------:R-:W1:-:S12]  /*3a590*/  LDCU UR4, c[0x0][0x39c] ;  /* 0x00007380ff0477ac */ /* 0x000e580008000800 */
[----:B------:R0:W-:Y:S04]  /*3a5a0*/  @P5 STG.E.U8 desc[UR20][R80.64], R2 ;  /* 0x0000000250005986 */ /* 0x0001e8000c101114 */
[----:B0-----:R-:W4:Y:S01]  /*3a5b0*/  LDL.LU R81, [R1+0xfc8] ;  /* 0x000fc80001517983 */ /* 0x001f220000300800 */
[----:B------:R-:W-:-:S03]  /*3a5c0*/  PRMT R3, R88, 0x9910, RZ ;  /* 0x0000991058037816 */ /* 0x000fc600000000ff */
[----:B------:R-:W2:Y:S01]  /*3a5d0*/  LDL.LU.64 R88, [R1+0x310] ;  /* 0x0003100001587983 */ /* 0x000ea20000300a00 */
[----:B------:R-:W-:Y:S01]  /*3a5e0*/  ISETP.LT.AND P5, PT, R66, UR6, !P0 ;  /* 0x0000000642007c0c */ /* 0x000fe2000c7a1270 */
[----:B------:R-:W0:Y:S01]  /*3a5f0*/  LDCU UR6, c[0x0][0x398] ;  /* 0x00007300ff0677ac */ /* 0x000e220008000800 */
[----:B------:R-:W-:-:S11]  /*3a600*/  SHF.R.S32.HI R80, RZ, 0x8, R3 ;  /* 0x00000008ff507819 */ /* 0x000fd60000011403 */
[----:B---3--:R3:W-:Y:S04]  /*3a610*/  @P5 STG.E.U8 desc[UR20][R92.64], R80 ;  /* 0x000000505c005986 */ /* 0x0087e8000c101114 */
[----:B---3--:R-:W3:Y:S01]  /*3a620*/  LDL.LU.64 R92, [R1+0x308] ;  /* 0x00030800015c7983 */ /* 0x008ee20000300a00 */
[----:B------:R-:W-:-:S05]  /*3a630*/  VIADD R3, R0, 0x18 ;  /* 0x0000001800037836 */ /* 0x000fca0000000000 */
[----:B-1----:R-:W-:Y:S01]  /*3a640*/  ISETP.GE.AND P5, PT, R3, UR4, PT ;  /* 0x0000000403007c0c */ /* 0x002fe2000bfa6270 */
[----:B------:R-:W1:Y:S01]  /*3a650*/  LDCU UR4, c[0x0][0x398] ;  /* 0x00007300ff0477ac */ /* 0x000e620008000800 */
[----:B------:R-:W-:-:S04]  /*3a660*/  PRMT R2, R2, 0x9910, RZ ;  /* 0x0000991002027816 */ /* 0x000fc800000000ff */
[----:B------:R-:W-:Y:S02]  /*3a670*/  SHF.R.S32.HI R2, RZ, 0x8, R2 ;  /* 0x00000008ff027819 */ /* 0x000fe40000011402 */
[----:B-1----:R-:W-:Y:S01]  /*3a680*/  ISETP.LT.AND P0, PT, R67, UR4, !P0 ;  /* 0x0000000443007c0c */ /* 0x002fe2000c701270 */
[----:B------:R-:W1:-:S12]  /*3a690*/  LDCU UR4, c[0x0][0x39c] ;  /* 0x00007380ff0477ac */ /* 0x000e580008000800 */
[----:B-----5:R5:W-:Y:S01]  /*3a6a0*/  @P0 STG.E.U8 desc[UR20][R72.64], R2 ;  /* 0x0000000248000986 */ /* 0x020be2000c101114 */
[----:B0-----:R-:W-:Y:S01]  /*3a6b0*/  ISETP.LT.AND P0, PT, R66, UR6, !P3 ;  /* 0x0000000642007c0c */ /* 0x001fe2000df01270 */
[----:B------:R-:W0:Y:S02]  /*3a6c0*/  LDCU UR6, c[0x0][0x398] ;  /* 0x00007300ff0677ac */ /* 0x000e240008000800 */
[----:B-----5:R-:W5:Y:S01]  /*3a6d0*/  LDL.LU.64 R72, [R1+0x300] ;  /* 0x0003000001487983 */ /* 0x020f620000300a00 */
[----:B------:R-:W-:-:S09]  /*3a6e0*/  VIADD R2, R0, 0x19 ;  /* 0x0000001900027836 */ /* 0x000fd20000000000 */
[----:B----4-:R4:W-:Y:S04]  /*3a6f0*/  @P0 STG.E.U8 desc[UR20][R84.64], R81 ;  /* 0x0000005154000986 */ /* 0x0109e8000c101114 */
[----:B----4-:R-:W5:Y:S01]  /*3a700*/  LDL.LU.64 R84, [R1+0xfc0] ;  /* 0x000fc00001547983 */ /* 0x010f620000300a00 */
[----:B-1----:R-:W-:Y:S01]  /*3a710*/  ISETP.GE.AND P0, PT, R2, UR4, PT ;  /* 0x0000000402007c0c */ /* 0x002fe2000bf06270 */
[----:B------:R-:W1:Y:S02]  /*3a720*/  LDCU UR4, c[0x0][0x398] ;  /* 0x00007300ff0477ac */ /* 0x000e640008000800 */
[----:B------:R-:W4:Y:S01]  /*3a730*/  LDL.LU.64 R2, [R1+0x2f8] ;  /* 0x0002f80001027983 */ /* 0x000f220000300a00 */
[----:B-1----:R-:W-:Y:S01]  /*3a740*/  ISETP.LT.AND P3, PT, R67, UR4, !P3 ;  /* 0x0000000443007c0c */ /* 0x002fe2000df61270 */
[----:B------:R-:W1:-:S12]  /*3a750*/  LDCU UR4, c[0x0][0x39c] ;  /* 0x00007380ff0477ac */ /* 0x000e580008000800 */
[----:B--2---:R2:W-:Y:S04]  /*3a760*/  @P3 STG.E.U8 desc[UR20][R78.64], R86 ;  /* 0x000000564e003986 */ /* 0x0045e8000c101114 */
[----:B--2---:R-:W2:Y:S01]  /*3a770*/  LDL.LU.64 R78, [R1+0x2f0] ;  /* 0x0002f000014e7983 */ /* 0x004ea20000300a00 */
[----:B0-----:R-:W-:Y:S01]  /*3a780*/  ISETP.LT.AND P3, PT, R66, UR6, !P4 ;  /* 0x0000000642007c0c */ /* 0x001fe2000e761270 */
[----:B------:R-:W0:Y:S01]  /*3a790*/  LDCU UR6, c[0x0][0x398] ;  /* 0x00007300ff0677ac */ /* 0x000e220008000800 */
[----:B------:R-:W-:-:S04]  /*3a7a0*/  PRMT R80, R81, 0x9910, RZ ;  /* 0x0000991051507816 */ /* 0x000fc800000000ff */
[----:B------:R-:W-:Y:S01]  /*3a7b0*/  SHF.R.S32.HI R81, RZ, 0x8, R80 ;  /* 0x00000008ff517819 */ /* 0x000fe20000011450 */
[----:B------:R-:W-:-:S06]  /*3a7c0*/  VIADD R80, R0, 0x1a ;  /* 0x0000001a00507836 */ /* 0x000fcc0000000000 */
[----:B------:R0:W-:Y:S01]  /*3a7d0*/  @P3 STG.E.U8 desc[UR20][R88.64], R81 ;  /* 0x0000005158003986 */ /* 0x0001e2000c101114 */
[----:B-1----:R-:W-:Y:S01]  /*3a7e0*/  ISETP.GE.AND P3, PT, R80, UR4, PT ;  /* 0x0000000450007c0c */ /* 0x002fe2000bf66270 */
[----:B------:R-:W1:Y:S02]  /*3a7f0*/  LDCU UR4, c[0x0][0x398] ;  /* 0x00007300ff0477ac */ /* 0x000e640008000800 */
[----:B0-----:R-:W2:Y:S04]  /*3a800*/  LDL.LU.64 R80, [R1+0x2e8] ;  /* 0x0002e80001507983 */ /* 0x001ea80000300a00 */
[----:B------:R-:W2:Y:S01]  /*3a810*/  LDL.LU.64 R88, [R1+0x2e0] ;  /* 0x0002e00001587983 */ /* 0x000ea20000300a00 */
[----:B-1----:R-:W-:Y:S01]  /*3a820*/  ISETP.LT.AND P4, PT, R67, UR4, !P4 ;  /* 0x0000000443007c0c */ /* 0x002fe2000e781270 */
[----:B------:R-:W0:Y:S01]  /*3a830*/  LDCU UR4, c[0x0][0x39c] ;  /* 0x00007380ff0477ac */ /* 0x000e220008000800 */
[----:B------:R-:W-:-:S04]  /*3a840*/  PRMT R86, R86, 0x9910, RZ ;  /* 0x0000991056567816 */ /* 0x000fc800000000ff */
[----:B------:R-:W-:-:S07]  /*3a850*/  SHF.R.S32.HI R86, RZ, 0x8, R86 ;  /* 0x00000008ff567819 */ /* 0x000fce0000011456 */
[----:B---3--:R1:W-:Y:S04]  /*3a860*/  @P4 STG.E.U8 desc[UR20][R92.64], R86 ;  /* 0x000000565c004986 */ /* 0x0083e8000c101114 */
[----:B-1----:R-:W3:Y:S01]  /*3a870*/  LDL.LU.64 R92, [R1+0x2d8] ;  /* 0x0002d800015c7983 */ /* 0x002ee20000300a00 */
[----:B------:R-:W-:Y:S01]  /*3a880*/  ISETP.LT.AND P4, PT, R66, UR6, !P6 ;  /* 0x0000000642007c0c */ /* 0x000fe2000f781270 */
[----:B------:R-:W-:Y:S01]  /*3a890*/  VIADD R86, R0, 0x1b ;  /* 0x0000001b00567836 */ /* 0x000fe20000000000 */
[----:B------:R-:W1:Y:S11]  /*3a8a0*/  LDCU UR6, c[0x0][0x398] ;  /* 0x00007300ff0677ac */ /* 0x000e760008000800 */
[----:B-----5:R5:W-:Y:S01]  /*3a8b0*/  @P4 STG.E.U8 desc[UR20][R72.64], R84 ;  /* 0x0000005448004986 */ /* 0x020be2000c101114 */
[----:B0-----:R-:W-:Y:S01]  /*3a8c0*/  ISETP.GE.AND P4, PT, R86, UR4, PT ;  /* 0x0000000456007c0c */ /* 0x001fe2000bf86270 */
[----:B------:R-:W0:Y:S01]  /*3a8d0*/  LDCU UR4, c[0x0][0x398] ;  /* 0x00007300ff0477ac */ /* 0x000e220008000800 */
[----:B-----5:R-:W-:Y:S01]  /*3a8e0*/  PRMT R84, R84, 0x9910, RZ ;  /* 0x0000991054547816 */ /* 0x020fe200000000ff */
[----:B------:R-:W5:Y:S01]  /*3a8f0*/  LDL.LU.64 R72, [R1+0xfb8] ;  /* 0x000fb80001487983 */ /* 0x000f620000300a00 */
[----:B0-----:R-:W-:Y:S01]  /*3a900*/  ISETP.LT.AND P6, PT, R67, UR4, !P6 ;  /* 0x0000000443007c0c */ /* 0x001fe2000f7c1270 */
[----:B------:R-:W0:Y:S01]  /*3a910*/  LDCU UR4, c[0x0][0x39c] ;  /* 0x00007380ff0477ac */ /* 0x000e220008000800 */
[----:B------:R-:W-:Y:S01]  /*3a920*/  SHF.R.S32.HI R84, RZ, 0x8, R84 ;  /* 0x00000008ff547819 */ /* 0x000fe20000011454 */
[----:B------:R-:W-:-:S10]  /*3a930*/  VIADD R86, R0, 0x1c ;  /* 0x0000001c00567836 */ /* 0x000fd40000000000 */
[----:B----4-:R4:W-:Y:S01]  /*3a940*/  @P6 STG.E.U8 desc[UR20][R2.64], R90 ;  /* 0x0000005a02006986 */ /* 0x0109e2000c101114 */
[----:B-1----:R-:W-:Y:S01]  /*3a950*/  ISETP.LT.AND P6, PT, R66, UR6, !P2 ;  /* 0x0000000642007c0c */ /* 0x002fe2000d7c1270 */
[----:B------:R-:W1:Y:S01]  /*3a960*/  LDCU UR6, c[0x0][0x398] ;  /* 0x00007300ff0677ac */ /* 0x000e620008000800 */
[----:B----4-:R-:W-:Y:S01]  /*3a970*/  PRMT R90, R90, 0x9910, RZ ;  /* 0x000099105a5a7816 */ /* 0x010fe200000000ff */
[----:B------:R-:W4:Y:S10]  /*3a980*/  LDL.LU.64 R2, [R1+0xfb0] ;  /* 0x000fb00001027983 */ /* 0x000f340000300a00 */
[----:B--2---:R2:W-:Y:S01]  /*3a990*/  @P6 STG.E.U8 desc[UR20][R78.64], R84 ;  /* 0x000000544e006986 */ /* 0x0045e2000c101114 */
[----:B0-----:R-:W-:Y:S01]  /*3a9a0*/  ISETP.GE.AND P6, PT, R86, UR4, PT ;  /* 0x0000000456007c0c */ /* 0x001fe2000bfc6270 */
[----:B------:R-:W0:Y:S01]  /*3a9b0*/  LDCU UR4, c[0x0][0x398] ;  /* 0x00007300ff0477ac */ /* 0x000e220008000800 */
[----:B------:R-:W-:Y:S01]  /*3a9c0*/  SHF.R.S32.HI R90, RZ, 0x8, R90 ;  /* 0x00000008ff5a7819 */ /* 0x000fe2000001145a */
[----:B--2---:R-:W2:Y:S04]  /*3a9d0*/  LDL.LU.64 R78, [R1+0xfa8] ;  /* 0x000fa800014e7983 */ /* 0x004ea80000300a00 */
[----:B------:R-:W2:Y:S01]  /*3a9e0*/  LDL.LU R84, [R1+0xfa4] ;  /* 0x000fa40001547983 */ /* 0x000ea20000300800 */
[C---:B0-----:R-:W-:Y:S01]  /*3a9f0*/  ISETP.LT.AND P2, PT, R67.reuse, UR4, !P2 ;  /* 0x0000000443007c0c */ /* 0x041fe2000d741270 */
[----:B------:R-:W0:Y:S02]  /*3aa00*/  LDCU UR4, c[0x0][0x39c] ;  /* 0x00007380ff0477ac */ /* 0x000e240008000800 */
[----:B------:R-:W2:Y:S10]  /*3aa10*/  LDL.LU R86, [R1+0xfa0] ;  /* 0x000fa00001567983 */ /* 0x000eb40000300800 */
[----:B------:R0:W-:Y:S01]  /*3aa20*/  @P2 STG.E.U8 desc[UR20][R80.64], R90 ;  /* 0x0000005a50002986 */ /* 0x0001e2000c101114 */
[----:B-1----:R-:W-:Y:S01]  /*3aa30*/  ISETP.LT.AND P2, PT, R66, UR6, !P5 ;  /* 0x0000000642007c0c */ /* 0x002fe2000ef41270 */
[----:B------:R-:W1:Y:S01]  /*3aa40*/  LDCU UR6, c[0x0][0x398] ;  /* 0x00007300ff0677ac */ /* 0x000e620008000800 */
[----:B0-----:R-:W-:Y:S01]  /*3aa50*/  VIADD R90, R0, 0x1d ;  /* 0x0000001d005a7836 */ /* 0x001fe20000000000 */
[----:B------:R-:W2:Y:S10]  /*3aa60*/  LDL.LU.64 R80, [R1+0xf98] ;  /* 0x000f980001507983 */ /* 0x000eb40000300a00 */
[----:B------:R0:W-:Y:S01]  /*3aa70*/  @P2 STG.E.U8 desc[UR20][R88.64], R91 ;  /* 0x0000005b58002986 */ /* 0x0001e2000c101114 */
[----:B------:R-:W-:Y:S01]  /*3aa80*/  ISETP.GE.AND P2, PT, R90, UR4, PT ;  /* 0x000000045a007c0c */ /* 0x000fe2000bf46270 */
[----:B------:R-:W1:Y:S02]  /*3aa90*/  LDCU UR4, c[0x0][0x398] ;  /* 0x00007300ff0477ac */ /* 0x000e640008000800 */
[----:B0-----:R-:W2:Y:S04]  /*3aaa0*/  LDL.LU.64 R88, [R1+0xf90] ;  /* 0x000f900001587983 */ /* 0x001ea80000300a00 */
[----:B------:R-:W2:Y:S01]  /*3aab0*/  LDL.LU R90, [R1+0xf88] ;  /* 0x000f8800015a7983 */ /* 0x000ea20000300800 */
[----:B-1----:R-:W-:Y:S01]  /*3aac0*/  ISETP.LT.AND P5, PT, R67, UR4, !P5 ;  /* 0x0000000443007c0c */ /* 0x002fe2000efa1270 */
[----:B------:R-:W0:-:S12]  /*3aad0*/  LDCU UR4, c[0x0][0x39c] ;  /* 0x00007380ff0477ac */ /* 0x000e180008000800 */
[----:B---3--:R1:W-:Y:S04]  /*3aae0*/  @P5 STG.E.U8 desc[UR20][R92.64], R87 ;  /* 0x000000575c005986 */ /* 0x0083e8000c101114 */
[----:B-1----:R-:W3:Y:S01]  /*3aaf0*/  LDL.LU.64 R92, [R1+0xf80] ;  /* 0x000f8000015c7983 */ /* 0x002ee20000300a00 */
[----:B------:R-:W-:Y:S01]  /*3ab00*/  ISETP.LT.AND P5, PT, R66, UR6, !P0 ;  /* 0x0000000642007c0c */ /* 0x000fe2000c7a1270 */
[----:B------:R-:W1:Y:S01]  /*3ab10*/  LDCU UR6, c[0x0][0x398] ;  /* 0x00007300ff0677ac */ /* 0x000e620008000800 */
[----:B------:R-:W-:-:S04]  /*3ab20*/  PRMT R91, R91, 0x9910, RZ ;  /* 0x000099105b5b7816 */ /* 0x000fc800000000ff */
[----:B------:R-:W-:-:S07]  /*3ab30*/  SHF.R.S32.HI R91, RZ, 0x8, R91 ;  /* 0x00000008ff5b7819 */ /* 0x000fce000001145b */
[----:B---3--:R3:W-:Y:S04]  /*3ab40*/  @P5 STG.E.U8 desc[UR20][R92.64], R91 ;  /* 0x0000005b5c005986 */ /* 0x0087e8000c101114 */
[----:B---3--:R-:W2:Y:S01]  /*3ab50*/  LDL.LU R91, [R1+0xf78] ;  /* 0x000f7800015b7983 */ /* 0x008ea20000300800 */
[----:B------:R-:W-:-:S03]  /*3ab60*/  PRMT R92, R87, 0x9910, RZ ;  /* 0x00009910575c7816 */ /* 0x000fc600000000ff */
[----:B------:R-:W3:Y:S01]  /*3ab70*/  LDL.LU R87, [R1+0xf74] ;  /* 0x000f740001577983 */ /* 0x000ee20000300800 */
[----:B------:R-:W-:-:S05]  /*3ab80*/  VIADD R93, R0, 0x1e ;  /* 0x0000001e005d7836 */ /* 0x000fca0000000000 */
[----:B0-----:R-:W-:Y:S01]  /*3ab90*/  ISETP.GE.AND P5, PT, R93, UR4, PT ;  /* 0x000000045d007c0c */ /* 0x001fe2000bfa6270 */
[----:B------:R-:W0:Y:S01]  /*3aba0*/  LDCU UR4, c[0x0][0x398] ;  /* 0x00007300ff0477ac */ /* 0x000e220008000800 */
[----:B------:R-:W-:Y:S02]  /*3abb0*/  SHF.R.S32.HI R92, RZ, 0x8, R92 ;  /* 0x00000008ff5c7819 */ /* 0x000fe4000001145c */
[----:B0-----:R-:W-:Y:S01]  /*3abc0*/  ISETP.LT.AND P0, PT, R67, UR4, !P0 ;  /* 0x0000000443007c0c */ /* 0x001fe2000c701270 */
[----:B------:R-:W0:-:S12]  /*3abd0*/  LDCU UR4, c[0x0][0x39c] ;  /* 0x00007380ff0477ac */ /* 0x000e180008000800 */
[----:B--2---:R2:W-:Y:S01]  /*3abe0*/  @P0 STG.E.U8 desc[UR20][R90.64], R92 ;  /* 0x0000005c5a000986 */ /* 0x0045e2000c101114 */
[----:B-1----:R-:W-:Y:S01]  /*3abf0*/  ISETP.LT.AND P0, PT, R66, UR6, !P3 ;  /* 0x0000000642007c0c */ /* 0x002fe2000df01270 */
[----:B------:R-:W1:Y:S01]  /*3ac00*/  LDCU UR6, c[0x0][0x398] ;  /* 0x00007300ff0677ac */ /* 0x000e620008000800 */
[----:B--2---:R-:W-:-:S11]  /*3ac10*/  VIADD R90, R0, 0x1f ;  /* 0x0000001f005a7836 */ /* 0x004fd60000000000 */
[----:B------:R-:W-:Y:S01]  /*3ac20*/  @P0 STG.E.U8 desc[UR20][R88.64], R85 ;  /* 0x0000005558000986 */ /* 0x000fe2000c101114 */
[----:B0-----:R-:W-:Y:S01]  /*3ac30*/  ISETP.GE.AND P0, PT, R90, UR4, PT ;  /* 0x000000045a007c0c */ /* 0x001fe2000bf06270 */
[----:B------:R-:W0:Y:S02]  /*3ac40*/  LDCU UR4, c[0x0][0x398] ;  /* 0x00007300ff0477ac */ /* 0x000e240008000800 */
[----:B0-----:R-:W-:Y:S01]  /*3ac50*/  ISETP.LT.AND P3, PT, R67, UR4, !P3 ;  /* 0x0000000443007c0c */ /* 0x001fe2000df61270 */
[----:B------:R-:W0:-:S12]  /*3ac60*/  LDCU UR4, c[0x0][0x39c] ;  /* 0x00007380ff0477ac */ /* 0x000e180008000800 */
[----:B---3--:R2:W-:Y:S02]  /*3ac70*/  @P3 STG.E.U8 desc[UR20][R86.64], R83 ;  /* 0x0000005356003986 */ /* 0x0085e4000c101114 */
[----:B--2---:R-:W-:Y:S02]  /*3ac80*/  PRMT R86, R85, 0x9910, RZ ;  /* 0x0000991055567816 */ /* 0x004fe400000000ff */
[----:B------:R-:W2:Y:S01]  /*3ac90*/  LDL.LU R85, [R1+0xf70] ;  /* 0x000f700001557983 */ /* 0x000ea20000300800 */
[----:B------:R-:W-:-:S03]  /*3aca0*/  PRMT R87, R83, 0x9910, RZ ;  /* 0x0000991053577816 */ /* 0x000fc600000000ff */
[----:B------:R-:W3:Y:S01]  /*3acb0*/  LDL.LU R83, [R1+0xf6c] ;  /* 0x000f6c0001537983 */ /* 0x000ee20000300800 */
[C---:B-1----:R-:W-:Y:S01]  /*3acc0*/  ISETP.LT.AND P3, PT, R66.reuse, UR6, !P4 ;  /* 0x0000000642007c0c */ /* 0x042fe2000e761270 */
[----:B------:R-:W1:Y:S01]  /*3acd0*/  LDCU UR6, c[0x0][0x39c] ;  /* 0x00007380ff0677ac */ /* 0x000e620008000800 */
[----:B------:R-:W-:Y:S01]  /*3ace0*/  SHF.R.S32.HI R86, RZ, 0x8, R86 ;  /* 0x00000008ff567819 */ /* 0x000fe20000011456 */
[----:B------:R-:W3:Y:S01]  /*3acf0*/  LDL.LU R92, [R1+0x78] ;  /* 0x00007800015c7983 */ /* 0x000ee20000300800 */
[C---:B------:R-:W-:Y:S01]  /*3ad00*/  ISETP.LT.AND P4, PT, R67.reuse, UR9, !P4 ;  /* 0x0000000943007c0c */ /* 0x040fe2000e781270 */
[----:B------:R-:W0:Y:S02]  /*3ad10*/  LDCU UR9, c[0x0][0x398] ;  /* 0x00007300ff0977ac */ /* 0x000e240008000800 */
[----:B------:R-:W3:Y:S04]  /*3ad20*/  LDL.LU R91, [R1+0x7c] ;  /* 0x00007c00015b7983 */ /* 0x000ee80000300800 */
[----:B------:R-:W3:Y:S04]  /*3ad30*/  LDL.LU R93, [R1+0x200] ;  /* 0x00020000015d7983 */ /* 0x000ee80000300800 */
[----:B------:R-:W5:Y:S04]  /*3ad40*/  LDL.LU R88, [R1+0x228] ;  /* 0x0002280001587983 */ /* 0x000f680000300800 */
[----:B--2---:R2:W-:Y:S01]  /*3ad50*/  @P3 STG.E.U8 desc[UR20][R84.64], R86 ;  /* 0x0000005654003986 */ /* 0x0045e2000c101114 */
[----:B------:R-:W-:Y:S01]  /*3ad60*/  ISETP.LT.AND P3, PT, R66, UR10, !P6 ;  /* 0x0000000a42007c0c */ /* 0x000fe2000f761270 */
[----:B------:R-:W0:Y:S01]  /*3ad70*/  LDCU UR10, c[0x0][0x398] ;  /* 0x00007300ff0a77ac */ /* 0x000e220008000800 */
[----:B------:R-:W-:Y:S01]  /*3ad80*/  ISETP.LT.AND P6, PT, R67, UR12, !P6 ;  /* 0x0000000c43007c0c */ /* 0x000fe2000f7c1270 */
[----:B------:R-:W0:Y:S01]  /*3ad90*/  LDCU UR12, c[0x0][0x398] ;  /* 0x00007300ff0c77ac */ /* 0x000e220008000800 */
[----:B--2---:R-:W-:-:S05]  /*3ada0*/  IMAD.MOV.U32 R85, RZ, RZ, R87 ;  /* 0x000000ffff557224 */ /* 0x004fca00078e0057 */
[----:B------:R-:W-:-:S05]  /*3adb0*/  SHF.R.S32.HI R85, RZ, 0x8, R85 ;  /* 0x00000008ff557819 */ /* 0x000fca0000011455 */
[----:B---3--:R-:W-:Y:S04]  /*3adc0*/  @P4 STG.E.U8 desc[UR20][R82.64], R85 ;  /* 0x0000005552004986 */ /* 0x008fe8000c101114 */
[----:B------:R2:W-:Y:S04]  /*3add0*/  @P3 STG.E.U8 desc[UR20][R80.64], R77 ;  /* 0x0000004d50003986 */ /* 0x0005e8000c101114 */
[----:B------:R3:W-:Y:S01]  /*3ade0*/  @P6 STG.E.U8 desc[UR20][R78.64], R75 ;  /* 0x0000004b4e006986 */ /* 0x0007e2000c101114 */
[----:B--2---:R-:W-:-:S03]  /*3adf0*/  PRMT R80, R77, 0x9910, RZ ;  /* 0x000099104d507816 */ /* 0x004fc600000000ff */
[----:B------:R-:W2:Y:S02]  /*3ae00*/  LDL.LU R77, [R1+0xf68] ;  /* 0x000f6800014d7983 */ /* 0x000ea40000300800 */
[----:B---3--:R-:W-:Y:S01]  /*3ae10*/  IMAD.MOV.U32 R79, RZ, RZ, R80 ;  /* 0x000000ffff4f7224 */ /* 0x008fe200078e0050 */
[----:B------:R-:W-:Y:S02]  /*3ae20*/  PRMT R80, R75, 0x9910, RZ ;  /* 0x000099104b507816 */ /* 0x000fe400000000ff */
[----:B------:R-:W3:Y:S01]  /*3ae30*/  LDL.LU R75, [R1+0xf64] ;  /* 0x000f6400014b7983 */ /* 0x000ee20000300800 */
[----:B------:R-:W-:Y:S01]  /*3ae40*/  ISETP.LT.AND P3, PT, R66, UR14, !P2 ;  /* 0x0000000e42007c0c */ /* 0x000fe2000d761270 */
[C---:B------:R-:W-:Y:S01]  /*3ae50*/  VIADD R84, R0.reuse, 0x20 ;  /* 0x0000002000547836 */ /* 0x040fe20000000000 */
[C---:B------:R-:W-:Y:S01]  /*3ae60*/  ISETP.LT.AND P2, PT, R67.reuse, UR16, !P2 ;  /* 0x0000001043007c0c */ /* 0x040fe2000d741270 */
[----:B------:R-:W3:Y:S01]  /*3ae70*/  LDL.LU R89, [R1+0x250] ;  /* 0x0002500001597983 */ /* 0x000ee20000300800 */
[----:B------:R-:W-:Y:S01]  /*3ae80*/  SHF.R.S32.HI R79, RZ, 0x8, R79 ;  /* 0x00000008ff4f7819 */ /* 0x000fe2000001144f */
[----:B------:R-:W-:Y:S01]  /*3ae90*/  VIADD R78, R0, 0x21 ;  /* 0x00000021004e7836 */ /* 0x000fe20000000000 */
[----:B0-----:R-:W-:Y:S01]  /*3aea0*/  ISETP.LT.AND P6, PT, R66, UR9, !P5 ;  /* 0x0000000942007c0c */ /* 0x001fe2000efc1270 */
[----:B------:R-:W0:Y:S01]  /*3aeb0*/  LDCU UR14, c[0x0][0x398] ;  /* 0x00007300ff0e77ac */ /* 0x000e220008000800 */
[----:B------:R-:W-:-:S02]  /*3aec0*/  ISETP.LT.AND P5, PT, R67, UR10, !P5 ;  /* 0x0000000a43007c0c */ /* 0x000fc4000efa1270 */
[----:B------:R-:W-:Y:S01]  /*3aed0*/  ISETP.GE.AND P4, PT, R84, UR4, PT ;  /* 0x0000000454007c0c */ /* 0x000fe2000bf86270 */
[----:B------:R-:W0:Y:S01]  /*3aee0*/  LDCU UR4, c[0x0][0x39c] ;  /* 0x00007380ff0477ac */ /* 0x000e220008000800 */
[----:B------:R-:W0:Y:S01]  /*3aef0*/  LDCU UR9, c[0x0][0x398] ;  /* 0x00007300ff0977ac */ /* 0x000e220008000800 */
[----:B------:R-:W0:Y:S01]  /*3af00*/  LDCU UR10, c[0x0][0x398] ;  /* 0x00007300ff0a77ac */ /* 0x000e220008000800 */
[----:B--2---:R2:W-:Y:S02]  /*3af10*/  @P3 STG.E.U8 desc[UR20][R76.64], R79 ;  /* 0x0000004f4c003986 */ /* 0x0045e4000c101114 */
[----:B--2---:R-:W-:Y:S02]  /*3af20*/  SHF.R.S32.HI R76, RZ, 0x8, R80 ;  /* 0x00000008ff4c7819 */ /* 0x004fe40000011450 */
[----:B------:R-:W-:Y:S02]  /*3af30*/  F2FP.SATFINITE.E4M3.F32.PACK_AB_MERGE_C R77, R91, R92, RZ ;  /* 0x0000005c5b4d723e */ /* 0x000fe400048070ff */
[----:B------:R-:W2:Y:S04]  /*3af40*/  LDL.LU R92, [R1+0x254] ;  /* 0x00025400015c7983 */ /* 0x000ea80000300800 */
[----:B---3--:R3:W-:Y:S04]  /*3af50*/  @P2 STG.E.U8 desc[UR20][R74.64], R76 ;  /* 0x0000004c4a002986 */ /* 0x0087e8000c101114 */
[----:B------:R-:W2:Y:S01]  /*3af60*/  LDL.LU R91, [R1+0x80] ;  /* 0x00008000015b7983 */ /* 0x000ea20000300800 */
[----:B---3--:R-:W-:-:S03]  /*3af70*/  VIADD R74, R93, UR28 ;  /* 0x0000001c5d4a7c36 */ /* 0x008fc60008000000 */
[----:B------:R-:W3:Y:S04]  /*3af80*/  LDL.LU R93, [R1+0x84] ;  /* 0x00008400015d7983 */ /* 0x000ee80000300800 */
[----:B-----5:R4:W-:Y:S04]  /*3af90*/  @P6 STG.E.U8 desc[UR20][R72.64], R88 ;  /* 0x0000005848006986 */ /* 0x0209e8000c101114 */
[----:B------:R5:W-:Y:S01]  /*3afa0*/  @P5 STG.E.U8 desc[UR20][R70.64], R77 ;  /* 0x0000004d46005986 */ /* 0x000be2000c101114 */
[----:B------:R-:W-:Y:S02]  /*3afb0*/  ISETP.LT.AND P5, PT, R66, UR12, !P0 ;  /* 0x0000000c42007c0c */ /* 0x000fe4000c7a1270 */
[----:B------:R-:W-:Y:S01]  /*3afc0*/  PRMT R76, R88, 0x9910, RZ ;  /* 0x00009910584c7816 */ /* 0x000fe200000000ff */
[----:B------:R-:W-:Y:S01]  /*3afd0*/  VIADD R75, R0, 0x22 ;  /* 0x00000022004b7836 */ /* 0x000fe20000000000 */
[----:B-1----:R-:W-:Y:S01]  /*3afe0*/  ISETP.GE.AND P3, PT, R78, UR6, PT ;  /* 0x000000064e007c0c */ /* 0x002fe2000bf66270 */
[----:B------:R-:W1:Y:S01]  /*3aff0*/  LDCU UR6, c[0x0][0x39c] ;  /* 0x00007380ff0677ac */ /* 0x000e620008000800 */
[----:B----4-:R-:W-:-:S02]  /*3b000*/  IADD3 R72, P2, PT, R74, R3, RZ ;  /* 0x000000034a487210 */ /* 0x010fc40007f5e0ff */
[----:B-----5:R-:W-:Y:S01]  /*3b010*/  SHF.R.S32.HI R71, RZ, 0x1f, R74 ;  /* 0x0000001fff477819 */ /* 0x020fe2000001144a */
[----:B------:R-:W4:Y:S01]  /*3b020*/  LDCU UR12, c[0x0][0x398] ;  /* 0x00007300ff0c77ac */ /* 0x000f220008000800 */
[----:B------:R-:W-:-:S03]  /*3b030*/  SHF.R.S32.HI R76, RZ, 0x8, R76 ;  /* 0x00000008ff4c7819 */ /* 0x000fc6000001144c */
[----:B------:R-:W-:Y:S01]  /*3b040*/  IMAD.X R73, R71, 0x1, R2, P2 ;  /* 0x0000000147497824 */ /* 0x000fe200010e0602 */
[----:B------:R-:W-:Y:S02]  /*3b050*/  PRMT R77, R77, 0x9910, RZ ;  /* 0x000099104d4d7816 */ /* 0x000fe400000000ff */
[----:B0-----:R-:W-:Y:S01]  /*3b060*/  ISETP.GE.AND P2, PT, R75, UR4, PT ;  /* 0x000000044b007c0c */ /* 0x001fe2000bf46270 */
[----:B------:R-:W0:Y:S01]  /*3b070*/  LDCU UR4, c[0x0][0x39c] ;  /* 0x00007380ff0477ac */ /* 0x000e220008000800 */
[----:B------:R2:W-:Y:S01]  /*3b080*/  @P5 STG.E.U8 desc[UR20][R72.64], R76 ;  /* 0x0000004c48005986 */ /* 0x0005e2000c101114 */
[----:B------:R-:W-:Y:S02]  /*3b090*/  SHF.R.S32.HI R75, RZ, 0x8, R77 ;  /* 0x00000008ff4b7819 */ /* 0x000fe4000001144d */
[----:B--2---:R-:W-:Y:S02]  /*3b0a0*/  F2FP.SATFINITE.E4M3.F32.PACK_AB_MERGE_C R76, R92, R89, RZ ;  /* 0x000000595c4c723e */ /* 0x004fe400048070ff */
[----:B------:R-:W2:Y:S04]  /*3b0b0*/  LDL.LU R89, [R1+0x258] ;  /* 0x0002580001597983 */ /* 0x000ea80000300800 */
[----:B------:R-:W2:Y:S01]  /*3b0c0*/  LDL.LU R92, [R1+0x25c] ;  /* 0x00025c00015c7983 */ /* 0x000ea20000300800 */
[----:B---3--:R-:W-:-:S03]  /*3b0d0*/  F2FP.SATFINITE.E4M3.F32.PACK_AB_MERGE_C R77, R93, R91, RZ ;  /* 0x0000005b5d4d723e */ /* 0x008fc600048070ff */
[----:B------:R-:W3:Y:S04]  /*3b0e0*/  LDL.LU R91, [R1+0x88] ;  /* 0x00008800015b7983 */ /* 0x000ee80000300800 */
[----:B------:R-:W3:Y:S01]  /*3b0f0*/  LDL.LU R93, [R1+0x8c] ;  /* 0x00008c00015d7983 */ /* 0x000ee20000300800 */
[----:B------:R-:W-:Y:S02]  /*3b100*/  ISETP.LT.AND P0, PT, R67, UR18, !P0 ;  /* 0x0000001243007c0c */ /* 0x000fe4000c701270 */
[C---:B------:R-:W-:Y:S01]  /*3b110*/  IADD3 R70, P6, PT, R74.reuse, R68, RZ ;  /* 0x000000444a467210 */ /* 0x040fe20007fde0ff */
[----:B------:R-:W-:-:S04]  /*3b120*/  VIADD R74, R74, UR28 ;  /* 0x0000001c4a4a7c36 */ /* 0x000fc80008000000 */
[----:B------:R-:W-:Y:S01]  /*3b130*/  IMAD.X R71, R71, 0x1, R69, P6 ;  /* 0x0000000147477824 */ /* 0x000fe200030e0645 */
[----:B------:R-:W-:Y:S02]  /*3b140*/  IADD3 R72, P6, PT, R74, R3, RZ ;  /* 0x000000034a487210 */ /* 0x000fe40007fde0ff */
[----:B------:R-:W-:Y:S01]  /*3b150*/  ISETP.LT.AND P5, PT, R66, UR14, !P4 ;  /* 0x0000000e42007c0c */ /* 0x000fe2000e7a1270 */
[----:B------:R-:W5:Y:S02]  /*3b160*/  LDCU UR14, c[0x0][0x398] ;  /* 0x00007300ff0e77ac */ /* 0x000f640008000800 */
[----:B------:R0:W-:Y:S01]  /*3b170*/  @P0 STG.E.U8 desc[UR20][R70.64], R75 ;  /* 0x0000004b46000986 */ /* 0x0001e2000c101114 */
[----:B------:R-:W-:Y:S01]  /*3b180*/  ISETP.LT.AND P4, PT, R67, UR9, !P4 ;  /* 0x0000000943007c0c */ /* 0x000fe2000e781270 */
[----:B------:R-:W2:Y:S01]  /*3b190*/  LDCU UR9, c[0x0][0x398] ;  /* 0x00007300ff0977ac */ /* 0x000ea20008000800 */
[----:B0-----:R-:W-:Y:S01]  /*3b1a0*/  VIADD R70, R0, 0x23 ;  /* 0x0000002300467836 */ /* 0x001fe20000000000 */
[----:B------:R-:W-:-:S04]  /*3b1b0*/  SHF.R.S32.HI R71, RZ, 0x1f, R74 ;  /* 0x0000001fff477819 */ /* 0x000fc8000001144a */
[----:B-1----:R-:W-:Y:S01]  /*3b1c0*/  ISETP.GE.AND P0, PT, R70, UR6, PT ;  /* 0x0000000646007c0c */ /* 0x002fe2000bf06270 */
[C---:B------:R-:W-:Y:S01]  /*3b1d0*/  IMAD.X R73, R71.reuse, 0x1, R2, P6 ;  /* 0x0000000147497824 */ /* 0x040fe200030e0602 */
[C---:B------:R-:W-:Y:S01]  /*3b1e0*/  IADD3 R70, P6, PT, R74.reuse, R68, RZ ;  /* 0x000000444a467210 */ /* 0x040fe20007fde0ff */
[----:B------:R-:W-:Y:S01]  /*3b1f0*/  VIADD R74, R74, UR28 ;  /* 0x0000001c4a4a7c36 */ /* 0x000fe20008000000 */
[----:B------:R-:W0:Y:S03]  /*3b200*/  LDCU UR6, c[0x0][0x398] ;  /* 0x00007300ff0677ac */ /* 0x000e260008000800 */
[----:B------:R-:W-:Y:S01]  /*3b210*/  IMAD.X R71, R71, 0x1, R69, P6 ;  /* 0x0000000147477824 */ /* 0x000fe200030e0645 */
[----:B------:R1:W-:Y:S04]  /*3b220*/  @P5 STG.E.U8 desc[UR20][R72.64], R76 ;  /* 0x0000004c48005986 */ /* 0x0003e8000c101114 */
[----:B------:R0:W-:Y:S01]  /*3b230*/  @P4 STG.E.U8 desc[UR20][R70.64], R77 ;  /* 0x0000004d46004986 */ /* 0x0001e2000c101114 */
[----:B------:R-:W-:Y:S01]  /*3b240*/  ISETP.LT.AND P4, PT, R66, UR10, !P3 ;  /* 0x0000000a42007c0c */ /* 0x000fe2000df81270 */
[----:B------:R-:W-:Y:S01]  /*3b250*/  VIADD R75, R0, 0x24 ;  /* 0x00000024004b7836 */ /* 0x000fe20000000000 */
[----:B------:R-:W2:Y:S01]  /*3b260*/  LDCU UR10, c[0x0][0x398] ;  /* 0x00007300ff0a77ac */ /* 0x000ea20008000800 */
[----:B-1----:R-:W-:-:S02]  /*3b270*/  IADD3 R72, P6, PT, R74, R3, RZ ;  /* 0x000000034a487210 */ /* 0x002fc40007fde0ff */
[----:B------:R-:W-:Y:S02]  /*3b280*/  PRMT R76, R76, 0x9910, RZ ;  /* 0x000099104c4c7816 */ /* 0x000fe400000000ff */
[----:B0-----:R-:W-:Y:S02]  /*3b290*/  SHF.R.S32.HI R71, RZ, 0x1f, R74 ;  /* 0x0000001fff477819 */ /* 0x001fe4000001144a */
[----:B------:R-:W-:-:S03]  /*3b2a0*/  SHF.R.S32.HI R76, RZ, 0x8, R76 ;  /* 0x00000008ff4c7819 */ /* 0x000fc6000001144c */
[----:B------:R-:W-:Y:S01]  /*3b2b0*/  IMAD.X R73, R71, 0x1, R2, P6 ;  /* 0x0000000147497824 */ /* 0x000fe200030e0602 */
[----:B------:R-:W-:Y:S01]  /*3b2c0*/  ISETP.GE.AND P5, PT, R75, UR4, PT ;  /* 0x000000044b007c0c */ /* 0x000fe2000bfa6270 */
[----:B------:R-:W0:Y:S01]  /*3b2d0*/  LDCU UR4, c[0x0][0x39c] ;  /* 0x00007380ff0477ac */ /* 0x000e220008000800 */
[----:B------:R-:W-:Y:S02]  /*3b2e0*/  PRMT R75, R77, 0x9910, RZ ;  /* 0x000099104d4b7816 */ /* 0x000fe400000000ff */
[----:B------:R3:W-:Y:S01]  /*3b2f0*/  @P4 STG.E.U8 desc[UR20][R72.64], R76 ;  /* 0x0000004c48004986 */ /* 0x0007e2000c101114 */
[----:B--2---:R-:W-:-:S03]  /*3b300*/  F2FP.SATFINITE.E4M3.F32.PACK_AB_MERGE_C R77, R92, R89, RZ ;  /* 0x000000595c4d723e */ /* 0x004fc600048070ff */
[----:B------:R-:W2:Y:S04]  /*3b310*/  LDL.LU R89, [R1+0x260] ;  /* 0x0002600001597983 */ /* 0x000ea80000300800 */
[----:B------:R-:W2:Y:S01]  /*3b320*/  LDL.LU R92, [R1+0x264] ;  /* 0x00026400015c7983 */ /* 0x000ea20000300800 */
[----:B---3--:R-:W-:-:S03]  /*3b330*/  F2FP.SATFINITE.E4M3.F32.PACK_AB_MERGE_C R76, R93, R91, RZ ;  /* 0x0000005b5d4c723e */ /* 0x008fc600048070ff */
[----:B------:R-:W3:Y:S04]  /*3b340*/  LDL.LU R91, [R1+0x90] ;  /* 0x00009000015b7983 */ /* 0x000ee80000300800 */
[----:B------:R-:W3:Y:S01]  /*3b350*/  LDL.LU R93, [R1+0x94] ;  /* 0x00009400015d7983 */ /* 0x000ee20000300800 */
[----:B------:R-:W-:Y:S01]  /*3b360*/  ISETP.LT.AND P3, PT, R67, UR6, !P3 ;  /* 0x0000000643007c0c */ /* 0x000fe2000df61270 */
[----:B------:R-:W1:Y:S01]  /*3b370*/  LDCU UR6, c[0x0][0x39c] ;  /* 0x00007380ff0677ac */ /* 0x000e620008000800 */
[C---:B------:R-:W-:Y:S01]  /*3b380*/  IADD3 R70, P6, PT, R74.reuse, R68, RZ ;  /* 0x000000444a467210 */ /* 0x040fe20007fde0ff */
[----:B------:R-:W-:Y:S01]  /*3b390*/  VIADD R74, R74, UR28 ;  /* 0x0000001c4a4a7c36 */ /* 0x000fe20008000000 */
[----:B------:R-:W-:-:S03]  /*3b3a0*/  SHF.R.S32.HI R75, RZ, 0x8, R75 ;  /* 0x00000008ff4b7819 */ /* 0x000fc6000001144b */
[----:B------:R-:W-:Y:S01]  /*3b3b0*/  IMAD.X R71, R71, 0x1, R69, P6 ;  /* 0x0000000147477824 */ /* 0x000fe200030e0645 */
[----:B------:R-:W-:Y:S01]  /*3b3c0*/  ISETP.LT.AND P4, PT, R66, UR9, !P2 ;  /* 0x0000000942007c0c */ /* 0x000fe2000d781270 */
[----:B------:R-:W0:Y:S01]  /*3b3d0*/  LDCU UR9, c[0x0][0x398] ;  /* 0x00007300ff0977ac */ /* 0x000e220008000800 */
[----:B----4-:R-:W-:-:S03]  /*3b3e0*/  ISETP.LT.AND P2, PT, R67, UR12, !P2 ;  /* 0x0000000c43007c0c */ /* 0x010fc6000d741270 */
[----:B------:R4:W-:Y:S01]  /*3b3f0*/  @P3 STG.E.U8 desc[UR20][R70.64], R75 ;  /* 0x0000004b46003986 */ /* 0x0009e2000c101114 */
[C---:B------:R-:W-:Y:S01]  /*3b400*/  IADD3 R72, P3, PT, R74.reuse, R3, RZ ;  /* 0x000000034a487210 */ /* 0x040fe20007f7e0ff */
[----:B------:R-:W0:Y:S01]  /*3b410*/  LDCU UR12, c[0x0][0x398] ;  /* 0x00007300ff0c77ac */ /* 0x000e220008000800 */
[----:B----4-:R-:W-:Y:S02]  /*3b420*/  SHF.R.S32.HI R71, RZ, 0x1f, R74 ;  /* 0x0000001fff477819 */ /* 0x010fe4000001144a */
[----:B------:R-:W-:Y:S01]  /*3b430*/  IADD3 R70, P6, PT, R74, R68, RZ ;  /* 0x000000444a467210 */ /* 0x000fe20007fde0ff */
[----:B------:R-:W-:Y:S02]  /*3b440*/  VIADD R75, R0, 0x25 ;  /* 0x00000025004b7836 */ /* 0x000fe40000000000 */
[C---:B------:R-:W-:Y:S02]  /*3b450*/  IMAD.X R73, R71.reuse, 0x1, R2, P3 ;  /* 0x0000000147497824 */ /* 0x040fe400018e0602 */
[----:B------:R-:W-:Y:S01]  /*3b460*/  IMAD.X R71, R71, 0x1, R69, P6 ;  /* 0x0000000147477824 */ /* 0x000fe200030e0645 */
[----:B0-----:R-:W-:Y:S01]  /*3b470*/  ISETP.GE.AND P3, PT, R75, UR4, PT ;  /* 0x000000044b007c0c */ /* 0x001fe2000bf66270 */
[----:B------:R-:W0:Y:S01]  /*3b480*/  LDCU UR4, c[0x0][0x39c] ;  /* 0x00007380ff0477ac */ /* 0x000e220008000800 */
[----:B------:R-:W-:Y:S01]  /*3b490*/  @P4 STG.E.U8 desc[UR20][R72.64], R77 ;  /* 0x0000004d48004986 */ /* 0x000fe2000c101114 */
[----:B------:R-:W-:-:S03]  /*3b4a0*/  VIADD R74, R74, UR28 ;  /* 0x0000001c4a4a7c36 */ /* 0x000fc60008000000 */
[----:B------:R4:W-:Y:S01]  /*3b4b0*/  @P2 STG.E.U8 desc[UR20][R70.64], R76 ;  /* 0x0000004c46002986 */ /* 0x0009e2000c101114 */
[----:B------:R-:W-:Y:S01]  /*3b4c0*/  ISETP.LT.AND P4, PT, R66, UR10, !P0 ;  /* 0x0000000a42007c0c */ /* 0x000fe2000c781270 */
[----:B------:R-:W-:Y:S01]  /*3b4d0*/  VIADD R75, R0, 0x26 ;  /* 0x00000026004b7836 */ /* 0x000fe20000000000 */
[----:B----4-:R-:W-:Y:S01]  /*3b4e0*/  PRMT R70, R77, 0x9910, RZ ;  /* 0x000099104d467816 */ /* 0x010fe200000000ff */
[----:B------:R-:W4:Y:S01]  /*3b4f0*/  LDCU UR10, c[0x0][0x398] ;  /* 0x00007300ff0a77ac */ /* 0x000f220008000800 */
[----:B------:R-:W-:Y:S02]  /*3b500*/  PRMT R77, R76, 0x9910, RZ ;  /* 0x000099104c4d7816 */ /* 0x000fe400000000ff */
[----:B------:R-:W-:Y:S01]  /*3b510*/  SHF.R.S32.HI R71, RZ, 0x1f, R74 ;  /* 0x0000001fff477819 */ /* 0x000fe2000001144a */
[----:B------:R-:W-:Y:S01]  /*3b520*/  IMAD.MOV.U32 R76, RZ, RZ, R70 ;  /* 0x000000ffff4c7224 */ /* 0x000fe200078e0046 */
[----:B------:R-:W-:-:S04]  /*3b530*/  IADD3 R72, P2, PT, R74, R3, RZ ;  /* 0x000000034a487210 */ /* 0x000fc80007f5e0ff */
[----:B------:R-:W-:Y:S01]  /*3b540*/  SHF.R.S32.HI R76, RZ, 0x8, R76 ;  /* 0x00000008ff4c7819 */ /* 0x000fe2000001144c */
[----:B------:R-:W-:Y:S01]  /*3b550*/  IMAD.X R73, R71, 0x1, R2, P2 ;  /* 0x0000000147497824 */ /* 0x000fe200010e0602 */
[----:B0-----:R-:W-:Y:S01]  /*3b560*/  ISETP.GE.AND P2, PT, R75, UR4, PT ;  /* 0x000000044b007c0c */ /* 0x001fe2000bf46270 */
[----:B------:R-:W0:Y:S01]  /*3b570*/  LDCU UR4, c[0x0][0x39c] ;  /* 0x00007380ff0477ac */ /* 0x000e220008000800 */
[----:B------:R-:W-:Y:S02]  /*3b580*/  SHF.R.S32.HI R75, RZ, 0x8, R77 ;  /* 0x00000008ff4b7819 */ /* 0x000fe4000001144d */
[----:B------:R2:W-:Y:S02]  /*3b590*/  @P4 STG.E.U8 desc[UR20][R72.64], R76 ;  /* 0x0000004c48004986 */ /* 0x0005e4000c101114 */
[----:B--2---:R-:W-:Y:S02]  /*3b5a0*/  F2FP.SATFINITE.E4M3.F32.PACK_AB_MERGE_C R76, R92, R89, RZ ;  /* 0x000000595c4c723e */ /* 0x004fe400048070ff */
[----:B------:R-:W2:Y:S04]  /*3b5b0*/  LDL.LU R89, [R1+0x268] ;  /* 0x0002680001597983 */ /* 0x000ea80000300800 */
[----:B------:R-:W2:Y:S01]  /*3b5c0*/  LDL.LU R92, [R1+0x26c] ;  /* 0x00026c00015c7983 */ /* 0x000ea20000300800 */
[----:B---3--:R-:W-:-:S03]  /*3b5d0*/  F2FP.SATFINITE.E4M3.F32.PACK_AB_MERGE_C R77, R93, R91, RZ ;  /* 0x0000005b5d4d723e */ /* 0x008fc600048070ff */
[----:B------:R-:W3:Y:S04]  /*3b5e0*/  LDL.LU R91, [R1+0x98] ;  /* 0x00009800015b7983 */ /* 0x000ee80000300800 */
[----:B------:R-:W3:Y:S01]  /*3b5f0*/  LDL.LU R93, [R1+0x9c] ;  /* 0x00009c00015d7983 */ /* 0x000ee20000300800 */
[----:B-----5:R-:W-:Y:S01]  /*3b600*/  ISETP.LT.AND P0, PT, R67, UR14, !P0 ;  /* 0x0000000e43007c0c */ /* 0x020fe2000c701270 */
[----:B------:R-:W5:Y:S01]  /*3b610*/  LDCU UR14, c[0x0][0x398] ;  /* 0x00007300ff0e77ac */ /* 0x000f620008000800 */
[C---:B------:R-:W-:Y:S01]  /*3b620*/  IADD3 R70, P6, PT, R74.reuse, R68, RZ ;  /* 0x000000444a467210 */ /* 0x040fe20007fde0ff */
[----:B------:R-:W-:-:S04]  /*3b630*/  VIADD R74, R74, UR28 ;  /* 0x0000001c4a4a7c36 */ /* 0x000fc80008000000 */
[----:B------:R-:W-:Y:S01]  /*3b640*/  IMAD.X R71, R71, 0x1, R69, P6 ;  /* 0x0000000147477824 */ /* 0x000fe200030e0645 */
[----:B------:R-:W-:Y:S02]  /*3b650*/  IADD3 R72, P6, PT, R74, R3, RZ ;  /* 0x000000034a487210 */ /* 0x000fe40007fde0ff */
[----:B------:R-:W-:Y:S01]  /*3b660*/  ISETP.LT.AND P4, PT, R66, UR9, !P5 ;  /* 0x0000000942007c0c */ /* 0x000fe2000ef81270 */
[----:B------:R-:W0:Y:S02]  /*3b670*/  LDCU UR9, c[0x0][0x398] ;  /* 0x00007300ff0977ac */ /* 0x000e240008000800 */
[----:B------:R1:W-:Y:S01]  /*3b680*/  @P0 STG.E.U8 desc[UR20][R70.64], R75 ;  /* 0x0000004b46000986 */ /* 0x0003e2000c101114 */
[----:B------:R-:W-:Y:S01]  /*3b690*/  ISETP.LT.AND P5, PT, R67, UR12, !P5 ;  /* 0x0000000c43007c0c */ /* 0x000fe2000efa1270 */
[----:B------:R-:W0:Y:S01]  /*3b6a0*/  LDCU UR12, c[0x0][0x398] ;  /* 0x00007300ff0c77ac */ /* 0x000e220008000800 */
[----:B-1----:R-:W-:Y:S01]  /*3b6b0*/  VIADD R70, R0, 0x27 ;  /* 0x0000002700467836 */ /* 0x002fe20000000000 */
[----:B------:R-:W-:-:S04]  /*3b6c0*/  SHF.R.S32.HI R71, RZ, 0x1f, R74 ;  /* 0x0000001fff477819 */ /* 0x000fc8000001144a */
[----:B------:R-:W-:Y:S01]  /*3b6d0*/  ISETP.GE.AND P0, PT, R70, UR6, PT ;  /* 0x0000000646007c0c */ /* 0x000fe2000bf06270 */
[C---:B------:R-:W-:Y:S01]  /*3b6e0*/  IMAD.X R73, R71.reuse, 0x1, R2, P6 ;  /* 0x0000000147497824 */ /* 0x040fe200030e0602 */
[C---:B------:R-:W-:Y:S01]  /*3b6f0*/  IADD3 R70, P6, PT, R74.reuse, R68, RZ ;  /* 0x000000444a467210 */ /* 0x040fe20007fde0ff */
[----:B------:R-:W-:Y:S01]  /*3b700*/  VIADD R74, R74, UR28 ;  /* 0x0000001c4a4a7c36 */ /* 0x000fe20008000000 */
[----:B------:R-:W1:Y:S03]  /*3b710*/  LDCU UR6, c[0x0][0x398] ;  /* 0x00007300ff0677ac */ /* 0x000e660008000800 */
[----:B------:R-:W-:Y:S01]  /*3b720*/  IMAD.X R71, R71, 0x1, R69, P6 ;  /* 0x0000000147477824 */ /* 0x000fe200030e0645 */
[----:B------:R0:W-:Y:S04]  /*3b730*/  @P4 STG.E.U8 desc[UR20][R72.64], R76 ;  /* 0x0000004c48004986 */ /* 0x0001e8000c101114 */
[----:B------:R1:W-:Y:S01]  /*3b740*/  @P5 STG.E.U8 desc[UR20][R70.64], R77 ;  /* 0x0000004d46005986 */ /* 0x0003e2000c101114 */
[----:B----4-:R-:W-:Y:S01]  /*3b750*/  ISETP.LT.AND P5, PT, R66, UR10, !P3 ;  /* 0x0000000a42007c0c */ /* 0x010fe2000dfa1270 */
[----:B------:R-:W-:Y:S01]  /*3b760*/  VIADD R75, R0, 0x28 ;  /* 0x00000028004b7836 */ /* 0x000fe20000000000 */
[----:B------:R-:W4:Y:S01]  /*3b770*/  LDCU UR10, c[0x0][0x398] ;  /* 0x00007300ff0a77ac */ /* 0x000f220008000800 */
[----:B0-----:R-:W-:-:S02]  /*3b780*/  IADD3 R72, P6, PT, R74, R3, RZ ;  /* 0x000000034a487210 */ /* 0x001fc40007fde0ff */
[----:B------:R-:W-:Y:S02]  /*3b790*/  PRMT R76, R76, 0x9910, RZ ;  /* 0x000099104c4c7816 */ /* 0x000fe400000000ff */
[----:B-1----:R-:W-:Y:S02]  /*3b7a0*/  SHF.R.S32.HI R71, RZ, 0x1f, R74 ;  /* 0x0000001fff477819 */ /* 0x002fe4000001144a */
        /* <DEDUP_REMOVED lines=20> */
[----:B------:R-:W-:-:S03]  /*3b8f0*/  ISETP.LT.AND P2, PT, R67, UR12, !P2 ;  /* 0x0000000c43007c0c */ /* 0x000fc6000d741270 */
[----:B------:R1:W-:Y:S01]  /*3b900*/  @P3 STG.E.U8 desc[UR20][R70.64], R75 ;  /* 0x0000004b46003986 */ /* 0x0003e2000c101114 */
[C---:B------:R-:W-:Y:S01]  /*3b910*/  IADD3 R72, P3, PT, R74.reuse, R3, RZ ;  /* 0x000000034a487210 */ /* 0x040fe20007f7e0ff */
[----:B------:R-:W0:Y:S01]  /*3b920*/  LDCU UR12, c[0x0][0x398] ;  /* 0x00007300ff0c77ac */ /* 0x000e220008000800 */
[----:B-1----:R-:W-:Y:S02]  /*3b930*/  SHF.R.S32.HI R71, RZ, 0x1f, R74 ;  /* 0x0000001fff477819 */ /* 0x002fe4000001144a */
        /* <DEDUP_REMOVED lines=9> */
[----:B----4-:R-:W-:Y:S01]  /*3b9d0*/  ISETP.LT.AND P5, PT, R66, UR10, !P0 ;  /* 0x0000000a42007c0c */ /* 0x010fe2000c7a1270 */
[----:B------:R-:W-:Y:S01]  /*3b9e0*/  VIADD R75, R0, 0x2a ;  /* 0x0000002a004b7836 */ /* 0x000fe20000000000 */
[----:B-1----:R-:W-:Y:S01]  /*3b9f0*/  PRMT R70, R77, 0x9910, RZ ;  /* 0x000099104d467816 */ /* 0x002fe200000000ff */
[----:B------:R-:W1:Y:S01]  /*3ba00*/  LDCU UR10, c[0x0][0x398] ;  /* 0x00007300ff0a77ac */ /* 0x000e620008000800 */
        /* <DEDUP_REMOVED lines=17> */
[----:B------:R-:W4:Y:S01]  /*3bb20*/  LDCU UR14, c[0x0][0x398] ;  /* 0x00007300ff0e77ac */ /* 0x000f220008000800 */
        /* <DEDUP_REMOVED lines=8> */
[----:B------:R-:W1:Y:S01]  /*3bbb0*/  LDCU UR12, c[0x0][0x398] ;  /* 0x00007300ff0c77ac */ /* 0x000e620008000800 */
[----:B0-----:R-:W-:Y:S01]  /*3bbc0*/  VIADD R70, R0, 0x2b ;  /* 0x0000002b00467836 */ /* 0x001fe20000000000 */
[----:B------:R-:W-:-:S04]  /*3bbd0*/  SHF.R.S32.HI R71, RZ, 0x1f, R74 ;  /* 0x0000001fff477819 */ /* 0x000fc8000001144a */
[----:B------:R-:W-:Y:S01]  /*3bbe0*/  ISETP.GE.AND P0, PT, R70, UR6, PT ;  /* 0x0000000646007c0c */ /* 0x000fe2000bf06270 */
[C---:B------:R-:W-:Y:S01]  /*3bbf0*/  IMAD.X R73, R71.reuse, 0x1, R2, P6 ;  /* 0x0000000147497824 */ /* 0x040fe200030e0602 */
[C---:B------:R-:W-:Y:S01]  /*3bc00*/  IADD3 R70, P6, PT, R74.reuse, R68, RZ ;  /* 0x000000444a467210 */ /* 0x040fe20007fde0ff */
[----:B------:R-:W-:Y:S01]  /*3bc10*/  VIADD R74, R74, UR28 ;  /* 0x0000001c4a4a7c36 */ /* 0x000fe20008000000 */
[----:B------:R-:W0:Y:S03]  /*3bc20*/  LDCU UR6, c[0x0][0x398] ;  /* 0x00007300ff0677ac */ /* 0x000e260008000800 */
[----:B------:R-:W-:Y:S01]  /*3bc30*/  IMAD.X R71, R71, 0x1, R69, P6 ;  /* 0x0000000147477824 */ /* 0x000fe200030e0645 */
[----:B------:R4:W-:Y:S04]  /*3bc40*/  @P5 STG.E.U8 desc[UR20][R72.64], R76 ;  /* 0x0000004c48005986 */ /* 0x0009e8000c101114 */
[----:B------:R0:W-:Y:S01]  /*3bc50*/  @P4 STG.E.U8 desc[UR20][R70.64], R77 ;  /* 0x0000004d46004986 */ /* 0x0001e2000c101114 */
[----:B-1----:R-:W-:Y:S01]  /*3bc60*/  ISETP.LT.AND P4, PT, R66, UR10, !P3 ;  /* 0x0000000a42007c0c */ /* 0x002fe2000df81270 */
[----:B------:R-:W-:Y:S01]  /*3bc70*/  VIADD R75, R0, 0x2c ;  /* 0x0000002c004b7836 */ /* 0x000fe20000000000 */
[----:B------:R-:W1:Y:S01]  /*3bc80*/  LDCU UR10, c[0x0][0x398] ;  /* 0x00007300ff0a77ac */ /* 0x000e620008000800 */
[----:B----4-:R-:W-:-:S02]  /*3bc90*/  IADD3 R72, P6, PT, R74, R3, RZ ;  /* 0x000000034a487210 */ /* 0x010fc40007fde0ff */
        /* <DEDUP_REMOVED lines=15> */
[----:B------:R-:W4:Y:S01]  /*3bd90*/  LDCU UR6, c[0x0][0x39c] ;  /* 0x00007380ff0677ac */ /* 0x000f220008000800 */
[----:B------:R-:W-:Y:S02]  /*3bda0*/  IADD3 R70, P6, PT, R74, R68, RZ ;  /* 0x000000444a467210 */ /* 0x000fe40007fde0ff */
[----:B------:R-:W-:-:S03]  /*3bdb0*/  SHF.R.S32.HI R75, RZ, 0x8, R75 ;  /* 0x00000008ff4b7819 */ /* 0x000fc6000001144b */
[----:B------:R-:W-:Y:S02]  /*3bdc0*/  IMAD.X R71, R71, 0x1, R69, P6 ;  /* 0x0000000147477824 */ /* 0x000fe400030e0645 */
[----:B------:R-:W-:-:S04]  /*3bdd0*/  VIADD R74, R74, UR28 ;  /* 0x0000001c4a4a7c36 */ /* 0x000fc80008000000 */
[----:B------:R0:W-:Y:S01]  /*3bde0*/  @P3 STG.E.U8 desc[UR20][R70.64], R75 ;  /* 0x0000004b46003986 */ /* 0x0001e2000c101114 */
[----:B-----5:R-:W-:Y:S01]  /*3bdf0*/  ISETP.LT.AND P3, PT, R66, UR9, !P2 ;  /* 0x0000000942007c0c */ /* 0x020fe2000d761270 */
[----:B------:R-:W5:Y:S01]  /*3be00*/  LDCU UR9, c[0x0][0x398] ;  /* 0x00007300ff0977ac */ /* 0x000f620008000800 */
[----:B------:R-:W-:Y:S02]  /*3be10*/  ISETP.LT.AND P2, PT, R67, UR12, !P2 ;  /* 0x0000000c43007c0c */ /* 0x000fe4000d741270 */
[C---:B------:R-:W-:Y:S01]  /*3be20*/  IADD3 R72, P4, PT, R74.reuse, R3, RZ ;  /* 0x000000034a487210 */ /* 0x040fe20007f9e0ff */
[----:B------:R-:W1:Y:S01]  /*3be30*/  LDCU UR12, c[0x0][0x398] ;  /* 0x00007300ff0c77ac */ /* 0x000e620008000800 */
[----:B0-----:R-:W-:Y:S02]  /*3be40*/  SHF.R.S32.HI R71, RZ, 0x1f, R74 ;  /* 0x0000001fff477819 */ /* 0x001fe4000001144a */
[----:B------:R-:W-:Y:S01]  /*3be50*/  IADD3 R70, P6, PT, R74, R68, RZ ;  /* 0x000000444a467210 */ /* 0x000fe20007fde0ff */
[----:B------:R-:W-:-:S02]  /*3be60*/  VIADD R75, R0, 0x2d ;  /* 0x0000002d004b7836 */ /* 0x000fc40000000000 */
[C---:B------:R-:W-:Y:S02]  /*3be70*/  IMAD.X R73, R71.reuse, 0x1, R2, P4 ;  /* 0x0000000147497824 */ /* 0x040fe400020e0602 */
[----:B------:R-:W-:Y:S01]  /*3be80*/  IMAD.X R71, R71, 0x1, R69, P6 ;  /* 0x0000000147477824 */ /* 0x000fe200030e0645 */
[----:B------:R-:W-:Y:S01]  /*3be90*/  ISETP.GE.AND P4, PT, R75, UR4, PT ;  /* 0x000000044b007c0c */ /* 0x000fe2000bf86270 */
[----:B------:R-:W0:Y:S01]  /*3bea0*/  LDCU UR4, c[0x0][0x39c] ;  /* 0x00007380ff0477ac */ /* 0x000e220008000800 */
[----:B------:R-:W-:Y:S01]  /*3beb0*/  @P3 STG.E.U8 desc[UR20][R72.64], R77 ;  /* 0x0000004d48003986 */ /* 0x000fe2000c101114 */
[----:B------:R-:W-:-:S03]  /*3bec0*/  VIADD R74, R74, UR28 ;  /* 0x0000001c4a4a7c36 */ /* 0x000fc60008000000 */
[----:B------:R4:W-:Y:S01]  /*3bed0*/  @P2 STG.E.U8 desc[UR20][R70.64], R76 ;  /* 0x0000004c46002986 */ /* 0x0009e2000c101114 */
[----:B-1----:R-:W-:Y:S01]  /*3bee0*/  ISETP.LT.AND P3, PT, R66, UR10, !P0 ;  /* 0x0000000a42007c0c */ /* 0x002fe2000c761270 */
[----:B------:R-:W-:Y:S01]  /*3bef0*/  VIADD R75, R0, 0x2e ;  /* 0x0000002e004b7836 */ /* 0x000fe20000000000 */
[----:B----4-:R-:W-:Y:S01]  /*3bf00*/  PRMT R70, R77, 0x9910, RZ ;  /* 0x000099104d467816 */ /* 0x010fe200000000ff */
        /* <DEDUP_REMOVED lines=17> */
[----:B------:R-:W-:Y:S01]  /*3c020*/  ISETP.LT.AND P0, PT, R67, UR14, !P0 ;  /* 0x0000000e43007c0c */ /* 0x000fe2000c701270 */
[----:B------:R-:W4:Y:S01]  /*3c030*/  LDCU UR14, c[0x0][0x398] ;  /* 0x00007300ff0e77ac */ /* 0x000f220008000800 */
[C---:B------:R-:W-:Y:S01]  /*3c040*/  IADD3 R70, P6, PT, R74.reuse, R68, RZ ;  /* 0x000000444a467210 */ /* 0x040fe20007fde0ff */
[----:B------:R-:W-:-:S04]  /*3c050*/  VIADD R74, R74, UR28 ;  /* 0x0000001c4a4a7c36 */ /* 0x000fc80008000000 */
[----:B------:R-:W-:Y:S01]  /*3c060*/  IMAD.X R71, R71, 0x1, R69, P6 ;  /* 0x0000000147477824 */ /* 0x000fe200030e0645 */
[----:B------:R-:W-:Y:S02]  /*3c070*/  IADD3 R72, P6, PT, R74, R3, RZ ;  /* 0x000000034a487210 */ /* 0x000fe40007fde0ff */
[----:B-----5:R-:W-:Y:S01]  /*3c080*/  ISETP.LT.AND P3, PT, R66, UR9, !P5 ;  /* 0x0000000942007c0c */ /* 0x020fe2000ef61270 */
        /* <DEDUP_REMOVED lines=37> */
[----:B------:R-:W-:Y:S01]  /*3c2e0*/  VIADD R74, R74, UR28 ;  /* 0x0000001c4a4a7c36 */ /* 0x000fe20008000000 */
[----:B-----5:R-:W-:Y:S01]  /*3c2f0*/  ISETP.LT.AND P5, PT, R66, UR9, !P2 ;  /* 0x0000000942007c0c */ /* 0x020fe2000d7a1270 */
[----:B------:R-:W5:Y:S02]  /*3c300*/  LDCU UR9, c[0x0][0x398] ;  /* 0x00007300ff0977ac */ /* 0x000f640008000800 */
[----:B------:R0:W-:Y:S01]  /*3c310*/  @P4 STG.E.U8 desc[UR20][R70.64], R75 ;  /* 0x0000004b46004986 */ /* 0x0001e2000c101114 */
[----:B------:R-:W-:Y:S01]  /*3c320*/  ISETP.LT.AND P4, PT, R67, UR12, !P2 ;  /* 0x0000000c43007c0c */ /* 0x000fe2000d781270 */
[----:B------:R-:W1:Y:S01]  /*3c330*/  LDCU UR12, c[0x0][0x398] ;  /* 0x00007300ff0c77ac */ /* 0x000e620008000800 */
[----:B------:R-:W-:Y:S02]  /*3c340*/  IADD3 R72, P2, PT, R74, R3, RZ ;  /* 0x000000034a487210 */ /* 0x000fe40007f5e0ff */
[----:B0-----:R-:W-:-:S02]  /*3c350*/  SHF.R.S32.HI R71, RZ, 0x1f, R74 ;  /* 0x0000001fff477819 */ /* 0x001fc4000001144a */
[----:B------:R-:W-:Y:S01]  /*3c360*/  IADD3 R70, P6, PT, R74, R68, RZ ;  /* 0x000000444a467210 */ /* 0x000fe20007fde0ff */
[----:B------:R-:W-:Y:S02]  /*3c370*/  VIADD R75, R0, 0x31 ;  /* 0x00000031004b7836 */ /* 0x000fe40000000000 */
        /* <DEDUP_REMOVED lines=9> */
[----:B------:R-:W-:Y:S01]  /*3c410*/  ISETP.LT.AND P4, PT, R67, UR14, !P0 ;  /* 0x0000000e43007c0c */ /* 0x000fe2000c781270 */
[----:B------:R-:W1:Y:S01]  /*3c420*/  LDCU UR10, c[0x0][0x398] ;  /* 0x00007300ff0a77ac */ /* 0x000e620008000800 */
        /* <DEDUP_REMOVED lines=18> */
[C---:B------:R-:W-:Y:S01]  /*3c550*/  IADD3 R70, P6, PT, R74.reuse, R68, RZ ;  /* 0x000000444a467210 */ /* 0x040fe20007fde0ff */
[----:B------:R-:W-:-:S04]  /*3c560*/  VIADD R74, R74, UR28 ;  /* 0x0000001c4a4a7c36 */ /* 0x000fc80008000000 */
[----:B------:R-:W-:Y:S01]  /*3c570*/  IMAD.X R71, R71, 0x1, R69, P6 ;  /* 0x0000000147477824 */ /* 0x000fe200030e0645 */
[----:B------:R-:W-:-:S04]  /*3c580*/  IADD3 R72, P6, PT, R74, R3, RZ ;  /* 0x000000034a487210 */ /* 0x000fc80007fde0ff */
[----:B------:R0:W-:Y:S01]  /*3c590*/  @P4 STG.E.U8 desc[UR20][R70.64], R75 ;  /* 0x0000004b46004986 */ /* 0x0001e2000c101114 */
[----:B-----5:R-:W-:Y:S01]  /*3c5a0*/  ISETP.LT.AND P5, PT, R66, UR9, !P3 ;  /* 0x0000000942007c0c */ /* 0x020fe2000dfa1270 */
[----:B------:R-:W5:Y:S01]  /*3c5b0*/  LDCU UR9, c[0x0][0x398] ;  /* 0x00007300ff0977ac */ /* 0x000f620008000800 */
        /* <DEDUP_REMOVED lines=77> */
[----:B-----5:R-:W-:Y:S01]  /*3ca90*/  ISETP.LT.AND P6, PT, R66, UR9, !P5 ;  /* 0x0000000942007c0c */ /* 0x020fe2000efc1270 */
[----:B------:R-:W5:Y:S04]  /*3caa0*/  LDCU UR9, c[0x0][0x398] ;  /* 0x00007300ff0977ac */ /* 0x000f680008000800 */
[----:B------:R0:W-:Y:S01]  /*3cab0*/  @P4 STG.E.U8 desc[UR20][R70.64], R75 ;  /* 0x0000004b46004986 */ /* 0x0001e2000c101114 */
[----:B------:R-:W-:Y:S02]  /*3cac0*/  IADD3 R72, P4, PT, R74, R3, RZ ;  /* 0x000000034a487210 */ /* 0x000fe40007f9e0ff */
        /* <DEDUP_REMOVED lines=33> */
[----:B------:R-:W-:Y:S01]  /*3cce0*/  VIADD R74, R74, UR28 ;  /* 0x0000001c4a4a7c36 */ /* 0x000fe20008000000 */
[----:B------:R-:W-:-:S03]  /*3ccf0*/  SHF.R.S32.HI R75, RZ, 0x8, R75 ;  /* 0x00000008ff4b7819 */ /* 0x000fc6000001144b */
[----:B------:R-:W-:Y:S01]  /*3cd00*/  IMAD.X R71, R71, 0x1, R69, P6 ;  /* 0x0000000147477824 */ /* 0x000fe200030e0645 */
[----:B-----5:R-:W-:Y:S01]  /*3cd10*/  ISETP.LT.AND P5, PT, R66, UR9, !P2 ;  /* 0x0000000942007c0c */ /* 0x020fe2000d7a1270 */
[----:B------:R-:W5:Y:S01]  /*3cd20*/  LDCU UR9, c[0x0][0x398] ;  /* 0x00007300ff0977ac */ /* 0x000f620008000800 */
[----:B------:R-:W-:-:S03]  /*3cd30*/  ISETP.LT.AND P2, PT, R67, UR12, !P2 ;  /* 0x0000000c43007c0c */ /* 0x000fc6000d741270 */
[----:B------:R0:W-:Y:S01]  /*3cd40*/  @P0 STG.E.U8 desc[UR20][R70.64], R75 ;  /* 0x0000004b46000986 */ /* 0x0001e2000c101114 */
[C---:B------:R-:W-:Y:S01]  /*3cd50*/  IADD3 R72, P0, PT, R74.reuse, R3, RZ ;  /* 0x000000034a487210 */ /* 0x040fe20007f1e0ff */
[----:B------:R-:W1:Y:S01]  /*3cd60*/  LDCU UR12, c[0x0][0x398] ;  /* 0x00007300ff0c77ac */ /* 0x000e620008000800 */
[----:B0-----:R-:W-:Y:S02]  /*3cd70*/  SHF.R.S32.HI R71, RZ, 0x1f, R74 ;  /* 0x0000001fff477819 */ /* 0x001fe4000001144a */
        /* <DEDUP_REMOVED lines=109> */
[----:B------:R-:W3:Y:S04]  /*3d450*/  LDL.LU R93, [R1+0xfc] ;  /* 0x0000fc00015d7983 */ /* 0x000ee80000300800 */
[----:B------:R-:W4:Y:S04]  /*3d460*/  LDL.LU R90, [R1+0x100] ;  /* 0x00010000015a7983 */ /* 0x000f280000300800 */
[----:B------:R-:W4:Y:S01]  /*3d470*/  LDL.LU R88, [R1+0x104] ;  /* 0x0001040001587983 */ /* 0x000f220000300800 */
[----:B------:R-:W-:Y:S01]  /*3d480*/  ISETP.LT.AND P3, PT, R67, UR14, !P3 ;  /* 0x0000000e43007c0c */ /* 0x000fe2000df61270 */
[----:B------:R-:W0:Y:S01]  /*3d490*/  LDCU UR14, c[0x0][0x398] ;  /* 0x00007300ff0e77ac */ /* 0x000e220008000800 */
[----:B------:R-:W-:-:S05]  /*3d4a0*/  IADD3 R70, P6, PT, R74, R68, RZ ;  /* 0x000000444a467210 */ /* 0x000fca0007fde0ff */
[----:B------:R-:W-:Y:S02]  /*3d4b0*/  IMAD.X R71, R71, 0x1, R69, P6 ;  /* 0x0000000147477824 */ /* 0x000fe400030e0645 */
[----:B------:R-:W-:-:S04]  /*3d4c0*/  VIADD R74, R74, UR28 ;  /* 0x0000001c4a4a7c36 */ /* 0x000fc80008000000 */
[----:B------:R0:W-:Y:S01]  /*3d4d0*/  @P3 STG.E.U8 desc[UR20][R70.64], R75 ;  /* 0x0000004b46003986 */ /* 0x0001e2000c101114 */
[----:B------:R-:W-:Y:S02]  /*3d4e0*/  IADD3 R72, P4, PT, R74, R3, RZ ;  /* 0x000000034a487210 */ /* 0x000fe40007f9e0ff */
[----:B-----5:R-:W-:Y:S01]  /*3d4f0*/  ISETP.LT.AND P6, PT, R66, UR9, !P5 ;  /* 0x0000000942007c0c */ /* 0x020fe2000efc1270 */
[----:B------:R-:W5:Y:S01]  /*3d500*/  LDCU UR9, c[0x0][0x398] ;  /* 0x00007300ff0977ac */ /* 0x000f620008000800 */
[----:B------:R-:W-:Y:S01]  /*3d510*/  ISETP.LT.AND P5, PT, R67, UR12, !P5 ;  /* 0x0000000c43007c0c */ /* 0x000fe2000efa1270 */
[----:B------:R-:W1:Y:S01]  /*3d520*/  LDCU UR12, c[0x0][0x398] ;  /* 0x00007300ff0c77ac */ /* 0x000e620008000800 */
[----:B0-----:R-:W-:Y:S01]  /*3d530*/  VIADD R70, R0, 0x3f ;  /* 0x0000003f00467836 */ /* 0x001fe20000000000 */
[----:B------:R-:W-:-:S04]  /*3d540*/  SHF.R.S32.HI R71, RZ, 0x1f, R74 ;  /* 0x0000001fff477819 */ /* 0x000fc8000001144a */
[----:B------:R-:W-:Y:S01]  /*3d550*/  ISETP.GE.AND P3, PT, R70, UR6, PT ;  /* 0x0000000646007c0c */ /* 0x000fe2000bf66270 */
[----:B------:R-:W0:Y:S01]  /*3d560*/  LDCU UR6, c[0x0][0x398] ;  /* 0x00007300ff0677ac */ /* 0x000e220008000800 */
[----:B------:R-:W-:Y:S01]  /*3d570*/  IMAD.X R73, R71, 0x1, R2, P4 ;  /* 0x0000000147497824 */ /* 0x000fe200020e0602 */
[C---:B------:R-:W-:Y:S01]  /*3d580*/  IADD3 R70, P4, PT, R74.reuse, R68, RZ ;  /* 0x000000444a467210 */ /* 0x040fe20007f9e0ff */
[----:B------:R-:W-:-:S04]  /*3d590*/  VIADD R74, R74, UR28 ;  /* 0x0000001c4a4a7c36 */ /* 0x000fc80008000000 */
[----:B------:R-:W-:Y:S01]  /*3d5a0*/  IMAD.X R71, R71, 0x1, R69, P4 ;  /* 0x0000000147477824 */ /* 0x000fe200020e0645 */
[----:B------:R0:W-:Y:S01]  /*3d5b0*/  @P6 STG.E.U8 desc[UR20][R72.64], R76 ;  /* 0x0000004c48006986 */ /* 0x0001e2000c101114 */
[----:B------:R-:W-:-:S03]  /*3d5c0*/  VIADD R75, R0, 0x40 ;  /* 0x00000040004b7836 */ /* 0x000fc60000000000 */
[----:B------:R5:W-:Y:S01]  /*3d5d0*/  @P5 STG.E.U8 desc[UR20][R70.64], R77 ;  /* 0x0000004d46005986 */ /* 0x000be2000c101114 */
[----:B-1----:R-:W-:Y:S01]  /*3d5e0*/  ISETP.LT.AND P5, PT, R66, UR10, !P0 ;  /* 0x0000000a42007c0c */ /* 0x002fe2000c7a1270 */
[----:B------:R-:W1:Y:S01]  /*3d5f0*/  LDCU UR10, c[0x0][0x398] ;  /* 0x00007300ff0a77ac */ /* 0x000e620008000800 */
[----:B------:R-:W-:Y:S02]  /*3d600*/  ISETP.GE.AND P4, PT, R75, UR4, PT ;  /* 0x000000044b007c0c */ /* 0x000fe4000bf86270 */
[----:B0-----:R-:W-:Y:S01]  /*3d610*/  IADD3 R72, P6, PT, R74, R3, RZ ;  /* 0x000000034a487210 */ /* 0x001fe20007fde0ff */
[----:B------:R-:W0:Y:S01]  /*3d620*/  LDCU UR4, c[0x0][0x39c] ;  /* 0x00007380ff0477ac */ /* 0x000e220008000800 */
[----:B-----5:R-:W-:Y:S02]  /*3d630*/  SHF.R.S32.HI R71, RZ, 0x1f, R74 ;  /* 0x0000001fff477819 */ /* 0x020fe4000001144a */
[----:B------:R-:W-:Y:S01]  /*3d640*/  ISETP.LT.AND P0, PT, R67, UR6, !P0 ;  /* 0x0000000643007c0c */ /* 0x000fe2000c701270 */
[----:B------:R-:W5:Y:S01]  /*3d650*/  LDCU UR6, c[0x0][0x39c] ;  /* 0x00007380ff0677ac */ /* 0x000f620008000800 */
[----:B------:R-:W-:Y:S01]  /*3d660*/  PRMT R76, R76, 0x9910, RZ ;  /* 0x000099104c4c7816 */ /* 0x000fe200000000ff */
[----:B------:R-:W-:Y:S01]  /*3d670*/  IMAD.X R73, R71, 0x1, R2, P6 ;  /* 0x0000000147497824 */ /* 0x000fe200030e0602 */
[----:B------:R-:W-:-:S02]  /*3d680*/  IADD3 R70, P6, PT, R74, R68, RZ ;  /* 0x000000444a467210 */ /* 0x000fc40007fde0ff */
[----:B------:R-:W-:Y:S02]  /*3d690*/  PRMT R75, R77, 0x9910, RZ ;  /* 0x000099104d4b7816 */ /* 0x000fe400000000ff */
[----:B------:R-:W-:Y:S01]  /*3d6a0*/  SHF.R.S32.HI R76, RZ, 0x8, R76 ;  /* 0x00000008ff4c7819 */ /* 0x000fe2000001144c */
[----:B------:R-:W-:Y:S01]  /*3d6b0*/  IMAD.X R71, R71, 0x1, R69, P6 ;  /* 0x0000000147477824 */ /* 0x000fe200030e0645 */
[----:B------:R-:W-:Y:S01]  /*3d6c0*/  SHF.R.S32.HI R75, RZ, 0x8, R75 ;  /* 0x00000008ff4b7819 */ /* 0x000fe2000001144b */
[----:B------:R-:W-:Y:S02]  /*3d6d0*/  VIADD R74, R74, UR28 ;  /* 0x0000001c4a4a7c36 */ /* 0x000fe40008000000 */
[----:B------:R0:W-:Y:S01]  /*3d6e0*/  @P5 STG.E.U8 desc[UR20][R72.64], R76 ;  /* 0x0000004c48005986 */ /* 0x0001e2000c101114 */
[----:B------:R-:W-:Y:S01]  /*3d6f0*/  ISETP.LT.AND P5, PT, R66, UR9, !P2 ;  /* 0x0000000942007c0c */ /* 0x000fe2000d7a1270 */
[----:B------:R-:W1:Y:S02]  /*3d700*/  LDCU UR9, c[0x0][0x398] ;  /* 0x00007300ff0977ac */ /* 0x000e640008000800 */
[----:B------:R5:W-:Y:S01]  /*3d710*/  @P0 STG.E.U8 desc[UR20][R70.64], R75 ;  /* 0x0000004b46000986 */ /* 0x000be2000c101114 */
[----:B------:R-:W-:Y:S01]  /*3d720*/  ISETP.LT.AND P2, PT, R67, UR12, !P2 ;  /* 0x0000000c43007c0c */ /* 0x000fe2000d741270 */
[----:B------:R-:W1:Y:S01]  /*3d730*/  LDCU UR12, c[0x0][0x398] ;  /* 0x00007300ff0c77ac */ /* 0x000e620008000800 */
[----:B0-----:R-:W-:-:S02]  /*3d740*/  IADD3 R72, P0, PT, R74, R3, RZ ;  /* 0x000000034a487210 */ /* 0x001fc40007f1e0ff */
[----:B-----5:R-:W-:Y:S01]  /*3d750*/  SHF.R.S32.HI R71, RZ, 0x1f, R74 ;  /* 0x0000001fff477819 */ /* 0x020fe2000001144a */
[----:B------:R-:W-:Y:S01]  /*3d760*/  VIADD R75, R0, 0x41 ;  /* 0x00000041004b7836 */ /* 0x000fe20000000000 */
[----:B------:R-:W-:-:S03]  /*3d770*/  IADD3 R70, P6, PT, R74, R68, RZ ;  /* 0x000000444a467210 */ /* 0x000fc60007fde0ff */
[----:B------:R-:W-:Y:S01]  /*3d780*/  IMAD.X R73, R71, 0x1, R2, P0 ;  /* 0x0000000147497824 */ /* 0x000fe200000e0602 */
[----:B------:R-:W-:Y:S01]  /*3d790*/  ISETP.GE.AND P0, PT, R75, UR4, PT ;  /* 0x000000044b007c0c */ /* 0x000fe2000bf06270 */
[----:B------:R-:W0:Y:S01]  /*3d7a0*/  LDCU UR4, c[0x0][0x39c] ;  /* 0x00007380ff0477ac */ /* 0x000e220008000800 */
[----:B------:R-:W-:Y:S02]  /*3d7b0*/  IMAD.X R71, R71, 0x1, R69, P6 ;  /* 0x0000000147477824 */ /* 0x000fe400030e0645 */
[----:B------:R-:W-:Y:S02]  /*3d7c0*/  VIADD R74, R74, UR28 ;  /* 0x0000001c4a4a7c36 */ /* 0x000fe40008000000 */
[----:B------:R-:W-:Y:S01]  /*3d7d0*/  VIADD R75, R0, 0x42 ;  /* 0x00000042004b7836 */ /* 0x000fe20000000000 */
[----:B--2---:R-:W-:Y:S02]  /*3d7e0*/  F2FP.SATFINITE.E4M3.F32.PACK_AB_MERGE_C R77, R92, R89, RZ ;  /* 0x000000595c4d723e */ /* 0x004fe400048070ff */
[----:B------:R-:W2:Y:S04]  /*3d7f0*/  LDL.LU R89, [R1+0x1b0] ;  /* 0x0001b00001597983 */ /* 0x000ea80000300800 */
[----:B------:R5:W-:Y:S01]  /*3d800*/  @P5 STG.E.U8 desc[UR20][R72.64], R77 ;  /* 0x0000004d48005986 */ /* 0x000be2000c101114 */
[----:B-1----:R-:W-:Y:S01]  /*3d810*/  ISETP.LT.AND P5, PT, R66, UR10, !P3 ;  /* 0x0000000a42007c0c */ /* 0x002fe2000dfa1270 */
[----:B------:R-:W1:Y:S01]  /*3d820*/  LDCU UR10, c[0x0][0x398] ;  /* 0x00007300ff0a77ac */ /* 0x000e620008000800 */
[----:B------:R-:W-:Y:S01]  /*3d830*/  ISETP.LT.AND P3, PT, R67, UR14, !P3 ;  /* 0x0000000e43007c0c */ /* 0x000fe2000df61270 */
[----:B------:R-:W2:Y:S01]  /*3d840*/  LDL.LU R92, [R1+0x1b4] ;  /* 0x0001b400015c7983 */ /* 0x000ea20000300800 */
[----:B------:R-:W0:Y:S01]  /*3d850*/  LDCU UR14, c[0x0][0x398] ;  /* 0x00007300ff0e77ac */ /* 0x000e220008000800 */
[----:B---3--:R-:W-:-:S02]  /*3d860*/  F2FP.SATFINITE.E4M3.F32.PACK_AB_MERGE_C R76, R93, R91, RZ ;  /* 0x0000005b5d4c723e */ /* 0x008fc400048070ff */
[----:B------:R-:W3:Y:S04]  /*3d870*/  LDL.LU R91, [R1+0x1f0] ;  /* 0x0001f000015b7983 */ /* 0x000ee80000300800 */
[----:B------:R0:W-:Y:S01]  /*3d880*/  @P2 STG.E.U8 desc[UR20][R70.64], R76 ;  /* 0x0000004c46002986 */ /* 0x0001e2000c101114 */
[----:B-----5:R-:W-:-:S03]  /*3d890*/  IADD3 R72, P2, PT, R74, R3, RZ ;  /* 0x000000034a487210 */ /* 0x020fc60007f5e0ff */
[----:B------:R-:W3:Y:S01]  /*3d8a0*/  LDL.LU R93, [R1+0x1f4] ;  /* 0x0001f400015d7983 */ /* 0x000ee20000300800 */
[----:B0-----:R-:W-:Y:S02]  /*3d8b0*/  PRMT R70, R77, 0x9910, RZ ;  /* 0x000099104d467816 */ /* 0x001fe400000000ff */
[----:B------:R-:W-:Y:S02]  /*3d8c0*/  PRMT R77, R76, 0x9910, RZ ;  /* 0x000099104c4d7816 */ /* 0x000fe400000000ff */
[----:B------:R-:W-:Y:S01]  /*3d8d0*/  SHF.R.S32.HI R71, RZ, 0x1f, R74 ;  /* 0x0000001fff477819 */ /* 0x000fe2000001144a */
[----:B------:R-:W-:Y:S01]  /*3d8e0*/  IMAD.MOV.U32 R76, RZ, RZ, R70 ;  /* 0x000000ffff4c7224 */ /* 0x000fe200078e0046 */
[----:B------:R-:W-:-:S03]  /*3d8f0*/  IADD3 R70, P6, PT, R74, R68, RZ ;  /* 0x000000444a467210 */ /* 0x000fc60007fde0ff */
[C---:B------:R-:W-:Y:S01]  /*3d900*/  IMAD.X R73, R71.reuse, 0x1, R2, P2 ;  /* 0x0000000147497824 */ /* 0x040fe200010e0602 */
[----:B------:R-:W-:Y:S01]  /*3d910*/  SHF.R.S32.HI R76, RZ, 0x8, R76 ;  /* 0x00000008ff4c7819 */ /* 0x000fe2000001144c */
[----:B------:R-:W-:Y:S01]  /*3d920*/  IMAD.X R71, R71, 0x1, R69, P6 ;  /* 0x0000000147477824 */ /* 0x000fe200030e0645 */
[----:B------:R-:W-:Y:S01]  /*3d930*/  ISETP.GE.AND P2, PT, R75, UR4, PT ;  /* 0x000000044b007c0c */ /* 0x000fe2000bf46270 */
[----:B------:R-:W-:Y:S01]  /*3d940*/  VIADD R74, R74, UR28 ;  /* 0x0000001c4a4a7c36 */ /* 0x000fe20008000000 */
[----:B------:R-:W-:Y:S01]  /*3d950*/  SHF.R.S32.HI R75, RZ, 0x8, R77 ;  /* 0x00000008ff4b7819 */ /* 0x000fe2000001144d */
[----:B------:R-:W-:Y:S01]  /*3d960*/  @P5 STG.E.U8 desc[UR20][R72.64], R76 ;  /* 0x0000004c48005986 */ /* 0x000fe2000c101114 */
[----:B------:R-:W-:Y:S01]  /*3d970*/  ISETP.LT.AND P6, PT, R66, UR9, !P4 ;  /* 0x0000000942007c0c */ /* 0x000fe2000e7c1270 */
[----:B------:R-:W0:Y:S02]  /*3d980*/  LDCU UR4, c[0x0][0x39c] ;  /* 0x00007380ff0477ac */ /* 0x000e240008000800 */
[----:B------:R4:W-:Y:S01]  /*3d990*/  @P3 STG.E.U8 desc[UR20][R70.64], R75 ;  /* 0x0000004b46003986 */ /* 0x0009e2000c101114 */
[----:B------:R-:W5:Y:S01]  /*3d9a0*/  LDCU UR9, c[0x0][0x398] ;  /* 0x00007300ff0977ac */ /* 0x000f620008000800 */
[----:B----4-:R-:W-:-:S02]  /*3d9b0*/  F2FP.SATFINITE.E4M3.F32.PACK_AB_MERGE_C R75, R88, R90, RZ ;  /* 0x0000005a584b723e */ /* 0x010fc400048070ff */
[----:B------:R-:W4:Y:S04]  /*3d9c0*/  LDL.LU R90, [R1+0x108] ;  /* 0x00010800015a7983 */ /* 0x000f280000300800 */
[----:B------:R-:W4:Y:S01]  /*3d9d0*/  LDL.LU R88, [R1+0x10c] ;  /* 0x00010c0001587983 */ /* 0x000f220000300800 */
[----:B------:R-:W-:Y:S01]  /*3d9e0*/  VIADD R70, R0, 0x43 ;  /* 0x0000004300467836 */ /* 0x000fe20000000000 */
[----:B------:R-:W-:Y:S02]  /*3d9f0*/  SHF.R.S32.HI R71, RZ, 0x1f, R74 ;  /* 0x0000001fff477819 */ /* 0x000fe4000001144a */
[----:B------:R-:W-:Y:S02]  /*3da00*/  IADD3 R72, P5, PT, R74, R3, RZ ;  /* 0x000000034a487210 */ /* 0x000fe40007fbe0ff */
[----:B------:R-:W-:Y:S01]  /*3da10*/  ISETP.GE.AND P3, PT, R70, UR6, PT ;  /* 0x0000000646007c0c */ /* 0x000fe2000bf66270 */
[----:B------:R-:W0:Y:S01]  /*3da20*/  LDCU UR6, c[0x0][0x398] ;  /* 0x00007300ff0677ac */ /* 0x000e220008000800 */
[----:B------:R-:W-:Y:S01]  /*3da30*/  ISETP.LT.AND P4, PT, R67, UR12, !P4 ;  /* 0x0000000c43007c0c */ /* 0x000fe2000e781270 */
[----:B------:R-:W-:Y:S01]  /*3da40*/  IMAD.X R73, R71, 0x1, R2, P5 ;  /* 0x0000000147497824 */ /* 0x000fe200028e0602 */
[----:B------:R-:W-:Y:S01]  /*3da50*/  IADD3 R70, P5, PT, R74, R68, RZ ;  /* 0x000000444a467210 */ /* 0x000fe20007fbe0ff */
[----:B------:R-:W0:Y:S01]  /*3da60*/  LDCU UR12, c[0x0][0x398] ;  /* 0x00007300ff0c77ac */ /* 0x000e220008000800 */
[----:B------:R-:W-:-:S02]  /*3da70*/  F2FP.SATFINITE.E4M3.F32.PACK_AB_MERGE_C R76, R5, R4, RZ ;  /* 0x00000004054c723e */ /* 0x000fc400048070ff */
[----:B------:R1:W-:Y:S01]  /*3da80*/  @P6 STG.E.U8 desc[UR20][R72.64], R75 ;  /* 0x0000004b48006986 */ /* 0x0003e2000c101114 */
[----:B------:R-:W-:Y:S02]  /*3da90*/  IMAD.X R71, R71, 0x1, R69, P5 ;  /* 0x0000000147477824 */ /* 0x000fe400028e0645 */
[----:B------:R-:W-:-:S04]  /*3daa0*/  VIADD R4, R0, 0x44 ;  /* 0x0000004400047836 */ /* 0x000fc80000000000 */
[----:B------:R0:W-:Y:S01]  /*3dab0*/  @P4 STG.E.U8 desc[UR20][R70.64], R76 ;  /* 0x0000004c46004986 */ /* 0x0001e2000c101114 */
[----:B-1----:R-:W-:Y:S01]  /*3dac0*/  VIADD R72, R74, UR28 ;  /* 0x0000001c4a487c36 */ /* 0x002fe20008000000 */
[----:B------:R-:W-:Y:S01]  /*3dad0*/  ISETP.LT.AND P4, PT, R66, UR10, !P0 ;  /* 0x0000000a42007c0c */ /* 0x000fe2000c781270 */
[----:B------:R-:W1:Y:S03]  /*3dae0*/  LDCU UR10, c[0x0][0x398] ;  /* 0x00007300ff0a77ac */ /* 0x000e660008000800 */
[----:B------:R-:W-:Y:S02]  /*3daf0*/  SHF.R.S32.HI R5, RZ, 0x1f, R72 ;  /* 0x0000001fff057819 */ /* 0x000fe40000011448 */
[----:B0-----:R-:W-:Y:S02]  /*3db00*/  IADD3 R70, P6, PT, R72, R3, RZ ;  /* 0x0000000348467210 */ /* 0x001fe40007fde0ff */
[----:B------:R-:W-:Y:S01]  /*3db10*/  ISETP.LT.AND P0, PT, R67, UR6, !P0 ;  /* 0x0000000643007c0c */ /* 0x000fe2000c701270 */
[----:B------:R-:W0:Y:S01]  /*3db20*/  LDCU UR6, c[0x0][0x39c] ;  /* 0x00007380ff0677ac */ /* 0x000e220008000800 */
[----:B------:R-:W-:Y:S01]  /*3db30*/  ISETP.GE.AND P5, PT, R4, UR4, PT ;  /* 0x0000000404007c0c */ /* 0x000fe2000bfa6270 */
[----:B------:R-:W-:Y:S01]  /*3db40*/  IMAD.X R71, R5, 0x1, R2, P6 ;  /* 0x0000000105477824 */ /* 0x000fe200030e0602 */
[----:B------:R-:W-:Y:S01]  /*3db50*/  PRMT R74, R75, 0x9910, RZ ;  /* 0x000099104b4a7816 */ /* 0x000fe200000000ff */
[----:B------:R-:W0:Y:S01]  /*3db60*/  LDCU UR4, c[0x0][0x39c] ;  /* 0x00007380ff0477ac */ /* 0x000e220008000800 */
[----:B------:R-:W-:-:S02]  /*3db70*/  IADD3 R4, P6, PT, R72, R68, RZ ;  /* 0x0000004448047210 */ /* 0x000fc40007fde0ff */
[----:B------:R-:W-:Y:S02]  /*3db80*/  PRMT R73, R76, 0x9910, RZ ;  /* 0x000099104c497816 */ /* 0x000fe400000000ff */
[----:B------:R-:W-:Y:S01]  /*3db90*/  SHF.R.S32.HI R74, RZ, 0x8, R74 ;  /* 0x00000008ff4a7819 */ /* 0x000fe2000001144a */
[----:B------:R-:W-:Y:S01]  /*3dba0*/  IMAD.X R5, R5, 0x1, R69, P6 ;  /* 0x0000000105057824 */ /* 0x000fe200030e0645 */
[----:B------:R-:W-:Y:S01]  /*3dbb0*/  SHF.R.S32.HI R73, RZ, 0x8, R73 ;  /* 0x00000008ff497819 */ /* 0x000fe20000011449 */
[----:B------:R-:W-:Y:S02]  /*3dbc0*/  VIADD R72, R72, UR28 ;  /* 0x0000001c48487c36 */ /* 0x000fe40008000000 */
[----:B------:R0:W-:Y:S04]  /*3dbd0*/  @P4 STG.E.U8 desc[UR20][R70.64], R74 ;  /* 0x0000004a46004986 */ /* 0x0001e8000c101114 */
[----:B------:R1:W-:Y:S01]  /*3dbe0*/  @P0 STG.E.U8 desc[UR20][R4.64], R73 ;  /* 0x0000004904000986 */ /* 0x0003e2000c101114 */
[----:B0-----:R-:W-:-:S02]  /*3dbf0*/  IADD3 R70, P0, PT, R72, R3, RZ ;  /* 0x0000000348467210 */ /* 0x001fc40007f1e0ff */
[----:B-1----:R-:W-:Y:S01]  /*3dc00*/  SHF.R.S32.HI R5, RZ, 0x1f, R72 ;  /* 0x0000001fff057819 */ /* 0x002fe20000011448 */
[----:B------:R-:W-:-:S04]  /*3dc10*/  VIADD R73, R0, 0x45 ;  /* 0x0000004500497836 */ /* 0x000fc80000000000 */
[----:B------:R-:W-:Y:S01]  /*3dc20*/  IMAD.X R71, R5, 0x1, R2, P0 ;  /* 0x0000000105477824 */ /* 0x000fe200000e0602 */
[----:B------:R-:W-:Y:S01]  /*3dc30*/  ISETP.GE.AND P0, PT, R73, UR4, PT ;  /* 0x0000000449007c0c */ /* 0x000fe2000bf06270 */
[----:B------:R-:W0:Y:S01]  /*3dc40*/  LDCU UR4, c[0x0][0x39c] ;  /* 0x00007380ff0477ac */ /* 0x000e220008000800 */
[----:B----4-:R-:W-:Y:S02]  /*3dc50*/  F2FP.SATFINITE.E4M3.F32.PACK_AB_MERGE_C R73, R88, R90, RZ ;  /* 0x0000005a5849723e */ /* 0x010fe400048070ff */
[----:B------:R-:W4:Y:S04]  /*3dc60*/  LDL.LU R90, [R1+0x110] ;  /* 0x00011000015a7983 */ /* 0x000f280000300800 */
[----:B------:R-:W4:Y:S01]  /*3dc70*/  LDL.LU R88, [R1+0x114] ;  /* 0x0001140001587983 */ /* 0x000f220000300800 */
[----:B-----5:R-:W-:Y:S01]  /*3dc80*/  ISETP.LT.AND P4, PT, R66, UR9, !P2 ;  /* 0x0000000942007c0c */ /* 0x020fe2000d781270 */
[----:B------:R-:W1:Y:S01]  /*3dc90*/  LDCU UR9, c[0x0][0x398] ;  /* 0x00007300ff0977ac */ /* 0x000e620008000800 */
[----:B------:R-:W-:-:S02]  /*3dca0*/  ISETP.LT.AND P2, PT, R67, UR12, !P2 ;  /* 0x0000000c43007c0c */ /* 0x000fc4000d741270 */
[----:B------:R-:W-:Y:S01]  /*3dcb0*/  IADD3 R4, P6, PT, R72, R68, RZ ;  /* 0x0000004448047210 */ /* 0x000fe20007fde0ff */
[----:B------:R-:W5:Y:S01]  /*3dcc0*/  LDCU UR12, c[0x0][0x398] ;  /* 0x00007300ff0c77ac */ /* 0x000f620008000800 */
[----:B------:R-:W-:-:S03]  /*3dcd0*/  F2FP.SATFINITE.E4M3.F32.PACK_AB_MERGE_C R6, R7, R6, RZ ;  /* 0x000000060706723e */ /* 0x000fc600048070ff */
[----:B------:R-:W-:-:S04]  /*3dce0*/  IMAD.X R5, R5, 0x1, R69, P6 ;  /* 0x0000000105057824 */ /* 0x000fc800030e0645 */
[----:B------:R0:W-:Y:S01]  /*3dcf0*/  @P4 STG.E.U8 desc[UR20][R70.64], R73 ;  /* 0x0000004946004986 */ /* 0x0001e2000c101114 */
[----:B------:R-:W-:Y:S01]  /*3dd00*/  ISETP.LT.AND P4, PT, R66, UR10, !P3 ;  /* 0x0000000a42007c0c */ /* 0x000fe2000df81270 */
[----:B------:R-:W1:Y:S01]  /*3dd10*/  LDCU UR10, c[0x0][0x398] ;  /* 0x00007300ff0a77ac */ /* 0x000e620008000800 */
[----:B------:R-:W-:Y:S01]  /*3dd20*/  ISETP.LT.AND P3, PT, R67, UR14, !P3 ;  /* 0x0000000e43007c0c */ /* 0x000fe2000df61270 */
[----:B------:R2:W-:Y:S01]  /*3dd30*/  @P2 STG.E.U8 desc[UR20][R4.64], R6 ;  /* 0x0000000604002986 */ /* 0x0005e2000c101114 */
[----:B------:R-:W-:Y:S01]  /*3dd40*/  F2FP.SATFINITE.E4M3.F32.PACK_AB_MERGE_C R9, R9, R8, RZ ;  /* 0x000000080909723e */ /* 0x000fe200048070ff */
[----:B0-----:R-:W-:Y:S01]  /*3dd50*/  VIADD R70, R72, UR28 ;  /* 0x0000001c48467c36 */ /* 0x001fe20008000000 */
[----:B------:R-:W-:Y:S01]  /*3dd60*/  PRMT R72, R73, 0x9910, RZ ;  /* 0x0000991049487816 */ /* 0x000fe200000000ff */
[----:B------:R-:W-:Y:S01]  /*3dd70*/  VIADD R71, R0, 0x46 ;  /* 0x0000004600477836 */ /* 0x000fe20000000000 */
[----:B------:R-:W-:Y:S01]  /*3dd80*/  PRMT R73, R6, 0x9910, RZ ;  /* 0x0000991006497816 */ /* 0x000fe200000000ff */
[----:B------:R-:W0:Y:S01]  /*3dd90*/  LDCU UR14, c[0x0][0x398] ;  /* 0x00007300ff0e77ac */ /* 0x000e220008000800 */
[----:B--2---:R-:W-:-:S02]  /*3dda0*/  SHF.R.S32.HI R5, RZ, 0x1f, R70 ;  /* 0x0000001fff057819 */ /* 0x004fc40000011446 */
[C---:B------:R-:W-:Y:S02]  /*3ddb0*/  IADD3 R6, P2, PT, R70.reuse, R3, RZ ;  /* 0x0000000346067210 */ /* 0x040fe40007f5e0ff */
[C---:B------:R-:W-:Y:S02]  /*3ddc0*/  IADD3 R4, P6, PT, R70.reuse, R68, RZ ;  /* 0x0000004446047210 */ /* 0x040fe40007fde0ff */
[----:B------:R-:W-:Y:S01]  /*3ddd0*/  SHF.R.S32.HI R72, RZ, 0x8, R72 ;  /* 0x00000008ff487819 */ /* 0x000fe20000011448 */
[----:B------:R-:W-:Y:S01]  /*3dde0*/  IMAD.X R7, R5, 0x1, R2, P2 ;  /* 0x0000000105077824 */ /* 0x000fe200010e0602 */
[----:B------:R-:W-:Y:S01]  /*3ddf0*/  ISETP.GE.AND P2, PT, R71, UR4, PT ;  /* 0x0000000447007c0c */ /* 0x000fe2000bf46270 */
[----:B------:R-:W-:Y:S01]  /*3de00*/  IMAD.X R5, R5, 0x1, R69, P6 ;  /* 0x0000000105057824 */ /* 0x000fe200030e0645 */
[----:B------:R-:W-:Y:S01]  /*3de10*/  SHF.R.S32.HI R71, RZ, 0x8, R73 ;  /* 0x00000008ff477819 */ /* 0x000fe20000011449 */
[----:B------:R-:W-:Y:S01]  /*3de20*/  VIADD R70, R70, UR28 ;  /* 0x0000001c46467c36 */ /* 0x000fe20008000000 */
[----:B------:R-:W-:Y:S01]  /*3de30*/  @P4 STG.E.U8 desc[UR20][R6.64], R72 ;  /* 0x0000004806004986 */ /* 0x000fe2000c101114 */
[----:B------:R-:W2:Y:S03]  /*3de40*/  LDCU UR4, c[0x0][0x39c] ;  /* 0x00007380ff0477ac */ /* 0x000ea60008000800 */
[----:B------:R4:W-:Y:S02]  /*3de50*/  @P3 STG.E.U8 desc[UR20][R4.64], R71 ;  /* 0x0000004704003986 */ /* 0x0009e4000c101114 */
[----:B----4-:R-:W-:-:S02]  /*3de60*/  F2FP.SATFINITE.E4M3.F32.PACK_AB_MERGE_C R71, R88, R90, RZ ;  /* 0x0000005a5847723e */ /* 0x010fc400048070ff */
[----:B------:R-:W4:Y:S04]  /*3de70*/  LDL.LU R90, [R1+0x118] ;  /* 0x00011800015a7983 */ /* 0x000f280000300800 */
[----:B------:R-:W4:Y:S01]  /*3de80*/  LDL.LU R88, [R1+0x11c] ;  /* 0x00011c0001587983 */ /* 0x000f220000300800 */
[----:B------:R-:W-:Y:S01]  /*3de90*/  VIADD R4, R0, 0x47 ;  /* 0x0000004700047836 */ /* 0x000fe20000000000 */
[----:B------:R-:W-:Y:S02]  /*3dea0*/  SHF.R.S32.HI R5, RZ, 0x1f, R70 ;  /* 0x0000001fff057819 */ /* 0x000fe40000011446 */
[----:B------:R-:W-:Y:S02]  /*3deb0*/  IADD3 R6, P4, PT, R70, R3, RZ ;  /* 0x0000000346067210 */ /* 0x000fe40007f9e0ff */
[----:B-1----:R-:W-:Y:S01]  /*3dec0*/  ISETP.LT.AND P6, PT, R66, UR9, !P5 ;  /* 0x0000000942007c0c */ /* 0x002fe2000efc1270 */
[----:B------:R-:W-:Y:S01]  /*3ded0*/  VIADD R8, R0, 0x48 ;  /* 0x0000004800087836 */ /* 0x000fe20000000000 */
[----:B-----5:R-:W-:Y:S01]  /*3dee0*/  ISETP.LT.AND P5, PT, R67, UR12, !P5 ;  /* 0x0000000c43007c0c */ /* 0x020fe2000efa1270 */
[C---:B------:R-:W-:Y:S01]  /*3def0*/  IMAD.X R7, R5.reuse, 0x1, R2, P4 ;  /* 0x0000000105077824 */ /* 0x040fe200020e0602 */
[----:B------:R-:W-:Y:S01]  /*3df00*/  ISETP.GE.AND P3, PT, R4, UR6, PT ;  /* 0x0000000604007c0c */ /* 0x000fe2000bf66270 */
[----:B------:R-:W1:Y:S01]  /*3df10*/  LDCU UR6, c[0x0][0x398] ;  /* 0x00007300ff0677ac */ /* 0x000e620008000800 */
[----:B------:R-:W-:Y:S01]  /*3df20*/  IADD3 R4, P4, PT, R70, R68, RZ ;  /* 0x0000004446047210 */ /* 0x000fe20007f9e0ff */
[----:B------:R-:W5:Y:S04]  /*3df30*/  LDCU UR9, c[0x0][0x398] ;  /* 0x00007300ff0977ac */ /* 0x000f680008000800 */
[----:B------:R-:W-:Y:S01]  /*3df40*/  IMAD.X R5, R5, 0x1, R69, P4 ;  /* 0x0000000105057824 */ /* 0x000fe200020e0645 */
[----:B--2---:R-:W-:Y:S01]  /*3df50*/  ISETP.GE.AND P4, PT, R8, UR4, PT ;  /* 0x0000000408007c0c */ /* 0x004fe2000bf86270 */
[----:B------:R2:W-:Y:S01]  /*3df60*/  @P6 STG.E.U8 desc[UR20][R6.64], R71 ;  /* 0x0000004706006986 */ /* 0x0005e2000c101114 */
[----:B------:R-:W-:Y:S01]  /*3df70*/  VIADD R8, R70, UR28 ;  /* 0x0000001c46087c36 */ /* 0x000fe20008000000 */
[----:B------:R-:W0:Y:S02]  /*3df80*/  LDCU UR12, c[0x0][0x398] ;  /* 0x00007300ff0c77ac */ /* 0x000e240008000800 */
[----:B------:R1:W-:Y:S01]  /*3df90*/  @P5 STG.E.U8 desc[UR20][R4.64], R9 ;  /* 0x0000000904005986 */ /* 0x0003e2000c101114 */
[----:B------:R-:W-:Y:S01]  /*3dfa0*/  ISETP.LT.AND P5, PT, R66, UR10, !P0 ;  /* 0x0000000a42007c0c */ /* 0x000fe2000c7a1270 */
[----:B------:R-:W0:Y:S01]  /*3dfb0*/  LDCU UR10, c[0x0][0x398] ;  /* 0x00007300ff0a77ac */ /* 0x000e220008000800 */
[----:B------:R-:W-:-:S02]  /*3dfc0*/  PRMT R70, R71, 0x9910, RZ ;  /* 0x0000991047467816 */ /* 0x000fc400000000ff */
[----:B------:R-:W-:Y:S01]  /*3dfd0*/  F2FP.SATFINITE.E4M3.F32.PACK_AB_MERGE_C R10, R11, R10, RZ ;  /* 0x0000000a0b0a723e */ /* 0x000fe200048070ff */
[----:B------:R-:W0:Y:S01]  /*3dfe0*/  LDCU UR4, c[0x0][0x39c] ;  /* 0x00007380ff0477ac */ /* 0x000e220008000800 */
[----:B--2---:R-:W-:Y:S02]  /*3dff0*/  IADD3 R6, P6, PT, R8, R3, RZ ;  /* 0x0000000308067210 */ /* 0x004fe40007fde0ff */
[----:B-1----:R-:W-:Y:S02]  /*3e000*/  SHF.R.S32.HI R5, RZ, 0x1f, R8 ;  /* 0x0000001fff057819 */ /* 0x002fe40000011408 */
[----:B------:R-:W-:-:S03]  /*3e010*/  SHF.R.S32.HI R70, RZ, 0x8, R70 ;  /* 0x00000008ff467819 */ /* 0x000fc60000011446 */
[----:B------:R-:W-:-:S05]  /*3e020*/  IMAD.X R7, R5, 0x1, R2, P6 ;  /* 0x0000000105077824 */ /* 0x000fca00030e0602 */
[----:B------:R4:W-:Y:S02]  /*3e030*/  @P5 STG.E.U8 desc[UR20][R6.64], R70 ;  /* 0x0000004606005986 */ /* 0x0009e4000c101114 */
[----:B----4-:R-:W-:Y:S02]  /*3e040*/  F2FP.SATFINITE.E4M3.F32.PACK_AB_MERGE_C R70, R88, R90, RZ ;  /* 0x0000005a5846723e */ /* 0x010fe400048070ff */
[----:B------:R-:W2:Y:S04]  /*3e050*/  LDL.LU R90, [R1+0x120] ;  /* 0x00012000015a7983 */ /* 0x000ea80000300800 */
[----:B------:R-:W2:Y:S01]  /*3e060*/  LDL.LU R88, [R1+0x124] ;  /* 0x0001240001587983 */ /* 0x000ea20000300800 */
[----:B------:R-:W-:Y:S01]  /*3e070*/  ISETP.LT.AND P0, PT, R67, UR6, !P0 ;  /* 0x0000000643007c0c */ /* 0x000fe2000c701270 */
[----:B------:R-:W1:Y:S01]  /*3e080*/  LDCU UR6, c[0x0][0x39c] ;  /* 0x00007380ff0677ac */ /* 0x000e620008000800 */
[----:B------:R-:W-:-:S02]  /*3e090*/  IADD3 R4, P6, PT, R8, R68, RZ ;  /* 0x0000004408047210 */ /* 0x000fc40007fde0ff */
[----:B------:R-:W-:Y:S01]  /*3e0a0*/  PRMT R9, R9, 0x9910, RZ ;  /* 0x0000991009097816 */ /* 0x000fe200000000ff */
[----:B------:R-:W-:Y:S02]  /*3e0b0*/  VIADD R8, R8, UR28 ;  /* 0x0000001c08087c36 */ /* 0x000fe40008000000 */
[----:B------:R-:W-:Y:S01]  /*3e0c0*/  IMAD.X R5, R5, 0x1, R69, P6 ;  /* 0x0000000105057824 */ /* 0x000fe200030e0645 */
[----:B------:R-:W-:Y:S02]  /*3e0d0*/  SHF.R.S32.HI R9, RZ, 0x8, R9 ;  /* 0x00000008ff097819 */ /* 0x000fe40000011409 */
[----:B-----5:R-:W-:Y:S01]  /*3e0e0*/  ISETP.LT.AND P5, PT, R66, UR9, !P2 ;  /* 0x0000000942007c0c */ /* 0x020fe2000d7a1270 */
[----:B------:R-:W4:Y:S02]  /*3e0f0*/  LDCU UR9, c[0x0][0x398] ;  /* 0x00007300ff0977ac */ /* 0x000f240008000800 */
[----:B------:R5:W-:Y:S01]  /*3e100*/  @P0 STG.E.U8 desc[UR20][R4.64], R9 ;  /* 0x0000000904000986 */ /* 0x000be2000c101114 */
[----:B------:R-:W-:-:S02]  /*3e110*/  IADD3 R6, P0, PT, R8, R3, RZ ;  /* 0x0000000308067210 */ /* 0x000fc40007f1e0ff */
[----:B0-----:R-:W-:Y:S01]  /*3e120*/  ISETP.LT.AND P2, PT, R67, UR12, !P2 ;  /* 0x0000000c43007c0c */ /* 0x001fe2000d741270 */
[----:B------:R-:W0:Y:S01]  /*3e130*/  LDCU UR12, c[0x0][0x398] ;  /* 0x00007300ff0c77ac */ /* 0x000e220008000800 */
[----:B-----5:R-:W-:Y:S02]  /*3e140*/  SHF.R.S32.HI R5, RZ, 0x1f, R8 ;  /* 0x0000001fff057819 */ /* 0x020fe40000011408 */
[----:B------:R-:W-:-:S03]  /*3e150*/  IADD3 R4, P6, PT, R8, R68, RZ ;  /* 0x0000004408047210 */ /* 0x000fc60007fde0ff */
[C---:B------:R-:W-:Y:S02]  /*3e160*/  IMAD.X R7, R5.reuse, 0x1, R2, P0 ;  /* 0x0000000105077824 */ /* 0x040fe400000e0602 */
[----:B------:R-:W-:Y:S02]  /*3e170*/  IMAD.X R5, R5, 0x1, R69, P6 ;  /* 0x0000000105057824 */ /* 0x000fe400030e0645 */
[----:B------:R-:W-:Y:S01]  /*3e180*/  VIADD R8, R8, UR28 ;  /* 0x0000001c08087c36 */ /* 0x000fe20008000000 */
[----:B------:R5:W-:Y:S01]  /*3e190*/  @P5 STG.E.U8 desc[UR20][R6.64], R70 ;  /* 0x0000004606005986 */ /* 0x000be2000c101114 */
[----:B------:R-:W-:Y:S02]  /*3e1a0*/  ISETP.LT.AND P5, PT, R66, UR10, !P3 ;  /* 0x0000000a42007c0c */ /* 0x000fe4000dfa1270 */
[----:B------:R-:W-:Y:S01]  /*3e1b0*/  PRMT R11, R10, 0x9910, RZ ;  /* 0x000099100a0b7816 */ /* 0x000fe200000000ff */
[----:B------:R0:W-:Y:S01]  /*3e1c0*/  @P2 STG.E.U8 desc[UR20][R4.64], R10 ;  /* 0x0000000a04002986 */ /* 0x0001e2000c101114 */
[----:B------:R-:W-:Y:S01]  /*3e1d0*/  VIADD R9, R0, 0x49 ;  /* 0x0000004900097836 */ /* 0x000fe20000000000 */
[----:B------:R-:W1:Y:S01]  /*3e1e0*/  LDCU UR10, c[0x0][0x398] ;  /* 0x00007300ff0a77ac */ /* 0x000e620008000800 */
[----:B-----5:R-:W-:-:S02]  /*3e1f0*/  PRMT R70, R70, 0x9910, RZ ;  /* 0x0000991046467816 */ /* 0x020fc400000000ff */
[----:B------:R-:W-:Y:S02]  /*3e200*/  IADD3 R6, P2, PT, R8, R3, RZ ;  /* 0x0000000308067210 */ /* 0x000fe40007f5e0ff */
[----:B0-----:R-:W-:Y:S01]  /*3e210*/  SHF.R.S32.HI R5, RZ, 0x1f, R8 ;  /* 0x0000001fff057819 */ /* 0x001fe20000011408 */
[----:B------:R-:W-:-:S04]  /*3e220*/  IMAD.MOV.U32 R10, RZ, RZ, R70 ;  /* 0x000000ffff0a7224 */ /* 0x000fc800078e0046 */
[----:B------:R-:W-:Y:S01]  /*3e230*/  IMAD.X R7, R5, 0x1, R2, P2 ;  /* 0x0000000105077824 */ /* 0x000fe200010e0602 */
[----:B------:R-:W-:-:S05]  /*3e240*/  SHF.R.S32.HI R10, RZ, 0x8, R10 ;  /* 0x00000008ff0a7819 */ /* 0x000fca000001140a */
[----:B------:R2:W-:Y:S02]  /*3e250*/  @P5 STG.E.U8 desc[UR20][R6.64], R10 ;  /* 0x0000000a06005986 */ /* 0x0005e4000c101114 */
[----:B--2---:R-:W-:Y:S02]  /*3e260*/  F2FP.SATFINITE.E4M3.F32.PACK_AB_MERGE_C R10, R88, R90, RZ ;  /* 0x0000005a580a723e */ /* 0x004fe400048070ff */
[----:B------:R-:W2:Y:S04]  /*3e270*/  LDL.LU R90, [R1+0x128] ;  /* 0x00012800015a7983 */ /* 0x000ea80000300800 */
[----:B------:R-:W2:Y:S01]  /*3e280*/  LDL.LU R88, [R1+0x12c] ;  /* 0x00012c0001587983 */ /* 0x000ea20000300800 */
[----:B------:R-:W-:Y:S01]  /*3e290*/  ISETP.GE.AND P0, PT, R9, UR4, PT ;  /* 0x0000000409007c0c */ /* 0x000fe2000bf06270 */
[----:B------:R-:W0:Y:S01]  /*3e2a0*/  LDCU UR4, c[0x0][0x39c] ;  /* 0x00007380ff0477ac */ /* 0x000e220008000800 */
[----:B------:R-:W-:Y:S01]  /*3e2b0*/  ISETP.LT.AND P3, PT, R67, UR14, !P3 ;  /* 0x0000000e43007c0c */ /* 0x000fe2000df61270 */
[----:B------:R-:W-:Y:S01]  /*3e2c0*/  VIADD R9, R0, 0x4a ;  /* 0x0000004a00097836 */ /* 0x000fe20000000000 */
[C---:B------:R-:W-:Y:S01]  /*3e2d0*/  IADD3 R4, P6, PT, R8.reuse, R68, RZ ;  /* 0x0000004408047210 */ /* 0x040fe20007fde0ff */
[----:B------:R-:W-:Y:S01]  /*3e2e0*/  VIADD R8, R8, UR28 ;  /* 0x0000001c08087c36 */ /* 0x000fe20008000000 */
[----:B------:R-:W-:Y:S01]  /*3e2f0*/  F2FP.SATFINITE.E4M3.F32.PACK_AB_MERGE_C R12, R13, R12, RZ ;  /* 0x0000000c0d0c723e */ /* 0x000fe200048070ff */
[----:B------:R-:W5:Y:S02]  /*3e300*/  LDCU UR14, c[0x0][0x398] ;  /* 0x00007300ff0e77ac */ /* 0x000f640008000800 */
[----:B------:R-:W-:Y:S01]  /*3e310*/  IMAD.X R5, R5, 0x1, R69, P6 ;  /* 0x0000000105057824 */ /* 0x000fe200030e0645 */
[----:B------:R-:W-:-:S02]  /*3e320*/  IADD3 R6, P5, PT, R8, R3, RZ ;  /* 0x0000000308067210 */ /* 0x000fc40007fbe0ff */
[----:B0-----:R-:W-:Y:S01]  /*3e330*/  ISETP.GE.AND P2, PT, R9, UR4, PT ;  /* 0x0000000409007c0c */ /* 0x001fe2000bf46270 */
[----:B------:R-:W0:Y:S01]  /*3e340*/  LDCU UR4, c[0x0][0x39c] ;  /* 0x00007380ff0477ac */ /* 0x000e220008000800 */
[----:B------:R-:W-:Y:S02]  /*3e350*/  SHF.R.S32.HI R9, RZ, 0x8, R11 ;  /* 0x00000008ff097819 */ /* 0x000fe4000001140b */
[----:B----4-:R-:W-:Y:S01]  /*3e360*/  ISETP.LT.AND P6, PT, R66, UR9, !P4 ;  /* 0x0000000942007c0c */ /* 0x010fe2000e7c1270 */
[----:B------:R-:W4:Y:S02]  /*3e370*/  LDCU UR9, c[0x0][0x398] ;  /* 0x00007300ff0977ac */ /* 0x000f240008000800 */
        /* <DEDUP_REMOVED lines=20> */
[----:B------:R-:W-:-:S05]  /*3e4c0*/  IMAD.X R7, R5, 0x1, R2, P6 ;  /* 0x0000000105077824 */ /* 0x000fca00030e0602 */
[----:B------:R2:W-:Y:S02]  /*3e4d0*/  @P4 STG.E.U8 desc[UR20][R6.64], R10 ;  /* 0x0000000a06004986 */ /* 0x0005e4000c101114 */
[----:B--2---:R-:W-:Y:S02]  /*3e4e0*/  F2FP.SATFINITE.E4M3.F32.PACK_AB_MERGE_C R10, R88, R90, RZ ;  /* 0x0000005a580a723e */ /* 0x004fe400048070ff */
[----:B------:R-:W2:Y:S04]  /*3e4f0*/  LDL.LU R90, [R1+0x130] ;  /* 0x00013000015a7983 */ /* 0x000ea80000300800 */
[----:B------:R-:W2:Y:S01]  /*3e500*/  LDL.LU R88, [R1+0x134] ;  /* 0x0001340001587983 */ /* 0x000ea20000300800 */
[----:B------:R-:W-:Y:S01]  /*3e510*/  ISETP.LT.AND P0, PT, R67, UR6, !P0 ;  /* 0x0000000643007c0c */ /* 0x000fe2000c701270 */
[----:B------:R-:W0:Y:S01]  /*3e520*/  LDCU UR6, c[0x0][0x39c] ;  /* 0x00007380ff0677ac */ /* 0x000e220008000800 */
[----:B------:R-:W-:-:S02]  /*3e530*/  ISETP.GE.AND P5, PT, R9, UR4, PT ;  /* 0x0000000409007c0c */ /* 0x000fc4000bfa6270 */
[----:B------:R-:W-:Y:S02]  /*3e540*/  IADD3 R4, P6, PT, R8, R68, RZ ;  /* 0x0000004408047210 */ /* 0x000fe40007fde0ff */
[----:B------:R-:W-:Y:S01]  /*3e550*/  PRMT R9, R12, 0x9910, RZ ;  /* 0x000099100c097816 */ /* 0x000fe200000000ff */
[----:B------:R-:W-:Y:S01]  /*3e560*/  VIADD R8, R8, UR28 ;  /* 0x0000001c08087c36 */ /* 0x000fe20008000000 */
[----:B----4-:R-:W-:Y:S01]  /*3e570*/  ISETP.LT.AND P4, PT, R66, UR9, !P2 ;  /* 0x0000000942007c0c */ /* 0x010fe2000d781270 */
[----:B------:R-:W-:Y:S01]  /*3e580*/  IMAD.X R5, R5, 0x1, R69, P6 ;  /* 0x0000000105057824 */ /* 0x000fe200030e0645 */
[----:B------:R-:W-:Y:S01]  /*3e590*/  SHF.R.S32.HI R9, RZ, 0x8, R9 ;  /* 0x00000008ff097819 */ /* 0x000fe20000011409 */
[----:B------:R-:W1:Y:S01]  /*3e5a0*/  LDCU UR4, c[0x0][0x39c] ;  /* 0x00007380ff0477ac */ /* 0x000e620008000800 */
[----:B------:R-:W-:-:S03]  /*3e5b0*/  ISETP.LT.AND P2, PT, R67, UR12, !P2 ;  /* 0x0000000c43007c0c */ /* 0x000fc6000d741270 */
[----:B------:R4:W-:Y:S01]  /*3e5c0*/  @P0 STG.E.U8 desc[UR20][R4.64], R9 ;  /* 0x0000000904000986 */ /* 0x0009e2000c101114 */
[C---:B------:R-:W-:Y:S01]  /*3e5d0*/  IADD3 R6, P0, PT, R8.reuse, R3, RZ ;  /* 0x0000000308067210 */ /* 0x040fe20007f1e0ff */
[----:B------:R-:W0:Y:S01]  /*3e5e0*/  LDCU UR9, c[0x0][0x398] ;  /* 0x00007300ff0977ac */ /* 0x000e220008000800 */
[----:B------:R-:W-:Y:S01]  /*3e5f0*/  F2FP.SATFINITE.E4M3.F32.PACK_AB_MERGE_C R14, R15, R14, RZ ;  /* 0x0000000e0f0e723e */ /* 0x000fe200048070ff */
[----:B------:R-:W0:Y:S01]  /*3e600*/  LDCU UR12, c[0x0][0x398] ;  /* 0x00007300ff0c77ac */ /* 0x000e220008000800 */
[----:B----4-:R-:W-:Y:S02]  /*3e610*/  SHF.R.S32.HI R5, RZ, 0x1f, R8 ;  /* 0x0000001fff057819 */ /* 0x010fe40000011408 */
[----:B------:R-:W-:-:S03]  /*3e620*/  IADD3 R4, P6, PT, R8, R68, RZ ;  /* 0x0000004408047210 */ /* 0x000fc60007fde0ff */
[C---:B------:R-:W-:Y:S02]  /*3e630*/  IMAD.X R7, R5.reuse, 0x1, R2, P0 ;  /* 0x0000000105077824 */ /* 0x040fe400000e0602 */
[----:B------:R-:W-:Y:S02]  /*3e640*/  IMAD.X R5, R5, 0x1, R69, P6 ;  /* 0x0000000105057824 */ /* 0x000fe400030e0645 */
[----:B------:R-:W-:Y:S01]  /*3e650*/  VIADD R8, R8, UR28 ;  /* 0x0000001c08087c36 */ /* 0x000fe20008000000 */
[----:B------:R4:W-:Y:S01]  /*3e660*/  @P4 STG.E.U8 desc[UR20][R6.64], R10 ;  /* 0x0000000a06004986 */ /* 0x0009e2000c101114 */
[----:B------:R-:W-:Y:S01]  /*3e670*/  ISETP.LT.AND P4, PT, R66, UR10, !P3 ;  /* 0x0000000a42007c0c */ /* 0x000fe2000df81270 */
[----:B------:R-:W-:Y:S01]  /*3e680*/  VIADD R9, R0, 0x4d ;  /* 0x0000004d00097836 */ /* 0x000fe20000000000 */
[----:B------:R-:W-:Y:S01]  /*3e690*/  PRMT R11, R14, 0x9910, RZ ;  /* 0x000099100e0b7816 */ /* 0x000fe200000000ff */
[----:B------:R0:W-:Y:S01]  /*3e6a0*/  @P2 STG.E.U8 desc[UR20][R4.64], R14 ;  /* 0x0000000e04002986 */ /* 0x0001e2000c101114 */
[----:B------:R-:W1:Y:S01]  /*3e6b0*/  LDCU UR10, c[0x0][0x398] ;  /* 0x00007300ff0a77ac */ /* 0x000e620008000800 */
[----:B----4-:R-:W-:-:S02]  /*3e6c0*/  IADD3 R6, P2, PT, R8, R3, RZ ;  /* 0x0000000308067210 */ /* 0x010fc40007f5e0ff */
        /* <DEDUP_REMOVED lines=8> */
[----:B-1----:R-:W-:Y:S01]  /*3e750*/  ISETP.GE.AND P0, PT, R9, UR4, PT ;  /* 0x0000000409007c0c */ /* 0x002fe2000bf06270 */
[----:B------:R-:W0:Y:S01]  /*3e760*/  LDCU UR4, c[0x0][0x39c] ;  /* 0x00007380ff0477ac */ /* 0x000e220008000800 */
[----:B-----5:R-:W-:Y:S01]  /*3e770*/  ISETP.LT.AND P3, PT, R67, UR14, !P3 ;  /* 0x0000000e43007c0c */ /* 0x020fe2000df61270 */
[----:B------:R-:W-:Y:S01]  /*3e780*/  VIADD R9, R0, 0x4e ;  /* 0x0000004e00097836 */ /* 0x000fe20000000000 */
[C---:B------:R-:W-:Y:S01]  /*3e790*/  IADD3 R4, P6, PT, R8.reuse, R68, RZ ;  /* 0x0000004408047210 */ /* 0x040fe20007fde0ff */
[----:B------:R-:W-:Y:S01]  /*3e7a0*/  VIADD R8, R8, UR28 ;  /* 0x0000001c08087c36 */ /* 0x000fe20008000000 */
[----:B------:R-:W-:Y:S01]  /*3e7b0*/  F2FP.SATFINITE.E4M3.F32.PACK_AB_MERGE_C R16, R17, R16, RZ ;  /* 0x000000101110723e */ /* 0x000fe200048070ff */
[----:B------:R-:W1:Y:S02]  /*3e7c0*/  LDCU UR14, c[0x0][0x398] ;  /* 0x00007300ff0e77ac */ /* 0x000e640008000800 */
[----:B------:R-:W-:Y:S01]  /*3e7d0*/  IMAD.X R5, R5, 0x1, R69, P6 ;  /* 0x0000000105057824 */ /* 0x000fe200030e0645 */
[----:B------:R-:W-:-:S02]  /*3e7e0*/  IADD3 R6, P4, PT, R8, R3, RZ ;  /* 0x0000000308067210 */ /* 0x000fc40007f9e0ff */
[----:B0-----:R-:W-:Y:S01]  /*3e7f0*/  ISETP.GE.AND P2, PT, R9, UR4, PT ;  /* 0x0000000409007c0c */ /* 0x001fe2000bf46270 */
[----:B------:R-:W0:Y:S01]  /*3e800*/  LDCU UR4, c[0x0][0x39c] ;  /* 0x00007380ff0477ac */ /* 0x000e220008000800 */
[----:B------:R-:W-:Y:S02]  /*3e810*/  SHF.R.S32.HI R9, RZ, 0x8, R11 ;  /* 0x00000008ff097819 */ /* 0x000fe4000001140b */
[----:B------:R-:W-:Y:S01]  /*3e820*/  ISETP.LT.AND P6, PT, R66, UR9, !P5 ;  /* 0x0000000942007c0c */ /* 0x000fe2000efc1270 */
[----:B------:R-:W4:Y:S02]  /*3e830*/  LDCU UR9, c[0x0][0x398] ;  /* 0x00007300ff0977ac */ /* 0x000f240008000800 */
[----:B------:R5:W-:Y:S01]  /*3e840*/  @P3 STG.E.U8 desc[UR20][R4.64], R9 ;  /* 0x0000000904003986 */ /* 0x000be2000c101114 */
[----:B------:R-:W-:Y:S01]  /*3e850*/  ISETP.LT.AND P5, PT, R67, UR12, !P5 ;  /* 0x0000000c43007c0c */ /* 0x000fe2000efa1270 */
[----:B------:R-:W0:Y:S01]  /*3e860*/  LDCU UR12, c[0x0][0x398] ;  /* 0x00007300ff0c77ac */ /* 0x000e220008000800 */
[----:B-----5:R-:W-:Y:S01]  /*3e870*/  VIADD R4, R0, 0x4f ;  /* 0x0000004f00047836 */ /* 0x020fe20000000000 */
[----:B------:R-:W-:-:S04]  /*3e880*/  SHF.R.S32.HI R5, RZ, 0x1f, R8 ;  /* 0x0000001fff057819 */ /* 0x000fc80000011408 */
[----:B------:R-:W-:Y:S01]  /*3e890*/  ISETP.GE.AND P3, PT, R4, UR6, PT ;  /* 0x0000000604007c0c */ /* 0x000fe2000bf66270 */
[C---:B------:R-:W-:Y:S01]  /*3e8a0*/  IMAD.X R7, R5.reuse, 0x1, R2, P4 ;  /* 0x0000000105077824 */ /* 0x040fe200020e0602 */
[C---:B------:R-:W-:Y:S01]  /*3e8b0*/  IADD3 R4, P4, PT, R8.reuse, R68, RZ ;  /* 0x0000004408047210 */ /* 0x040fe20007f9e0ff */
[----:B------:R-:W-:Y:S01]  /*3e8c0*/  VIADD R8, R8, UR28 ;  /* 0x0000001c08087c36 */ /* 0x000fe20008000000 */
[----:B------:R-:W5:Y:S03]  /*3e8d0*/  LDCU UR6, c[0x0][0x398] ;  /* 0x00007300ff0677ac */ /* 0x000f660008000800 */
[----:B------:R-:W-:Y:S01]  /*3e8e0*/  IMAD.X R5, R5, 0x1, R69, P4 ;  /* 0x0000000105057824 */ /* 0x000fe200020e0645 */
[----:B------:R0:W-:Y:S04]  /*3e8f0*/  @P6 STG.E.U8 desc[UR20][R6.64], R10 ;  /* 0x0000000a06006986 */ /* 0x0001e8000c101114 */
[----:B------:R1:W-:Y:S01]  /*3e900*/  @P5 STG.E.U8 desc[UR20][R4.64], R16 ;  /* 0x0000001004005986 */ /* 0x0003e2000c101114 */
[----:B------:R-:W-:Y:S01]  /*3e910*/  ISETP.LT.AND P5, PT, R66, UR10, !P0 ;  /* 0x0000000a42007c0c */ /* 0x000fe2000c7a1270 */
[----:B------:R-:W-:Y:S01]  /*3e920*/  VIADD R9, R0, 0x50 ;  /* 0x0000005000097836 */ /* 0x000fe20000000000 */
[----:B------:R-:W2:Y:S01]  /*3e930*/  LDCU UR10, c[0x0][0x398] ;  /* 0x00007300ff0a77ac */ /* 0x000ea20008000800 */
[----:B0-----:R-:W-:-:S02]  /*3e940*/  IADD3 R6, P6, PT, R8, R3, RZ ;  /* 0x0000000308067210 */ /* 0x001fc40007fde0ff */
[----:B------:R-:W-:Y:S02]  /*3e950*/  PRMT R10, R10, 0x9910, RZ ;  /* 0x000099100a0a7816 */ /* 0x000fe400000000ff */
[----:B-1----:R-:W-:Y:S02]  /*3e960*/  SHF.R.S32.HI R5, RZ, 0x1f, R8 ;  /* 0x0000001fff057819 */ /* 0x002fe40000011408 */
[----:B------:R-:W-:-:S03]  /*3e970*/  SHF.R.S32.HI R10, RZ, 0x8, R10 ;  /* 0x00000008ff0a7819 */ /* 0x000fc6000001140a */
[----:B------:R-:W-:-:S05]  /*3e980*/  IMAD.X R7, R5, 0x1, R2, P6 ;  /* 0x0000000105077824 */ /* 0x000fca00030e0602 */
[----:B------:R2:W-:Y:S02]  /*3e990*/  @P5 STG.E.U8 desc[UR20][R6.64], R10 ;  /* 0x0000000a06005986 */ /* 0x0005e4000c101114 */
[----:B--2---:R-:W-:Y:S02]  /*3e9a0*/  F2FP.SATFINITE.E4M3.F32.PACK_AB_MERGE_C R10, R88, R90, RZ ;  /* 0x0000005a580a723e */ /* 0x004fe400048070ff */
[----:B------:R-:W2:Y:S04]  /*3e9b0*/  LDL.LU R90, [R1+0x140] ;  /* 0x00014000015a7983 */ /* 0x000ea80000300800 */
[----:B------:R-:W2:Y:S01]  /*3e9c0*/  LDL.LU R88, [R1+0x144] ;  /* 0x0001440001587983 */ /* 0x000ea20000300800 */
[----:B-----5:R-:W-:Y:S01]  /*3e9d0*/  ISETP.LT.AND P0, PT, R67, UR6, !P0 ;  /* 0x0000000643007c0c */ /* 0x020fe2000c701270 */
        /* <DEDUP_REMOVED lines=12> */
[----:B------:R-:W5:Y:S01]  /*3eaa0*/  LDCU UR9, c[0x0][0x398] ;  /* 0x00007300ff0977ac */ /* 0x000f620008000800 */
        /* <DEDUP_REMOVED lines=24> */
[----:B------:R-:W-:Y:S01]  /*3ec30*/  ISETP.LT.AND P3, PT, R67, UR14, !P3 ;  /* 0x0000000e43007c0c */ /* 0x000fe2000df61270 */
        /* <DEDUP_REMOVED lines=10> */
[----:B-----5:R-:W-:Y:S01]  /*3ece0*/  ISETP.LT.AND P6, PT, R66, UR9, !P4 ;  /* 0x0000000942007c0c */ /* 0x020fe2000e7c1270 */
        /* <DEDUP_REMOVED lines=105> */
[----:B------:R-:W-:Y:S01]  /*3f380*/  IADD3 R4, P6, PT, R8, R68, RZ ;  /* 0x0000004408047210 */ /* 0x000fe20007fde0ff */
[----:B------:R-:W1:Y:S01]  /*3f390*/  LDCU UR4, c[0x0][0x39c] ;  /* 0x00007380ff0477ac */ /* 0x000e620008000800 */
[----:B------:R-:W-:Y:S01]  /*3f3a0*/  PRMT R9, R24, 0x9910, RZ ;  /* 0x0000991018097816 */ /* 0x000fe200000000ff */
[----:B------:R-:W-:Y:S02]  /*3f3b0*/  VIADD R8, R8, UR28 ;  /* 0x0000001c08087c36 */ /* 0x000fe40008000000 */
[----:B------:R-:W-:Y:S01]  /*3f3c0*/  IMAD.X R5, R5, 0x1, R69, P6 ;  /* 0x0000000105057824 */ /* 0x000fe200030e0645 */
[----:B------:R-:W-:-:S05]  /*3f3d0*/  SHF.R.S32.HI R9, RZ, 0x8, R9 ;  /* 0x00000008ff097819 */ /* 0x000fca0000011409 */
[----:B------:R5:W-:Y:S01]  /*3f3e0*/  @P0 STG.E.U8 desc[UR20][R4.64], R9 ;  /* 0x0000000904000986 */ /* 0x000be2000c101114 */
[----:B------:R-:W-:Y:S02]  /*3f3f0*/  IADD3 R6, P0, PT, R8, R3, RZ ;  /* 0x0000000308067210 */ /* 0x000fe40007f1e0ff */
[----:B----4-:R-:W-:Y:S01]  /*3f400*/  ISETP.LT.AND P5, PT, R66, UR9, !P2 ;  /* 0x0000000942007c0c */ /* 0x010fe2000d7a1270 */
[----:B------:R-:W4:Y:S01]  /*3f410*/  LDCU UR9, c[0x0][0x398] ;  /* 0x00007300ff0977ac */ /* 0x000f220008000800 */
[----:B------:R-:W-:Y:S02]  /*3f420*/  ISETP.LT.AND P2, PT, R67, UR12, !P2 ;  /* 0x0000000c43007c0c */ /* 0x000fe4000d741270 */
[----:B------:R-:W-:Y:S01]  /*3f430*/  F2FP.SATFINITE.E4M3.F32.PACK_AB_MERGE_C R26, R27, R26, RZ ;  /* 0x0000001a1b1a723e */ /* 0x000fe200048070ff */
[----:B------:R-:W0:Y:S01]  /*3f440*/  LDCU UR12, c[0x0][0x398] ;  /* 0x00007300ff0c77ac */ /* 0x000e220008000800 */
[----:B-----5:R-:W-:Y:S01]  /*3f450*/  SHF.R.S32.HI R5, RZ, 0x1f, R8 ;  /* 0x0000001fff057819 */ /* 0x020fe20000011408 */
[----:B------:R-:W-:Y:S01]  /*3f460*/  VIADD R9, R0, 0x59 ;  /* 0x0000005900097836 */ /* 0x000fe20000000000 */
[----:B------:R-:W-:-:S03]  /*3f470*/  IADD3 R4, P6, PT, R8, R68, RZ ;  /* 0x0000004408047210 */ /* 0x000fc60007fde0ff */
[----:B------:R-:W-:Y:S01]  /*3f480*/  IMAD.X R7, R5, 0x1, R2, P0 ;  /* 0x0000000105077824 */ /* 0x000fe200000e0602 */
[----:B-1----:R-:W-:Y:S01]  /*3f490*/  ISETP.GE.AND P0, PT, R9, UR4, PT ;  /* 0x0000000409007c0c */ /* 0x002fe2000bf06270 */
[----:B------:R-:W1:Y:S01]  /*3f4a0*/  LDCU UR4, c[0x0][0x39c] ;  /* 0x00007380ff0477ac */ /* 0x000e620008000800 */
[----:B------:R-:W-:Y:S02]  /*3f4b0*/  IMAD.X R5, R5, 0x1, R69, P6 ;  /* 0x0000000105057824 */ /* 0x000fe400030e0645 */
[----:B------:R-:W-:Y:S01]  /*3f4c0*/  VIADD R8, R8, UR28 ;  /* 0x0000001c08087c36 */ /* 0x000fe20008000000 */
[----:B------:R5:W-:Y:S01]  /*3f4d0*/  @P5 STG.E.U8 desc[UR20][R6.64], R10 ;  /* 0x0000000a06005986 */ /* 0x000be2000c101114 */
[----:B------:R-:W-:Y:S01]  /*3f4e0*/  ISETP.LT.AND P5, PT, R66, UR10, !P3 ;  /* 0x0000000a42007c0c */ /* 0x000fe2000dfa1270 */
[----:B------:R-:W-:Y:S01]  /*3f4f0*/  VIADD R9, R0, 0x5a ;  /* 0x0000005a00097836 */ /* 0x000fe20000000000 */
[----:B------:R-:W-:Y:S01]  /*3f500*/  ISETP.LT.AND P3, PT, R67, UR14, !P3 ;  /* 0x0000000e43007c0c */ /* 0x000fe2000df61270 */
[----:B------:R0:W-:Y:S01]  /*3f510*/  @P2 STG.E.U8 desc[UR20][R4.64], R26 ;  /* 0x0000001a04002986 */ /* 0x0001e2000c101114 */
[----:B------:R-:W-:Y:S01]  /*3f520*/  PRMT R11, R26, 0x9910, RZ ;  /* 0x000099101a0b7816 */ /* 0x000fe200000000ff */
[----:B------:R-:W-:Y:S01]  /*3f530*/  VIADD R12, R0, 0x5b ;  /* 0x0000005b000c7836 */ /* 0x000fe20000000000 */
[----:B------:R-:W2:Y:S01]  /*3f540*/  LDCU UR10, c[0x0][0x398] ;  /* 0x00007300ff0a77ac */ /* 0x000ea20008000800 */
[----:B------:R-:W-:-:S02]  /*3f550*/  F2FP.SATFINITE.E4M3.F32.PACK_AB_MERGE_C R29, R29, R28, RZ ;  /* 0x0000001c1d1d723e */ /* 0x000fc400048070ff */
[----:B------:R-:W-:Y:S01]  /*3f560*/  F2FP.SATFINITE.E4M3.F32.PACK_AB_MERGE_C R31, R31, R30, RZ ;  /* 0x0000001e1f1f723e */ /* 0x000fe200048070ff */
[----:B------:R-:W2:Y:S01]  /*3f570*/  LDCU UR14, c[0x0][0x398] ;  /* 0x00007300ff0e77ac */ /* 0x000ea20008000800 */
[----:B-----5:R-:W-:Y:S02]  /*3f580*/  IADD3 R6, P2, PT, R8, R3, RZ ;  /* 0x0000000308067210 */ /* 0x020fe40007f5e0ff */
[----:B------:R-:W-:Y:S02]  /*3f590*/  PRMT R10, R10, 0x9910, RZ ;  /* 0x000099100a0a7816 */ /* 0x000fe400000000ff */
[----:B0-----:R-:W-:Y:S02]  /*3f5a0*/  SHF.R.S32.HI R5, RZ, 0x1f, R8 ;  /* 0x0000001fff057819 */ /* 0x001fe40000011408 */
[C---:B------:R-:W-:Y:S02]  /*3f5b0*/  IADD3 R4, P6, PT, R8.reuse, R68, RZ ;  /* 0x0000004408047210 */ /* 0x040fe40007fde0ff */
[----:B------:R-:W-:Y:S01]  /*3f5c0*/  SHF.R.S32.HI R10, RZ, 0x8, R10 ;  /* 0x00000008ff0a7819 */ /* 0x000fe2000001140a */
[----:B------:R-:W-:Y:S01]  /*3f5d0*/  IMAD.X R7, R5, 0x1, R2, P2 ;  /* 0x0000000105077824 */ /* 0x000fe200010e0602 */
[----:B-1----:R-:W-:Y:S01]  /*3f5e0*/  ISETP.GE.AND P2, PT, R9, UR4, PT ;  /* 0x0000000409007c0c */ /* 0x002fe2000bf46270 */
[----:B------:R-:W-:Y:S01]  /*3f5f0*/  IMAD.X R5, R5, 0x1, R69, P6 ;  /* 0x0000000105057824 */ /* 0x000fe200030e0645 */
[----:B------:R-:W-:Y:S01]  /*3f600*/  SHF.R.S32.HI R9, RZ, 0x8, R11 ;  /* 0x00000008ff097819 */ /* 0x000fe2000001140b */
[----:B------:R-:W-:Y:S01]  /*3f610*/  VIADD R8, R8, UR28 ;  /* 0x0000001c08087c36 */ /* 0x000fe20008000000 */
[----:B------:R-:W-:Y:S01]  /*3f620*/  @P5 STG.E.U8 desc[UR20][R6.64], R10 ;  /* 0x0000000a06005986 */ /* 0x000fe2000c101114 */
[----:B------:R-:W0:Y:S03]  /*3f630*/  LDCU UR4, c[0x0][0x39c] ;  /* 0x00007380ff0477ac */ /* 0x000e260008000800 */
[----:B------:R2:W-:Y:S02]  /*3f640*/  @P3 STG.E.U8 desc[UR20][R4.64], R9 ;  /* 0x0000000904003986 */ /* 0x0005e4000c101114 */
[----:B--2---:R-:W-:-:S02]  /*3f650*/  F2FP.SATFINITE.E4M3.F32.PACK_AB_MERGE_C R9, R88, R90, RZ ;  /* 0x0000005a5809723e */ /* 0x004fc400048070ff */
[----:B------:R-:W2:Y:S04]  /*3f660*/  LDL.LU R90, [R1+0x168] ;  /* 0x00016800015a7983 */ /* 0x000ea80000300800 */
[----:B------:R-:W2:Y:S01]  /*3f670*/  LDL.LU R88, [R1+0x16c] ;  /* 0x00016c0001587983 */ /* 0x000ea20000300800 */
[----:B------:R-:W-:Y:S02]  /*3f680*/  SHF.R.S32.HI R11, RZ, 0x1f, R8 ;  /* 0x0000001fff0b7819 */ /* 0x000fe40000011408 */
[----:B------:R-:W-:Y:S02]  /*3f690*/  IADD3 R6, P5, PT, R8, R3, RZ ;  /* 0x0000000308067210 */ /* 0x000fe40007fbe0ff */
[----:B------:R-:W-:Y:S01]  /*3f6a0*/  ISETP.GE.AND P3, PT, R12, UR6, PT ;  /* 0x000000060c007c0c */ /* 0x000fe2000bf66270 */
[----:B------:R-:W1:Y:S01]  /*3f6b0*/  LDCU UR6, c[0x0][0x398] ;  /* 0x00007300ff0677ac */ /* 0x000e620008000800 */
[----:B----4-:R-:W-:-:S02]  /*3f6c0*/  ISETP.LT.AND P6, PT, R66, UR9, !P4 ;  /* 0x0000000942007c0c */ /* 0x010fc4000e7c1270 */
[----:B------:R-:W-:Y:S01]  /*3f6d0*/  ISETP.LT.AND P4, PT, R67, UR12, !P4 ;  /* 0x0000000c43007c0c */ /* 0x000fe2000e781270 */
[C---:B------:R-:W-:Y:S01]  /*3f6e0*/  IMAD.X R7, R11.reuse, 0x1, R2, P5 ;  /* 0x000000010b077824 */ /* 0x040fe200028e0602 */
[----:B------:R-:W-:Y:S01]  /*3f6f0*/  IADD3 R4, P5, PT, R8, R68, RZ ;  /* 0x0000004408047210 */ /* 0x000fe20007fbe0ff */
[----:B------:R-:W-:Y:S01]  /*3f700*/  VIADD R10, R0, 0x5c ;  /* 0x0000005c000a7836 */ /* 0x000fe20000000000 */
[----:B------:R-:W4:Y:S01]  /*3f710*/  LDCU UR9, c[0x0][0x398] ;  /* 0x00007300ff0977ac */ /* 0x000f220008000800 */
[----:B------:R-:W-:Y:S02]  /*3f720*/  VIADD R8, R8, UR28 ;  /* 0x0000001c08087c36 */ /* 0x000fe40008000000 */
[----:B------:R-:W-:Y:S01]  /*3f730*/  IMAD.X R5, R11, 0x1, R69, P5 ;  /* 0x000000010b057824 */ /* 0x000fe200028e0645 */
[----:B------:R-:W-:Y:S01]  /*3f740*/  PRMT R11, R9, 0x9910, RZ ;  /* 0x00009910090b7816 */ /* 0x000fe200000000ff */
[----:B------:R-:W5:Y:S01]  /*3f750*/  LDCU UR12, c[0x0][0x398] ;  /* 0x00007300ff0c77ac */ /* 0x000f620008000800 */
[----:B0-----:R-:W-:Y:S01]  /*3f760*/  ISETP.GE.AND P5, PT, R10, UR4, PT ;  /* 0x000000040a007c0c */ /* 0x001fe2000bfa6270 */
[----:B------:R0:W-:Y:S01]  /*3f770*/  @P6 STG.E.U8 desc[UR20][R6.64], R9 ;  /* 0x0000000906006986 */ /* 0x0001e2000c101114 */
[----:B------:R-:W-:Y:S01]  /*3f780*/  SHF.R.S32.HI R10, RZ, 0x1f, R8 ;  /* 0x0000001fff0a7819 */ /* 0x000fe20000011408 */
[----:B------:R-:W2:Y:S02]  /*3f790*/  LDCU UR4, c[0x0][0x39c] ;  /* 0x00007380ff0477ac */ /* 0x000ea40008000800 */
[----:B------:R2:W-:Y:S01]  /*3f7a0*/  @P4 STG.E.U8 desc[UR20][R4.64], R29 ;  /* 0x0000001d04004986 */ /* 0x0005e2000c101114 */
[----:B------:R-:W-:Y:S01]  /*3f7b0*/  ISETP.LT.AND P4, PT, R66, UR10, !P0 ;  /* 0x0000000a42007c0c */ /* 0x000fe2000c781270 */
[----:B------:R-:W2:Y:S01]  /*3f7c0*/  LDCU UR10, c[0x0][0x398] ;  /* 0x00007300ff0a77ac */ /* 0x000ea20008000800 */
[----:B------:R-:W-:-:S02]  /*3f7d0*/  PRMT R12, R29, 0x9910, RZ ;  /* 0x000099101d0c7816 */ /* 0x000fc400000000ff */
[----:B-1----:R-:W-:Y:S01]  /*3f7e0*/  ISETP.LT.AND P0, PT, R67, UR6, !P0 ;  /* 0x0000000643007c0c */ /* 0x002fe2000c701270 */
[----:B------:R-:W1:Y:S01]  /*3f7f0*/  LDCU UR6, c[0x0][0x39c] ;  /* 0x00007380ff0677ac */ /* 0x000e620008000800 */
[----:B0-----:R-:W-:Y:S01]  /*3f800*/  IADD3 R6, P6, PT, R8, R3, RZ ;  /* 0x0000000308067210 */ /* 0x001fe20007fde0ff */
[----:B------:R-:W-:Y:S01]  /*3f810*/  IMAD.MOV.U32 R9, RZ, RZ, R11 ;  /* 0x000000ffff097224 */ /* 0x000fe200078e000b */
[----:B--2---:R-:W-:Y:S02]  /*3f820*/  F2FP.SATFINITE.E4M3.F32.PACK_AB_MERGE_C R13, R88, R90, RZ ;  /* 0x0000005a580d723e */ /* 0x004fe400048070ff */
[----:B------:R-:W2:Y:S04]  /*3f830*/  LDL.LU R90, [R1+0x170] ;  /* 0x00017000015a7983 */ /* 0x000ea80000300800 */
[----:B------:R-:W2:Y:S01]  /*3f840*/  LDL.LU R88, [R1+0x174] ;  /* 0x0001740001587983 */ /* 0x000ea20000300800 */
[----:B------:R-:W-:Y:S01]  /*3f850*/  IMAD.X R7, R10, 0x1, R2, P6 ;  /* 0x000000010a077824 */ /* 0x000fe200030e0602 */
[C---:B------:R-:W-:Y:S01]  /*3f860*/  IADD3 R4, P6, PT, R8.reuse, R68, RZ ;  /* 0x0000004408047210 */ /* 0x040fe20007fde0ff */
[----:B------:R-:W-:Y:S01]  /*3f870*/  IMAD.MOV.U32 R11, RZ, RZ, R12 ;  /* 0x000000ffff0b7224 */ /* 0x000fe200078e000c */
[----:B------:R-:W-:Y:S01]  /*3f880*/  SHF.R.S32.HI R9, RZ, 0x8, R9 ;  /* 0x00000008ff097819 */ /* 0x000fe20000011409 */
[----:B------:R-:W-:-:S02]  /*3f890*/  VIADD R8, R8, UR28 ;  /* 0x0000001c08087c36 */ /* 0x000fc40008000000 */
[----:B------:R-:W-:Y:S01]  /*3f8a0*/  IMAD.X R5, R10, 0x1, R69, P6 ;  /* 0x000000010a057824 */ /* 0x000fe200030e0645 */
[----:B------:R-:W-:Y:S01]  /*3f8b0*/  SHF.R.S32.HI R11, RZ, 0x8, R11 ;  /* 0x00000008ff0b7819 */ /* 0x000fe2000001140b */
[----:B------:R0:W-:Y:S01]  /*3f8c0*/  @P4 STG.E.U8 desc[UR20][R6.64], R9 ;  /* 0x0000000906004986 */ /* 0x0001e2000c101114 */
[----:B----4-:R-:W-:Y:S01]  /*3f8d0*/  ISETP.LT.AND P4, PT, R66, UR9, !P2 ;  /* 0x0000000942007c0c */ /* 0x010fe2000d781270 */
[----:B------:R-:W-:Y:S01]  /*3f8e0*/  VIADD R12, R0, 0x5d ;  /* 0x0000005d000c7836 */ /* 0x000fe20000000000 */
[----:B-----5:R-:W-:Y:S01]  /*3f8f0*/  ISETP.LT.AND P2, PT, R67, UR12, !P2 ;  /* 0x0000000c43007c0c */ /* 0x020fe2000d741270 */
[----:B------:R4:W-:Y:S01]  /*3f900*/  @P0 STG.E.U8 desc[UR20][R4.64], R11 ;  /* 0x0000000b04000986 */ /* 0x0009e2000c101114 */
[----:B------:R-:W-:Y:S01]  /*3f910*/  SHF.R.S32.HI R10, RZ, 0x1f, R8 ;  /* 0x0000001fff0a7819 */ /* 0x000fe20000011408 */
[----:B------:R-:W5:Y:S01]  /*3f920*/  LDCU UR9, c[0x0][0x398] ;  /* 0x00007300ff0977ac */ /* 0x000f620008000800 */
[----:B------:R-:W1:Y:S01]  /*3f930*/  LDCU UR12, c[0x0][0x398] ;  /* 0x00007300ff0c77ac */ /* 0x000e620008000800 */
[----:B0-----:R-:W-:-:S02]  /*3f940*/  IADD3 R6, P0, PT, R8, R3, RZ ;  /* 0x0000000308067210 */ /* 0x001fc40007f1e0ff */
[----:B----4-:R-:W-:-:S03]  /*3f950*/  IADD3 R4, P6, PT, R8, R68, RZ ;  /* 0x0000004408047210 */ /* 0x010fc60007fde0ff */
[C---:B------:R-:W-:Y:S01]  /*3f960*/  IMAD.X R7, R10.reuse, 0x1, R2, P0 ;  /* 0x000000010a077824 */ /* 0x040fe200000e0602 */
[----:B------:R-:W-:Y:S01]  /*3f970*/  PRMT R9, R13, 0x9910, RZ ;  /* 0x000099100d097816 */ /* 0x000fe200000000ff */
[----:B------:R-:W-:-:S03]  /*3f980*/  IMAD.X R5, R10, 0x1, R69, P6 ;  /* 0x000000010a057824 */ /* 0x000fc600030e0645 */
[----:B------:R0:W-:Y:S01]  /*3f990*/  @P4 STG.E.U8 desc[UR20][R6.64], R13 ;  /* 0x0000000d06004986 */ /* 0x0001e2000c101114 */
[----:B------:R-:W-:Y:S01]  /*3f9a0*/  VIADD R10, R8, UR28 ;  /* 0x0000001c080a7c36 */ /* 0x000fe20008000000 */
[----:B------:R-:W-:Y:S02]  /*3f9b0*/  ISETP.LT.AND P4, PT, R66, UR10, !P3 ;  /* 0x0000000a42007c0c */ /* 0x000fe4000df81270 */
[----:B------:R-:W-:Y:S01]  /*3f9c0*/  PRMT R14, R31, 0x9910, RZ ;  /* 0x000099101f0e7816 */ /* 0x000fe200000000ff */
[----:B------:R-:W-:Y:S01]  /*3f9d0*/  @P2 STG.E.U8 desc[UR20][R4.64], R31 ;  /* 0x0000001f04002986 */ /* 0x000fe2000c101114 */
[----:B------:R-:W-:Y:S01]  /*3f9e0*/  ISETP.GE.AND P0, PT, R12, UR4, PT ;  /* 0x000000040c007c0c */ /* 0x000fe2000bf06270 */
[----:B------:R-:W4:Y:S01]  /*3f9f0*/  LDCU UR4, c[0x0][0x39c] ;  /* 0x00007380ff0477ac */ /* 0x000f220008000800 */
[----:B------:R-:W-:Y:S02]  /*3fa00*/  SHF.R.S32.HI R12, RZ, 0x1f, R10 ;  /* 0x0000001fff0c7819 */ /* 0x000fe4000001140a */
[----:B------:R-:W-:Y:S01]  /*3fa10*/  IADD3 R8, P2, PT, R10, R3, RZ ;  /* 0x000000030a087210 */ /* 0x000fe20007f5e0ff */
[----:B------:R-:W-:-:S02]  /*3fa20*/  VIADD R11, R0, 0x5e ;  /* 0x0000005e000b7836 */ /* 0x000fc40000000000 */
[----:B0-----:R-:W-:Y:S01]  /*3fa30*/  IMAD.MOV.U32 R7, RZ, RZ, R9 ;  /* 0x000000ffff077224 */ /* 0x001fe200078e0009 */
[----:B------:R-:W0:Y:S01]  /*3fa40*/  LDCU UR10, c[0x0][0x398] ;  /* 0x00007300ff0a77ac */ /* 0x000e220008000800 */
[----:B------:R-:W-:-:S03]  /*3fa50*/  IMAD.X R9, R12, 0x1, R2, P2 ;  /* 0x000000010c097824 */ /* 0x000fc600010e0602 */
[----:B------:R-:W-:-:S05]  /*3fa60*/  SHF.R.S32.HI R7, RZ, 0x8, R7 ;  /* 0x00000008ff077819 */ /* 0x000fca0000011407 */
[----:B------:R2:W-:Y:S02]  /*3fa70*/  @P4 STG.E.U8 desc[UR20][R8.64], R7 ;  /* 0x0000000708004986 */ /* 0x0005e4000c101114 */
[----:B--2---:R-:W-:Y:S02]  /*3fa80*/  F2FP.SATFINITE.E4M3.F32.PACK_AB_MERGE_C R9, R88, R90, RZ ;  /* 0x0000005a5809723e */ /* 0x004fe400048070ff */
[----:B------:R-:W2:Y:S04]  /*3fa90*/  LDL.LU R90, [R1+0x178] ;  /* 0x00017800015a7983 */ /* 0x000ea80000300800 */
[----:B------:R-:W2:Y:S01]  /*3faa0*/  LDL.LU R88, [R1+0x17c] ;  /* 0x00017c0001587983 */ /* 0x000ea20000300800 */
[----:B------:R-:W-:Y:S02]  /*3fab0*/  IADD3 R4, P6, PT, R10, R68, RZ ;  /* 0x000000440a047210 */ /* 0x000fe40007fde0ff */
[----:B------:R-:W-:Y:S01]  /*3fac0*/  ISETP.LT.AND P3, PT, R67, UR14, !P3 ;  /* 0x0000000e43007c0c */ /* 0x000fe2000df61270 */
[----:B------:R-:W-:Y:S01]  /*3fad0*/  IMAD.MOV.U32 R13, RZ, RZ, R14 ;  /* 0x000000ffff0d7224 */ /* 0x000fe200078e000e */
[----:B----4-:R-:W-:Y:S01]  /*3fae0*/  ISETP.GE.AND P2, PT, R11, UR4, PT ;  /* 0x000000040b007c0c */ /* 0x010fe2000bf46270 */
[----:B------:R-:W-:Y:S01]  /*3faf0*/  IMAD.X R5, R12, 0x1, R69, P6 ;  /* 0x000000010c057824 */ /* 0x000fe200030e0645 */
[----:B------:R-:W4:Y:S01]  /*3fb00*/  LDCU UR4, c[0x0][0x39c] ;  /* 0x00007380ff0477ac */ /* 0x000f220008000800 */
[----:B------:R-:W-:Y:S01]  /*3fb10*/  VIADD R12, R10, UR28 ;  /* 0x0000001c0a0c7c36 */ /* 0x000fe20008000000 */
[----:B------:R-:W-:Y:S01]  /*3fb20*/  SHF.R.S32.HI R13, RZ, 0x8, R13 ;  /* 0x00000008ff0d7819 */ /* 0x000fe2000001140d */
[----:B------:R-:W-:Y:S01]  /*3fb30*/  VIADD R6, R0, 0x5f ;  /* 0x0000005f00067836 */ /* 0x000fe20000000000 */
[----:B-----5:R-:W-:Y:S01]  /*3fb40*/  ISETP.LT.AND P6, PT, R66, UR9, !P5 ;  /* 0x0000000942007c0c */ /* 0x020fe2000efc1270 */
[----:B------:R-:W5:Y:S01]  /*3fb50*/  LDCU UR9, c[0x0][0x398] ;  /* 0x00007300ff0977ac */ /* 0x000f620008000800 */
[----:B------:R-:W-:-:S02]  /*3fb60*/  SHF.R.S32.HI R14, RZ, 0x1f, R12 ;  /* 0x0000001fff0e7819 */ /* 0x000fc4000001140c */
[----:B------:R-:W-:Y:S01]  /*3fb70*/  IADD3 R10, P4, PT, R12, R3, RZ ;  /* 0x000000030c0a7210 */ /* 0x000fe20007f9e0ff */
[----:B------:R0:W-:Y:S01]  /*3fb80*/  @P3 STG.E.U8 desc[UR20][R4.64], R13 ;  /* 0x0000000d04003986 */ /* 0x0001e2000c101114 */
[----:B-1----:R-:W-:Y:S01]  /*3fb90*/  ISETP.LT.AND P5, PT, R67, UR12, !P5 ;  /* 0x0000000c43007c0c */ /* 0x002fe2000efa1270 */
[----:B------:R-:W1:Y:S01]  /*3fba0*/  LDCU UR12, c[0x0][0x398] ;  /* 0x00007300ff0c77ac */ /* 0x000e620008000800 */
[----:B------:R-:W-:Y:S01]  /*3fbb0*/  ISETP.GE.AND P3, PT, R6, UR6, PT ;  /* 0x0000000606007c0c */ /* 0x000fe2000bf66270 */
[----:B------:R-:W-:Y:S01]  /*3fbc0*/  IMAD.X R11, R14, 0x1, R2, P4 ;  /* 0x000000010e0b7824 */ /* 0x000fe200020e0602 */
[----:B------:R-:W-:Y:S02]  /*3fbd0*/  IADD3 R6, P4, PT, R12, R68, RZ ;  /* 0x000000440c067210 */ /* 0x000fe40007f9e0ff */
[----:B------:R-:W-:Y:S01]  /*3fbe0*/  F2FP.SATFINITE.E4M3.F32.PACK_AB_MERGE_C R33, R33, R32, RZ ;  /* 0x000000202121723e */ /* 0x000fe200048070ff */
[----:B------:R-:W1:Y:S02]  /*3fbf0*/  LDCU UR6, c[0x0][0x398] ;  /* 0x00007300ff0677ac */ /* 0x000e640008000800 */
[----:B------:R-:W-:Y:S01]  /*3fc00*/  IMAD.X R7, R14, 0x1, R69, P4 ;  /* 0x000000010e077824 */ /* 0x000fe200020e0645 */
[----:B------:R3:W-:Y:S01]  /*3fc10*/  @P6 STG.E.U8 desc[UR20][R10.64], R9 ;  /* 0x000000090a006986 */ /* 0x0007e2000c101114 */
[----:B0-----:R-:W-:Y:S01]  /*3fc20*/  VIADD R4, R0, 0x60 ;  /* 0x0000006000047836 */ /* 0x001fe20000000000 */
[----:B------:R-:W-:Y:S01]  /*3fc30*/  PRMT R5, R9, 0x9910, RZ ;  /* 0x0000991009057816 */ /* 0x000fe200000000ff */
[----:B------:R-:W-:Y:S01]  /*3fc40*/  VIADD R12, R12, UR28 ;  /* 0x0000001c0c0c7c36 */ /* 0x000fe20008000000 */
[----:B------:R-:W-:Y:S01]  /*3fc50*/  @P5 STG.E.U8 desc[UR20][R6.64], R33 ;  /* 0x0000002106005986 */ /* 0x000fe2000c101114 */
[----:B------:R-:W-:Y:S01]  /*3fc60*/  ISETP.LT.AND P5, PT, R66, UR10, !P0 ;  /* 0x0000000a42007c0c */ /* 0x000fe2000c7a1270 */
[----:B------:R-:W0:Y:S01]  /*3fc70*/  LDCU UR10, c[0x0][0x398] ;  /* 0x00007300ff0a77ac */ /* 0x000e220008000800 */
[----:B----4-:R-:W-:-:S02]  /*3fc80*/  ISETP.GE.AND P4, PT, R4, UR4, PT ;  /* 0x0000000404007c0c */ /* 0x010fc4000bf86270 */
[----:B------:R-:W-:Y:S01]  /*3fc90*/  SHF.R.S32.HI R8, RZ, 0x1f, R12 ;  /* 0x0000001fff087819 */ /* 0x000fe2000001140c */
[----:B------:R-:W4:Y:S01]  /*3fca0*/  LDCU UR4, c[0x0][0x39c] ;  /* 0x00007380ff0477ac */ /* 0x000f220008000800 */
[----:B------:R-:W-:Y:S01]  /*3fcb0*/  IADD3 R4, P6, PT, R12, R3, RZ ;  /* 0x000000030c047210 */ /* 0x000fe20007fde0ff */
[----:B---3--:R-:W-:Y:S01]  /*3fcc0*/  IMAD.MOV.U32 R11, RZ, RZ, R5 ;  /* 0x000000ffff0b7224 */ /* 0x008fe200078e0005 */
[----:B------:R-:W-:Y:S01]  /*3fcd0*/  F2FP.SATFINITE.E4M3.F32.PACK_AB_MERGE_C R35, R35, R34, RZ ;  /* 0x000000222323723e */ /* 0x000fe200048070ff */
[----:B------:R-:W3:Y:S02]  /*3fce0*/  LDCU UR14, c[0x0][0x398] ;  /* 0x00007300ff0e77ac */ /* 0x000ee40008000800 */
[----:B------:R-:W-:Y:S01]  /*3fcf0*/  IMAD.X R5, R8, 0x1, R2, P6 ;  /* 0x0000000108057824 */ /* 0x000fe200030e0602 */
[----:B------:R-:W-:-:S05]  /*3fd00*/  SHF.R.S32.HI R11, RZ, 0x8, R11 ;  /* 0x00000008ff0b7819 */ /* 0x000fca000001140b */
[----:B------:R2:W-:Y:S02]  /*3fd10*/  @P5 STG.E.U8 desc[UR20][R4.64], R11 ;  /* 0x0000000b04005986 */ /* 0x0005e4000c101114 */
[----:B--2---:R-:W-:Y:S02]  /*3fd20*/  F2FP.SATFINITE.E4M3.F32.PACK_AB_MERGE_C R11, R88, R90, RZ ;  /* 0x0000005a580b723e */ /* 0x004fe400048070ff */
[----:B------:R-:W2:Y:S04]  /*3fd30*/  LDL.LU R90, [R1+0x180] ;  /* 0x00018000015a7983 */ /* 0x000ea80000300800 */
[----:B------:R-:W2:Y:S01]  /*3fd40*/  LDL.LU R88, [R1+0x184] ;  /* 0x0001840001587983 */ /* 0x000ea20000300800 */
[----:B-1----:R-:W-:Y:S02]  /*3fd50*/  ISETP.LT.AND P0, PT, R67, UR6, !P0 ;  /* 0x0000000643007c0c */ /* 0x002fe4000c701270 */
[----:B------:R-:W-:Y:S01]  /*3fd60*/  PRMT R13, R33, 0x9910, RZ ;  /* 0x00009910210d7816 */ /* 0x000fe200000000ff */
[----:B------:R-:W-:Y:S01]  /*3fd70*/  VIADD R14, R0, 0x61 ;  /* 0x00000061000e7836 */ /* 0x000fe20000000000 */
[C---:B------:R-:W-:Y:S01]  /*3fd80*/  IADD3 R6, P6, PT, R12.reuse, R68, RZ ;  /* 0x000000440c067210 */ /* 0x040fe20007fde0ff */
[----:B------:R-:W-:Y:S01]  /*3fd90*/  VIADD R12, R12, UR28 ;  /* 0x0000001c0c0c7c36 */ /* 0x000fe20008000000 */
[----:B------:R-:W-:Y:S01]  /*3fda0*/  SHF.R.S32.HI R13, RZ, 0x8, R13 ;  /* 0x00000008ff0d7819 */ /* 0x000fe2000001140d */
[----:B------:R-:W1:Y:S02]  /*3fdb0*/  LDCU UR6, c[0x0][0x39c] ;  /* 0x00007380ff0677ac */ /* 0x000e640008000800 */
[----:B------:R-:W-:Y:S01]  /*3fdc0*/  IMAD.X R7, R8, 0x1, R69, P6 ;  /* 0x0000000108077824 */ /* 0x000fe200030e0645 */
[----:B-----5:R-:W-:Y:S01]  /*3fdd0*/  ISETP.LT.AND P5, PT, R66, UR9, !P2 ;  /* 0x0000000942007c0c */ /* 0x020fe2000d7a1270 */
[----:B------:R-:W5:Y:S01]  /*3fde0*/  LDCU UR9, c[0x0][0x398] ;  /* 0x00007300ff0977ac */ /* 0x000f620008000800 */
[----:B------:R-:W-:-:S02]  /*3fdf0*/  ISETP.LT.AND P2, PT, R67, UR12, !P2 ;  /* 0x0000000c43007c0c */ /* 0x000fc4000d741270 */
[----:B------:R0:W-:Y:S01]  /*3fe00*/  @P0 STG.E.U8 desc[UR20][R6.64], R13 ;  /* 0x0000000d06000986 */ /* 0x0001e2000c101114 */
[----:B------:R-:W-:Y:S01]  /*3fe10*/  SHF.R.S32.HI R10, RZ, 0x1f, R12 ;  /* 0x0000001fff0a7819 */ /* 0x000fe2000001140c */
[----:B------:R-:W1:Y:S01]  /*3fe20*/  LDCU UR12, c[0x0][0x398] ;  /* 0x00007300ff0c77ac */ /* 0x000e620008000800 */
[C---:B------:R-:W-:Y:S02]  /*3fe30*/  IADD3 R8, P0, PT, R12.reuse, R3, RZ ;  /* 0x000000030c087210 */ /* 0x040fe40007f1e0ff */
[----:B------:R-:W-:-:S03]  /*3fe40*/  IADD3 R4, P6, PT, R12, R68, RZ ;  /* 0x000000440c047210 */ /* 0x000fc60007fde0ff */
[C---:B------:R-:W-:Y:S02]  /*3fe50*/  IMAD.X R9, R10.reuse, 0x1, R2, P0 ;  /* 0x000000010a097824 */ /* 0x040fe400000e0602 */
[----:B------:R-:W-:Y:S02]  /*3fe60*/  IMAD.X R5, R10, 0x1, R69, P6 ;  /* 0x000000010a057824 */ /* 0x000fe400030e0645 */
[----:B------:R-:W-:Y:S01]  /*3fe70*/  VIADD R12, R12, UR28 ;  /* 0x0000001c0c0c7c36 */ /* 0x000fe20008000000 */
[----:B0-----:R-:W-:Y:S01]  /*3fe80*/  PRMT R7, R11, 0x9910, RZ ;  /* 0x000099100b077816 */ /* 0x001fe200000000ff */
[----:B------:R0:W-:Y:S01]  /*3fe90*/  @P5 STG.E.U8 desc[UR20][R8.64], R11 ;  /* 0x0000000b08005986 */ /* 0x0001e2000c101114 */
[----:B------:R-:W-:Y:S01]  /*3fea0*/  ISETP.LT.AND P5, PT, R66, UR10, !P3 ;  /* 0x0000000a42007c0c */ /* 0x000fe2000dfa1270 */
[----:B------:R-:W1:Y:S01]  /*3feb0*/  LDCU UR10, c[0x0][0x398] ;  /* 0x00007300ff0a77ac */ /* 0x000e620008000800 */
[----:B------:R-:W-:Y:S01]  /*3fec0*/  SHF.R.S32.HI R10, RZ, 0x1f, R12 ;  /* 0x0000001fff0a7819 */ /* 0x000fe2000001140c */
[----:B------:R-:W-:Y:S01]  /*3fed0*/  @P2 STG.E.U8 desc[UR20][R4.64], R35 ;  /* 0x0000002304002986 */ /* 0x000fe2000c101114 */
[----:B------:R-:W-:Y:S01]  /*3fee0*/  IADD3 R6, P2, PT, R12, R3, RZ ;  /* 0x000000030c067210 */ /* 0x000fe20007f5e0ff */
[----:B0-----:R-:W-:-:S04]  /*3fef0*/  IMAD.MOV.U32 R11, RZ, RZ, R7 ;  /* 0x000000ffff0b7224 */ /* 0x001fc800078e0007 */
[----:B------:R-:W-:Y:S01]  /*3ff00*/  IMAD.X R7, R10, 0x1, R2, P2 ;  /* 0x000000010a077824 */ /* 0x000fe200010e0602 */
[----:B------:R-:W-:-:S05]  /*3ff10*/  SHF.R.S32.HI R11, RZ, 0x8, R11 ;  /* 0x00000008ff0b7819 */ /* 0x000fca000001140b */
[----:B------:R2:W-:Y:S02]  /*3ff20*/  @P5 STG.E.U8 desc[UR20][R6.64], R11 ;  /* 0x0000000b06005986 */ /* 0x0005e4000c101114 */
[----:B--2---:R-:W-:Y:S02]  /*3ff30*/  F2FP.SATFINITE.E4M3.F32.PACK_AB_MERGE_C R11, R88, R90, RZ ;  /* 0x0000005a580b723e */ /* 0x004fe400048070ff */
[----:B------:R-:W2:Y:S04]  /*3ff40*/  LDL.LU R90, [R1+0x188] ;  /* 0x00018800015a7983 */ /* 0x000ea80000300800 */
[----:B------:R-:W2:Y:S01]  /*3ff50*/  LDL.LU R88, [R1+0x18c] ;  /* 0x00018c0001587983 */ /* 0x000ea20000300800 */
[----:B----4-:R-:W-:Y:S01]  /*3ff60*/  ISETP.GE.AND P0, PT, R14, UR4, PT ;  /* 0x000000040e007c0c */ /* 0x010fe2000bf06270 */
[----:B------:R-:W0:Y:S01]  /*3ff70*/  LDCU UR4, c[0x0][0x39c] ;  /* 0x00007380ff0477ac */ /* 0x000e220008000800 */
[----:B---3--:R-:W-:-:S02]  /*3ff80*/  ISETP.LT.AND P3, PT, R67, UR14, !P3 ;  /* 0x0000000e43007c0c */ /* 0x008fc4000df61270 */
[----:B------:R-:W-:Y:S01]  /*3ff90*/  IADD3 R4, P6, PT, R12, R68, RZ ;  /* 0x000000440c047210 */ /* 0x000fe20007fde0ff */
[----:B------:R-:W-:Y:S01]  /*3ffa0*/  VIADD R14, R0, 0x62 ;  /* 0x00000062000e7836 */ /* 0x000fe20000000000 */
[----:B------:R-:W-:Y:S01]  /*3ffb0*/  PRMT R13, R35, 0x9910, RZ ;  /* 0x00009910230d7816 */ /* 0x000fe200000000ff */
[----:B------:R-:W-:Y:S01]  /*3ffc0*/  VIADD R12, R12, UR28 ;  /* 0x0000001c0c0c7c36 */ /* 0x000fe20008000000 */
[----:B------:R-:W-:Y:S01]  /*3ffd0*/  F2FP.SATFINITE.E4M3.F32.PACK_AB_MERGE_C R37, R37, R36, RZ ;  /* 0x000000242525723e */ /* 0x000fe200048070ff */
[----:B------:R-:W-:Y:S01]  /*3ffe0*/  IMAD.X R5, R10, 0x1, R69, P6 ;  /* 0x000000010a057824 */ /* 0x000fe200030e0645 */
[----:B------:R-:W-:Y:S01]  /*3fff0*/  SHF.R.S32.HI R13, RZ, 0x8, R13 ;  /* 0x00000008ff0d7819 */ /* 0x000fe2000001140d */
[----:B------:R-:W-:Y:S01]  /*40000*/  VIADD R9, R0, 0x63 ;  /* 0x0000006300097836 */ /* 0x000fe20000000000 */
[----:B------:R-:W-:Y:S01]  /*40010*/  SHF.R.S32.HI R10, RZ, 0x1f, R12 ;  /* 0x0000001fff0a7819 */ /* 0x000fe2000001140c */
[----:B------:R-:W3:Y:S01]  /*40020*/  LDCU UR14, c[0x0][0x398] ;  /* 0x00007300ff0e77ac */ /* 0x000ee20008000800 */
[----:B------:R-:W-:Y:S01]  /*40030*/  IADD3 R8, P5, PT, R12, R3, RZ ;  /* 0x000000030c087210 */ /* 0x000fe20007fbe0ff */
[----:B------:R4:W-:Y:S01]  /*40040*/  @P3 STG.E.U8 desc[UR20][R4.64], R13 ;  /* 0x0000000d04003986 */ /* 0x0009e2000c101114 */
[----:B-----5:R-:W-:Y:S01]  /*40050*/  ISETP.LT.AND P6, PT, R66, UR9, !P4 ;  /* 0x0000000942007c0c */ /* 0x020fe2000e7c1270 */
[----:B------:R-:W5:Y:S01]  /*40060*/  LDCU UR9, c[0x0][0x398] ;  /* 0x00007300ff0977ac */ /* 0x000f620008000800 */
[----:B0-----:R-:W-:Y:S01]  /*40070*/  ISETP.GE.AND P2, PT, R14, UR4, PT ;  /* 0x000000040e007c0c */ /* 0x001fe2000bf46270 */
[----:B------:R-:W0:Y:S01]  /*40080*/  LDCU UR4, c[0x0][0x39c] ;  /* 0x00007380ff0477ac */ /* 0x000e220008000800 */
[----:B-1----:R-:W-:-:S02]  /*40090*/  ISETP.LT.AND P4, PT, R67, UR12, !P4 ;  /* 0x0000000c43007c0c */ /* 0x002fc4000e781270 */
[----:B------:R-:W-:Y:S01]  /*400a0*/  ISETP.GE.AND P3, PT, R9, UR6, PT ;  /* 0x0000000609007c0c */ /* 0x000fe2000bf66270 */
[----:B------:R-:W-:Y:S01]  /*400b0*/  IMAD.X R9, R10, 0x1, R2, P5 ;  /* 0x000000010a097824 */ /* 0x000fe200028e0602 */
[----:B------:R-:W-:Y:S01]  /*400c0*/  IADD3 R6, P5, PT, R12, R68, RZ ;  /* 0x000000440c067210 */ /* 0x000fe20007fbe0ff */
[----:B----4-:R-:W-:Y:S01]  /*400d0*/  VIADD R4, R0, 0x64 ;  /* 0x0000006400047836 */ /* 0x010fe20000000000 */
[----:B------:R-:W-:Y:S01]  /*400e0*/  PRMT R5, R11, 0x9910, RZ ;  /* 0x000099100b057816 */ /* 0x000fe200000000ff */
[----:B------:R-:W1:Y:S02]  /*400f0*/  LDCU UR6, c[0x0][0x398] ;  /* 0x00007300ff0677ac */ /* 0x000e640008000800 */
[----:B------:R-:W-:Y:S01]  /*40100*/  IMAD.X R7, R10, 0x1, R69, P5 ;  /* 0x000000010a077824 */ /* 0x000fe200028e0645 */
[----:B------:R4:W-:Y:S01]  /*40110*/  @P6 STG.E.U8 desc[UR20][R8.64], R11 ;  /* 0x0000000b08006986 */ /* 0x0009e2000c101114 */
[----:B------:R-:W-:Y:S01]  /*40120*/  VIADD R12, R12, UR28 ;  /* 0x0000001c0c0c7c36 */ /* 0x000fe20008000000 */
[----:B------:R-:W1:Y:S02]  /*40130*/  LDCU UR12, c[0x0][0x398] ;  /* 0x00007300ff0c77ac */ /* 0x000e640008000800 */
[----:B------:R-:W-:Y:S01]  /*40140*/  @P4 STG.E.U8 desc[UR20][R6.64], R37 ;  /* 0x0000002506004986 */ /* 0x000fe2000c101114 */
[----:B------:R-:W-:Y:S01]  /*40150*/  ISETP.LT.AND P4, PT, R66, UR10, !P0 ;  /* 0x0000000a42007c0c */ /* 0x000fe2000c781270 */
[----:B------:R-:W1:Y:S01]  /*40160*/  LDCU UR10, c[0x0][0x398] ;  /* 0x00007300ff0a77ac */ /* 0x000e620008000800 */
[----:B0-----:R-:W-:-:S02]  /*40170*/  ISETP.GE.AND P5, PT, R4, UR4, PT ;  /* 0x0000000404007c0c */ /* 0x001fc4000bfa6270 */
[----:B------:R-:W-:Y:S01]  /*40180*/  SHF.R.S32.HI R10, RZ, 0x1f, R12 ;  /* 0x0000001fff0a7819 */ /* 0x000fe2000001140c */
[----:B------:R-:W0:Y:S01]  /*40190*/  LDCU UR4, c[0x0][0x39c] ;  /* 0x00007380ff0477ac */ /* 0x000e220008000800 */
[----:B------:R-:W-:Y:S01]  /*401a0*/  IADD3 R4, P6, PT, R12, R3, RZ ;  /* 0x000000030c047210 */ /* 0x000fe20007fde0ff */
[----:B----4-:R-:W-:-:S04]  /*401b0*/  IMAD.MOV.U32 R11, RZ, RZ, R5 ;  /* 0x000000ffff0b7224 */ /* 0x010fc800078e0005 */
[----:B------:R-:W-:Y:S01]  /*401c0*/  IMAD.X R5, R10, 0x1, R2, P6 ;  /* 0x000000010a057824 */ /* 0x000fe200030e0602 */
[----:B------:R-:W-:-:S05]  /*401d0*/  SHF.R.S32.HI R11, RZ, 0x8, R11 ;  /* 0x00000008ff0b7819 */ /* 0x000fca000001140b */
[----:B------:R2:W-:Y:S02]  /*401e0*/  @P4 STG.E.U8 desc[UR20][R4.64], R11 ;  /* 0x0000000b04004986 */ /* 0x0005e4000c101114 */
[----:B--2---:R-:W-:Y:S02]  /*401f0*/  F2FP.SATFINITE.E4M3.F32.PACK_AB_MERGE_C R11, R88, R90, RZ ;  /* 0x0000005a580b723e */ /* 0x004fe400048070ff */
[----:B------:R-:W2:Y:S04]  /*40200*/  LDL.LU R90, [R1+0x190] ;  /* 0x00019000015a7983 */ /* 0x000ea80000300800 */
[----:B------:R-:W2:Y:S01]  /*40210*/  LDL.LU R88, [R1+0x194] ;  /* 0x0001940001587983 */ /* 0x000ea20000300800 */
[----:B-1----:R-:W-:Y:S02]  /*40220*/  ISETP.LT.AND P0, PT, R67, UR6, !P0 ;  /* 0x0000000643007c0c */ /* 0x002fe4000c701270 */
[----:B------:R-:W-:-:S02]  /*40230*/  PRMT R13, R37, 0x9910, RZ ;  /* 0x00009910250d7816 */ /* 0x000fc400000000ff */
[----:B------:R-:W-:Y:S01]  /*40240*/  F2FP.SATFINITE.E4M3.F32.PACK_AB_MERGE_C R39, R39, R38, RZ ;  /* 0x000000262727723e */ /* 0x000fe200048070ff */
[----:B------:R-:W-:Y:S01]  /*40250*/  VIADD R14, R0, 0x65 ;  /* 0x00000065000e7836 */ /* 0x000fe20000000000 */
[C---:B------:R-:W-:Y:S01]  /*40260*/  IADD3 R6, P6, PT, R12.reuse, R68, RZ ;  /* 0x000000440c067210 */ /* 0x040fe20007fde0ff */
[----:B------:R-:W-:Y:S01]  /*40270*/  VIADD R12, R12, UR28 ;  /* 0x0000001c0c0c7c36 */ /* 0x000fe20008000000 */
[----:B------:R-:W-:Y:S01]  /*40280*/  SHF.R.S32.HI R13, RZ, 0x8, R13 ;  /* 0x00000008ff0d7819 */ /* 0x000fe2000001140d */
[----:B------:R-:W1:Y:S02]  /*40290*/  LDCU UR6, c[0x0][0x39c] ;  /* 0x00007380ff0677ac */ /* 0x000e640008000800 */
[----:B------:R-:W-:Y:S01]  /*402a0*/  IMAD.X R7, R10, 0x1, R69, P6 ;  /* 0x000000010a077824 */ /* 0x000fe200030e0645 */
[----:B-----5:R-:W-:Y:S01]  /*402b0*/  ISETP.LT.AND P4, PT, R66, UR9, !P2 ;  /* 0x0000000942007c0c */ /* 0x020fe2000d781270 */
[----:B------:R-:W4:Y:S01]  /*402c0*/  LDCU UR9, c[0x0][0x398] ;  /* 0x00007300ff0977ac */ /* 0x000f220008000800 */
[----:B------:R-:W-:-:S02]  /*402d0*/  ISETP.LT.AND P2, PT, R67, UR12, !P2 ;  /* 0x0000000c43007c0c */ /* 0x000fc4000d741270 */
[----:B------:R5:W-:Y:S01]  /*402e0*/  @P0 STG.E.U8 desc[UR20][R6.64], R13 ;  /* 0x0000000d06000986 */ /* 0x000be2000c101114 */
[----:B------:R-:W-:Y:S01]  /*402f0*/  SHF.R.S32.HI R10, RZ, 0x1f, R12 ;  /* 0x0000001fff0a7819 */ /* 0x000fe2000001140c */
[----:B------:R-:W0:Y:S01]  /*40300*/  LDCU UR12, c[0x0][0x398] ;  /* 0x00007300ff0c77ac */ /* 0x000e220008000800 */
[C---:B------:R-:W-:Y:S02]  /*40310*/  IADD3 R8, P0, PT, R12.reuse, R3, RZ ;  /* 0x000000030c087210 */ /* 0x040fe40007f1e0ff */
[----:B------:R-:W-:-:S03]  /*40320*/  IADD3 R4, P6, PT, R12, R68, RZ ;  /* 0x000000440c047210 */ /* 0x000fc60007fde0ff */
[C---:B------:R-:W-:Y:S02]  /*40330*/  IMAD.X R9, R10.reuse, 0x1, R2, P0 ;  /* 0x000000010a097824 */ /* 0x040fe400000e0602 */
[----:B------:R-:W-:Y:S02]  /*40340*/  IMAD.X R5, R10, 0x1, R69, P6 ;  /* 0x000000010a057824 */ /* 0x000fe400030e0645 */
[----:B------:R-:W-:Y:S01]  /*40350*/  VIADD R12, R12, UR28 ;  /* 0x0000001c0c0c7c36 */ /* 0x000fe20008000000 */
[----:B-----5:R-:W-:Y:S01]  /*40360*/  PRMT R7, R11, 0x9910, RZ ;  /* 0x000099100b077816 */ /* 0x020fe200000000ff */
[----:B------:R5:W-:Y:S01]  /*40370*/  @P4 STG.E.U8 desc[UR20][R8.64], R11 ;  /* 0x0000000b08004986 */ /* 0x000be2000c101114 */
[----:B------:R-:W-:Y:S01]  /*40380*/  ISETP.LT.AND P4, PT, R66, UR10, !P3 ;  /* 0x0000000a42007c0c */ /* 0x000fe2000df81270 */
[----:B------:R-:W0:Y:S01]  /*40390*/  LDCU UR10, c[0x0][0x398] ;  /* 0x00007300ff0a77ac */ /* 0x000e220008000800 */
[----:B------:R-:W-:Y:S01]  /*403a0*/  SHF.R.S32.HI R10, RZ, 0x1f, R12 ;  /* 0x0000001fff0a7819 */ /* 0x000fe2000001140c */
[----:B------:R-:W-:Y:S01]  /*403b0*/  @P2 STG.E.U8 desc[UR20][R4.64], R39 ;  /* 0x0000002704002986 */ /* 0x000fe2000c101114 */
[----:B------:R-:W-:Y:S01]  /*403c0*/  IADD3 R6, P2, PT, R12, R3, RZ ;  /* 0x000000030c067210 */ /* 0x000fe20007f5e0ff */
[----:B-----5:R-:W-:-:S04]  /*403d0*/  IMAD.MOV.U32 R11, RZ, RZ, R7 ;  /* 0x000000ffff0b7224 */ /* 0x020fc800078e0007 */
[----:B------:R-:W-:Y:S01]  /*403e0*/  IMAD.X R7, R10, 0x1, R2, P2 ;  /* 0x000000010a077824 */ /* 0x000fe200010e0602 */
[----:B------:R-:W-:-:S05]  /*403f0*/  SHF.R.S32.HI R11, RZ, 0x8, R11 ;  /* 0x00000008ff0b7819 */ /* 0x000fca000001140b */
[----:B------:R2:W-:Y:S02]  /*40400*/  @P4 STG.E.U8 desc[UR20][R6.64], R11 ;  /* 0x0000000b06004986 */ /* 0x0005e4000c101114 */
[----:B--2---:R-:W-:Y:S02]  /*40410*/  F2FP.SATFINITE.E4M3.F32.PACK_AB_MERGE_C R11, R88, R90, RZ ;  /* 0x0000005a580b723e */ /* 0x004fe400048070ff */
[----:B------:R-:W2:Y:S04]  /*40420*/  LDL.LU R90, [R1+0x198] ;  /* 0x00019800015a7983 */ /* 0x000ea80000300800 */
[----:B------:R-:W2:Y:S01]  /*40430*/  LDL.LU R88, [R1+0x19c] ;  /* 0x00019c0001587983 */ /* 0x000ea20000300800 */
[----:B0-----:R-:W-:Y:S01]  /*40440*/  ISETP.GE.AND P0, PT, R14, UR4, PT ;  /* 0x000000040e007c0c */ /* 0x001fe2000bf06270 */
[----:B------:R-:W0:Y:S01]  /*40450*/  LDCU UR4, c[0x0][0x39c] ;  /* 0x00007380ff0477ac */ /* 0x000e220008000800 */
[----:B---3--:R-:W-:-:S02]  /*40460*/  ISETP.LT.AND P3, PT, R67, UR14, !P3 ;  /* 0x0000000e43007c0c */ /* 0x008fc4000df61270 */
[----:B------:R-:W-:Y:S01]  /*40470*/  IADD3 R4, P6, PT, R12, R68, RZ ;  /* 0x000000440c047210 */ /* 0x000fe20007fde0ff */
[----:B------:R-:W-:Y:S01]  /*40480*/  VIADD R14, R0, 0x66 ;  /* 0x00000066000e7836 */ /* 0x000fe20000000000 */
[----:B------:R-:W-:Y:S01]  /*40490*/  PRMT R13, R39, 0x9910, RZ ;  /* 0x00009910270d7816 */ /* 0x000fe200000000ff */
[----:B------:R-:W-:Y:S02]  /*404a0*/  VIADD R12, R12, UR28 ;  /* 0x0000001c0c0c7c36 */ /* 0x000fe40008000000 */
[----:B------:R-:W-:Y:S01]  /*404b0*/  VIADD R9, R0, 0x67 ;  /* 0x0000006700097836 */ /* 0x000fe20000000000 */
[----:B------:R-:W-:Y:S01]  /*404c0*/  SHF.R.S32.HI R13, RZ, 0x8, R13 ;  /* 0x00000008ff0d7819 */ /* 0x000fe2000001140d */
[----:B------:R-:W-:Y:S01]  /*404d0*/  IMAD.X R5, R10, 0x1, R69, P6 ;  /* 0x000000010a057824 */ /* 0x000fe200030e0645 */
[----:B------:R-:W-:Y:S02]  /*404e0*/  SHF.R.S32.HI R10, RZ, 0x1f, R12 ;  /* 0x0000001fff0a7819 */ /* 0x000fe4000001140c */
[----:B------:R-:W-:Y:S01]  /*404f0*/  F2FP.SATFINITE.E4M3.F32.PACK_AB_MERGE_C R41, R41, R40, RZ ;  /* 0x000000282929723e */ /* 0x000fe200048070ff */
[----:B------:R-:W-:Y:S01]  /*40500*/  VIADD R6, R0, 0x68 ;  /* 0x0000006800067836 */ /* 0x000fe20000000000 */
[----:B------:R-:W-:Y:S01]  /*40510*/  IADD3 R8, P4, PT, R12, R3, RZ ;  /* 0x000000030c087210 */ /* 0x000fe20007f9e0ff */
[----:B------:R-:W3:Y:S01]  /*40520*/  LDCU UR14, c[0x0][0x398] ;  /* 0x00007300ff0e77ac */ /* 0x000ee20008000800 */
[----:B0-----:R-:W-:Y:S01]  /*40530*/  ISETP.GE.AND P2, PT, R14, UR4, PT ;  /* 0x000000040e007c0c */ /* 0x001fe2000bf46270 */
[----:B------:R-:W0:Y:S01]  /*40540*/  LDCU UR4, c[0x0][0x39c] ;  /* 0x00007380ff0477ac */ /* 0x000e220008000800 */
[----:B----4-:R-:W-:Y:S01]  /*40550*/  ISETP.LT.AND P6, PT, R66, UR9, !P5 ;  /* 0x0000000942007c0c */ /* 0x010fe2000efc1270 */
[----:B------:R4:W-:Y:S01]  /*40560*/  @P3 STG.E.U8 desc[UR20][R4.64], R13 ;  /* 0x0000000d04003986 */ /* 0x0009e2000c101114 */
[----:B------:R-:W-:Y:S01]  /*40570*/  ISETP.LT.AND P5, PT, R67, UR12, !P5 ;  /* 0x0000000c43007c0c */ /* 0x000fe2000efa1270 */
[----:B------:R-:W5:Y:S01]  /*40580*/  LDCU UR9, c[0x0][0x398] ;  /* 0x00007300ff0977ac */ /* 0x000f620008000800 */
[----:B-1----:R-:W-:Y:S01]  /*40590*/  ISETP.GE.AND P3, PT, R9, UR6, PT ;  /* 0x0000000609007c0c */ /* 0x002fe2000bf66270 */
[----:B------:R-:W-:Y:S01]  /*405a0*/  IMAD.X R9, R10, 0x1, R2, P4 ;  /* 0x000000010a097824 */ /* 0x000fe200020e0602 */
[----:B------:R-:W-:Y:S01]  /*405b0*/  PRMT R7, R11, 0x9910, RZ ;  /* 0x000099100b077816 */ /* 0x000fe200000000ff */
[----:B------:R-:W1:Y:S01]  /*405c0*/  LDCU UR6, c[0x0][0x398] ;  /* 0x00007300ff0677ac */ /* 0x000e620008000800 */
[----:B------:R-:W0:Y:S01]  /*405d0*/  LDCU UR12, c[0x0][0x398] ;  /* 0x00007300ff0c77ac */ /* 0x000e220008000800 */
[----:B----4-:R-:W-:-:S04]  /*405e0*/  IADD3 R4, P4, PT, R12, R68, RZ ;  /* 0x000000440c047210 */ /* 0x010fc80007f9e0ff */
[----:B------:R4:W-:Y:S01]  /*405f0*/  @P6 STG.E.U8 desc[UR20][R8.64], R11 ;  /* 0x0000000b08006986 */ /* 0x0009e2000c101114 */
[----:B------:R-:W-:Y:S02]  /*40600*/  IMAD.X R5, R10, 0x1, R69, P4 ;  /* 0x000000010a057824 */ /* 0x000fe400020e0645 */
[----:B------:R-:W-:-:S03]  /*40610*/  VIADD R12, R12, UR28 ;  /* 0x0000001c0c0c7c36 */ /* 0x000fc60008000000 */
[----:B------:R-:W-:Y:S01]  /*40620*/  @P5 STG.E.U8 desc[UR20][R4.64], R41 ;  /* 0x0000002904005986 */ /* 0x000fe2000c101114 */
[----:B------:R-:W-:Y:S01]  /*40630*/  ISETP.LT.AND P5, PT, R66, UR10, !P0 ;  /* 0x0000000a42007c0c */ /* 0x000fe2000c7a1270 */
[----:B------:R-:W1:Y:S01]  /*40640*/  LDCU UR10, c[0x0][0x398] ;  /* 0x00007300ff0a77ac */ /* 0x000e620008000800 */
[----:B0-----:R-:W-:Y:S01]  /*40650*/  ISETP.GE.AND P4, PT, R6, UR4, PT ;  /* 0x0000000406007c0c */ /* 0x001fe2000bf86270 */
[----:B----4-:R-:W-:Y:S01]  /*40660*/  IMAD.MOV.U32 R11, RZ, RZ, R7 ;  /* 0x000000ffff0b7224 */ /* 0x010fe200078e0007 */
[----:B------:R-:W-:Y:S01]  /*40670*/  SHF.R.S32.HI R10, RZ, 0x1f, R12 ;  /* 0x0000001fff0a7819 */ /* 0x000fe2000001140c */
[----:B------:R-:W0:Y:S01]  /*40680*/  LDCU UR4, c[0x0][0x39c] ;  /* 0x00007380ff0477ac */ /* 0x000e220008000800 */
[----:B------:R-:W-:Y:S02]  /*40690*/  IADD3 R6, P6, PT, R12, R3, RZ ;  /* 0x000000030c067210 */ /* 0x000fe40007fde0ff */
[----:B------:R-:W-:-:S03]  /*406a0*/  SHF.R.S32.HI R11, RZ, 0x8, R11 ;  /* 0x00000008ff0b7819 */ /* 0x000fc6000001140b */
[----:B------:R-:W-:-:S05]  /*406b0*/  IMAD.X R7, R10, 0x1, R2, P6 ;  /* 0x000000010a077824 */ /* 0x000fca00030e0602 */
[----:B------:R2:W-:Y:S02]  /*406c0*/  @P5 STG.E.U8 desc[UR20][R6.64], R11 ;  /* 0x0000000b06005986 */ /* 0x0005e4000c101114 */
[----:B--2---:R-:W-:Y:S02]  /*406d0*/  F2FP.SATFINITE.E4M3.F32.PACK_AB_MERGE_C R11, R88, R90, RZ ;  /* 0x0000005a580b723e */ /* 0x004fe400048070ff */
[----:B------:R-:W2:Y:S04]  /*406e0*/  LDL.LU R90, [R1+0x1a0] ;  /* 0x0001a000015a7983 */ /* 0x000ea80000300800 */
[----:B------:R-:W2:Y:S01]  /*406f0*/  LDL.LU R88, [R1+0x1a4] ;  /* 0x0001a40001587983 */ /* 0x000ea20000300800 */
[----:B-1----:R-:W-:Y:S02]  /*40700*/  ISETP.LT.AND P0, PT, R67, UR6, !P0 ;  /* 0x0000000643007c0c */ /* 0x002fe4000c701270 */
[----:B------:R-:W-:Y:S01]  /*40710*/  F2FP.SATFINITE.E4M3.F32.PACK_AB_MERGE_C R43, R43, R42, RZ ;  /* 0x0000002a2b2b723e */ /* 0x000fe200048070ff */
[----:B------:R-:W-:Y:S01]  /*40720*/  VIADD R14, R0, 0x69 ;  /* 0x00000069000e7836 */ /* 0x000fe20000000000 */
[----:B------:R-:W-:-:S02]  /*40730*/  IADD3 R4, P6, PT, R12, R68, RZ ;  /* 0x000000440c047210 */ /* 0x000fc40007fde0ff */
[----:B------:R-:W-:Y:S01]  /*40740*/  PRMT R13, R41, 0x9910, RZ ;  /* 0x00009910290d7816 */ /* 0x000fe200000000ff */
[----:B------:R-:W1:Y:S02]  /*40750*/  LDCU UR6, c[0x0][0x39c] ;  /* 0x00007380ff0677ac */ /* 0x000e640008000800 */
[----:B------:R-:W-:Y:S01]  /*40760*/  IMAD.X R5, R10, 0x1, R69, P6 ;  /* 0x000000010a057824 */ /* 0x000fe200030e0645 */
[----:B------:R-:W-:Y:S01]  /*40770*/  SHF.R.S32.HI R13, RZ, 0x8, R13 ;  /* 0x00000008ff0d7819 */ /* 0x000fe2000001140d */
[----:B------:R-:W-:-:S04]  /*40780*/  VIADD R12, R12, UR28 ;  /* 0x0000001c0c0c7c36 */ /* 0x000fc80008000000 */
[----:B------:R4:W-:Y:S01]  /*40790*/  @P0 STG.E.U8 desc[UR20][R4.64], R13 ;  /* 0x0000000d04000986 */ /* 0x0009e2000c101114 */
[----:B-----5:R-:W-:Y:S01]  /*407a0*/  ISETP.LT.AND P0, PT, R66, UR9, !P2 ;  /* 0x0000000942007c0c */ /* 0x020fe2000d701270 */
[----:B------:R-:W5:Y:S01]  /*407b0*/  LDCU UR9, c[0x0][0x398] ;  /* 0x00007300ff0977ac */ /* 0x000f620008000800 */
[----:B------:R-:W-:Y:S02]  /*407c0*/  ISETP.LT.AND P2, PT, R67, UR12, !P2 ;  /* 0x0000000c43007c0c */ /* 0x000fe4000d741270 */
[----:B------:R-:W-:Y:S01]  /*407d0*/  SHF.R.S32.HI R10, RZ, 0x1f, R12 ;  /* 0x0000001fff0a7819 */ /* 0x000fe2000001140c */
[----:B------:R-:W0:Y:S01]  /*407e0*/  LDCU UR12, c[0x0][0x398] ;  /* 0x00007300ff0c77ac */ /* 0x000e220008000800 */
[C---:B------:R-:W-:Y:S02]  /*407f0*/  IADD3 R8, P5, PT, R12.reuse, R3, RZ ;  /* 0x000000030c087210 */ /* 0x040fe40007fbe0ff */
[----:B------:R-:W-:-:S03]  /*40800*/  IADD3 R6, P6, PT, R12, R68, RZ ;  /* 0x000000440c067210 */ /* 0x000fc60007fde0ff */
[C---:B------:R-:W-:Y:S02]  /*40810*/  IMAD.X R9, R10.reuse, 0x1, R2, P5 ;  /* 0x000000010a097824 */ /* 0x040fe400028e0602 */
[----:B------:R-:W-:Y:S02]  /*40820*/  IMAD.X R7, R10, 0x1, R69, P6 ;  /* 0x000000010a077824 */ /* 0x000fe400030e0645 */
[----:B------:R-:W-:Y:S01]  /*40830*/  VIADD R12, R12, UR28 ;  /* 0x0000001c0c0c7c36 */ /* 0x000fe20008000000 */
[----:B------:R-:W-:Y:S01]  /*40840*/  @P0 STG.E.U8 desc[UR20][R8.64], R11 ;  /* 0x0000000b08000986 */ /* 0x000fe2000c101114 */
[----:B---3--:R-:W-:Y:S01]  /*40850*/  ISETP.LT.AND P0, PT, R67, UR14, !P3 ;  /* 0x0000000e43007c0c */ /* 0x008fe2000df01270 */
[----:B------:R-:W3:Y:S02]  /*40860*/  LDCU UR14, c[0x0][0x398] ;  /* 0x00007300ff0e77ac */ /* 0x000ee40008000800 */
[----:B------:R0:W-:Y:S01]  /*40870*/  @P2 STG.E.U8 desc[UR20][R6.64], R43 ;  /* 0x0000002b06002986 */ /* 0x0001e2000c101114 */
[----:B------:R-:W-:Y:S01]  /*40880*/  ISETP.LT.AND P2, PT, R66, UR10, !P3 ;  /* 0x0000000a42007c0c */ /* 0x000fe2000df41270 */
[----:B------:R-:W1:Y:S01]  /*40890*/  LDCU UR10, c[0x0][0x398] ;  /* 0x00007300ff0a77ac */ /* 0x000e620008000800 */
[----:B------:R-:W-:-:S02]  /*408a0*/  SHF.R.S32.HI R10, RZ, 0x1f, R12 ;  /* 0x0000001fff0a7819 */ /* 0x000fc4000001140c */
[C---:B----4-:R-:W-:Y:S02]  /*408b0*/  IADD3 R4, P3, PT, R12.reuse, R3, RZ ;  /* 0x000000030c047210 */ /* 0x050fe40007f7e0ff */
[----:B------:R-:W-:Y:S02]  /*408c0*/  PRMT R13, R11, 0x9910, RZ ;  /* 0x000099100b0d7816 */ /* 0x000fe400000000ff */
[----:B------:R-:W-:Y:S02]  /*408d0*/  PRMT R15, R43, 0x9910, RZ ;  /* 0x000099102b0f7816 */ /* 0x000fe400000000ff */
[----:B0-----:R-:W-:Y:S01]  /*408e0*/  IADD3 R6, P6, PT, R12, R68, RZ ;  /* 0x000000440c067210 */ /* 0x001fe20007fde0ff */
[C---:B------:R-:W-:Y:S01]  /*408f0*/  IMAD.X R5, R10.reuse, 0x1, R2, P3 ;  /* 0x000000010a057824 */ /* 0x040fe200018e0602 */
[----:B------:R-:W-:Y:S02]  /*40900*/  SHF.R.S32.HI R13, RZ, 0x8, R13 ;  /* 0x00000008ff0d7819 */ /* 0x000fe4000001140d */
[----:B------:R-:W-:Y:S01]  /*40910*/  SHF.R.S32.HI R15, RZ, 0x8, R15 ;  /* 0x00000008ff0f7819 */ /* 0x000fe2000001140f */
[----:B------:R-:W-:-:S02]  /*40920*/  IMAD.X R7, R10, 0x1, R69, P6 ;  /* 0x000000010a077824 */ /* 0x000fc400030e0645 */
[----:B------:R-:W-:Y:S04]  /*40930*/  @P2 STG.E.U8 desc[UR20][R4.64], R13 ;  /* 0x0000000d04002986 */ /* 0x000fe8000c101114 */
[----:B------:R2:W-:Y:S02]  /*40940*/  @P0 STG.E.U8 desc[UR20][R6.64], R15 ;  /* 0x0000000f06000986 */ /* 0x0005e4000c101114 */
[----:B--2---:R-:W-:Y:S02]  /*40950*/  F2FP.SATFINITE.E4M3.F32.PACK_AB_MERGE_C R7, R88, R90, RZ ;  /* 0x0000005a5807723e */ /* 0x004fe400048070ff */
[----:B------:R-:W2:Y:S04]  /*40960*/  LDL.LU R90, [R1+0x1a8] ;  /* 0x0001a800015a7983 */ /* 0x000ea80000300800 */
[----:B------:R-:W2:Y:S01]  /*40970*/  LDL.LU R88, [R1+0x1ac] ;  /* 0x0001ac0001587983 */ /* 0x000ea20000300800 */
[----:B------:R-:W-:Y:S01]  /*40980*/  ISETP.GE.AND P5, PT, R14, UR4, PT ;  /* 0x000000040e007c0c */ /* 0x000fe2000bfa6270 */
[----:B------:R-:W0:Y:S01]  /*40990*/  LDCU UR4, c[0x0][0x39c] ;  /* 0x00007380ff0477ac */ /* 0x000e220008000800 */
[----:B------:R-:W-:-:S02]  /*409a0*/  VIADD R14, R0, 0x6a ;  /* 0x0000006a000e7836 */ /* 0x000fc40000000000 */
[----:B------:R-:W-:Y:S01]  /*409b0*/  VIADD R12, R12, UR28 ;  /* 0x0000001c0c0c7c36 */ /* 0x000fe20008000000 */
[----:B-----5:R-:W-:Y:S01]  /*409c0*/  ISETP.LT.AND P2, PT, R66, UR9, !P4 ;  /* 0x0000000942007c0c */ /* 0x020fe2000e741270 */
[----:B------:R-:W4:Y:S01]  /*409d0*/  LDCU UR9, c[0x0][0x398] ;  /* 0x00007300ff0977ac */ /* 0x000f220008000800 */
[----:B------:R-:W-:Y:S02]  /*409e0*/  ISETP.LT.AND P4, PT, R67, UR12, !P4 ;  /* 0x0000000c43007c0c */ /* 0x000fe4000e781270 */
[----:B------:R-:W-:Y:S01]  /*409f0*/  SHF.R.S32.HI R11, RZ, 0x1f, R12 ;  /* 0x0000001fff0b7819 */ /* 0x000fe2000001140c */
[----:B------:R-:W5:Y:S01]  /*40a00*/  LDCU UR12, c[0x0][0x398] ;  /* 0x00007300ff0c77ac */ /* 0x000f620008000800 */
[C---:B------:R-:W-:Y:S02]  /*40a10*/  IADD3 R8, P0, PT, R12.reuse, R3, RZ ;  /* 0x000000030c087210 */ /* 0x040fe40007f1e0ff */
[----:B------:R-:W-:Y:S02]  /*40a20*/  IADD3 R10, P6, PT, R12, R68, RZ ;  /* 0x000000440c0a7210 */ /* 0x000fe40007fde0ff */
[----:B0-----:R-:W-:Y:S01]  /*40a30*/  ISETP.GE.AND P3, PT, R14, UR4, PT ;  /* 0x000000040e007c0c */ /* 0x001fe2000bf66270 */
[----:B------:R-:W0:Y:S01]  /*40a40*/  LDCU UR4, c[0x0][0x39c] ;  /* 0x00007380ff0477ac */ /* 0x000e220008000800 */
[----:B------:R-:W-:Y:S01]  /*40a50*/  IMAD.X R9, R11, 0x1, R2, P0 ;  /* 0x000000010b097824 */ /* 0x000fe200000e0602 */
[----:B------:R-:W-:Y:S01]  /*40a60*/  F2FP.SATFINITE.E4M3.F32.PACK_AB_MERGE_C R45, R45, R44, RZ ;  /* 0x0000002c2d2d723e */ /* 0x000fe200048070ff */
[----:B------:R-:W-:-:S02]  /*40a70*/  IMAD.X R11, R11, 0x1, R69, P6 ;  /* 0x000000010b0b7824 */ /* 0x000fc400030e0645 */
[----:B------:R-:W-:Y:S01]  /*40a80*/  VIADD R14, R0, 0x6b ;  /* 0x0000006b000e7836 */ /* 0x000fe20000000000 */
[----:B------:R-:W-:Y:S01]  /*40a90*/  @P2 STG.E.U8 desc[UR20][R8.64], R7 ;  /* 0x0000000708002986 */ /* 0x000fe2000c101114 */
[----:B------:R-:W-:-:S03]  /*40aa0*/  VIADD R12, R12, UR28 ;  /* 0x0000001c0c0c7c36 */ /* 0x000fc60008000000 */
[----:B------:R3:W-:Y:S01]  /*40ab0*/  @P4 STG.E.U8 desc[UR20][R10.64], R45 ;  /* 0x0000002d0a004986 */ /* 0x0007e2000c101114 */
[----:B-1----:R-:W-:Y:S01]  /*40ac0*/  ISETP.LT.AND P4, PT, R66, UR10, !P5 ;  /* 0x0000000a42007c0c */ /* 0x002fe2000ef81270 */
[----:B------:R-:W-:Y:S01]  /*40ad0*/  VIADD R5, R0, 0x6c ;  /* 0x0000006c00057836 */ /* 0x000fe20000000000 */
[----:B------:R-:W-:Y:S01]  /*40ae0*/  ISETP.GE.AND P0, PT, R14, UR6, PT ;  /* 0x000000060e007c0c */ /* 0x000fe2000bf06270 */
[----:B------:R-:W1:Y:S01]  /*40af0*/  LDCU UR6, c[0x0][0x39c] ;  /* 0x00007380ff0677ac */ /* 0x000e620008000800 */
[----:B------:R-:W-:Y:S02]  /*40b00*/  SHF.R.S32.HI R14, RZ, 0x1f, R12 ;  /* 0x0000001fff0e7819 */ /* 0x000fe4000001140c */
[----:B------:R-:W-:Y:S01]  /*40b10*/  IADD3 R4, P6, PT, R12, R3, RZ ;  /* 0x000000030c047210 */ /* 0x000fe20007fde0ff */
[----:B------:R-:W1:Y:S01]  /*40b20*/  LDCU UR10, c[0x0][0x398] ;  /* 0x00007300ff0a77ac */ /* 0x000e620008000800 */
[----:B------:R-:W-:Y:S02]  /*40b30*/  PRMT R6, R7, 0x9910, RZ ;  /* 0x0000991007067816 */ /* 0x000fe400000000ff */
[----:B0-----:R-:W-:Y:S01]  /*40b40*/  ISETP.GE.AND P2, PT, R5, UR4, PT ;  /* 0x0000000405007c0c */ /* 0x001fe2000bf46270 */
[----:B------:R-:W-:Y:S01]  /*40b50*/  IMAD.X R5, R14, 0x1, R2, P6 ;  /* 0x000000010e057824 */ /* 0x000fe200030e0602 */
[----:B---3--:R-:W-:Y:S01]  /*40b60*/  SHF.R.S32.HI R11, RZ, 0x8, R6 ;  /* 0x00000008ff0b7819 */ /* 0x008fe20000011406 */
[----:B------:R-:W0:Y:S01]  /*40b70*/  LDCU UR4, c[0x0][0x39c] ;  /* 0x00007380ff0477ac */ /* 0x000e220008000800 */
[C---:B------:R-:W-:Y:S01]  /*40b80*/  IADD3 R6, P6, PT, R12.reuse, R68, RZ ;  /* 0x000000440c067210 */ /* 0x040fe20007fde0ff */
[----:B------:R-:W-:Y:S01]  /*40b90*/  VIADD R12, R12, UR28 ;  /* 0x0000001c0c0c7c36 */ /* 0x000fe20008000000 */
[----:B----4-:R-:W-:Y:S01]  /*40ba0*/  ISETP.LT.AND P5, PT, R67, UR9, !P5 ;  /* 0x0000000943007c0c */ /* 0x010fe2000efa1270 */
[----:B------:R3:W-:Y:S01]  /*40bb0*/  @P4 STG.E.U8 desc[UR20][R4.64], R11 ;  /* 0x0000000b04004986 */ /* 0x0007e2000c101114 */
[----:B-----5:R-:W-:Y:S01]  /*40bc0*/  ISETP.LT.AND P4, PT, R66, UR12, !P3 ;  /* 0x0000000c42007c0c */ /* 0x020fe2000df81270 */
[----:B------:R-:W-:Y:S01]  /*40bd0*/  IMAD.X R7, R14, 0x1, R69, P6 ;  /* 0x000000010e077824 */ /* 0x000fe200030e0645 */
[----:B------:R-:W-:Y:S01]  /*40be0*/  PRMT R13, R45, 0x9910, RZ ;  /* 0x000099102d0d7816 */ /* 0x000fe200000000ff */
[----:B------:R-:W4:Y:S01]  /*40bf0*/  LDCU UR9, c[0x0][0x398] ;  /* 0x00007300ff0977ac */ /* 0x000f220008000800 */
[----:B------:R-:W-:-:S02]  /*40c00*/  SHF.R.S32.HI R10, RZ, 0x1f, R12 ;  /* 0x0000001fff0a7819 */ /* 0x000fc4000001140c */
[----:B------:R-:W-:Y:S01]  /*40c10*/  IADD3 R8, P6, PT, R12, R3, RZ ;  /* 0x000000030c087210 */ /* 0x000fe20007fde0ff */
[----:B------:R-:W5:Y:S01]  /*40c20*/  LDCU UR12, c[0x0][0x398] ;  /* 0x00007300ff0c77ac */ /* 0x000f620008000800 */
[----:B------:R-:W-:-:S03]  /*40c30*/  SHF.R.S32.HI R13, RZ, 0x8, R13 ;  /* 0x00000008ff0d7819 */ /* 0x000fc6000001140d */
[----:B------:R-:W-:Y:S02]  /*40c40*/  IMAD.X R9, R10, 0x1, R2, P6 ;  /* 0x000000010a097824 */ /* 0x000fe400030e0602 */
[----:B------:R-:W-:Y:S01]  /*40c50*/  @P5 STG.E.U8 desc[UR20][R6.64], R13 ;  /* 0x0000000d06005986 */ /* 0x000fe2000c101114 */
[----:B--2---:R-:W-:-:S04]  /*40c60*/  F2FP.SATFINITE.E4M3.F32.PACK_AB_MERGE_C R15, R88, R90, RZ ;  /* 0x0000005a580f723e */ /* 0x004fc800048070ff */
[----:B---3--:R-:W-:Y:S01]  /*40c70*/  PRMT R11, R15, 0x9910, RZ ;  /* 0x000099100f0b7816 */ /* 0x008fe200000000ff */
[----:B------:R2:W-:Y:S02]  /*40c80*/  @P4 STG.E.U8 desc[UR20][R8.64], R15 ;  /* 0x0000000f08004986 */ /* 0x0005e4000c101114 */
[----:B--2---:R-:W-:Y:S02]  /*40c90*/  F2FP.SATFINITE.E4M3.F32.PACK_AB_MERGE_C R15, R92, R89, RZ ;  /* 0x000000595c0f723e */ /* 0x004fe400048070ff */
[----:B------:R-:W2:Y:S04]  /*40ca0*/  LDL.LU R89, [R1+0x1b8] ;  /* 0x0001b80001597983 */ /* 0x000ea80000300800 */
[----:B------:R-:W2:Y:S01]  /*40cb0*/  LDL.LU R92, [R1+0x1bc] ;  /* 0x0001bc00015c7983 */ /* 0x000ea20000300800 */
[C---:B------:R-:W-:Y:S01]  /*40cc0*/  VIADD R4, R0.reuse, 0x6d ;  /* 0x0000006d00047836 */ /* 0x040fe20000000000 */
[----:B------:R-:W-:Y:S01]  /*40cd0*/  ISETP.LT.AND P3, PT, R67, UR14, !P3 ;  /* 0x0000000e43007c0c */ /* 0x000fe2000df61270 */
[----:B------:R-:W-:-:S03]  /*40ce0*/  VIADD R5, R0, 0x6e ;  /* 0x0000006e00057836 */ /* 0x000fc60000000000 */
[----:B0-----:R-:W-:Y:S01]  /*40cf0*/  ISETP.GE.AND P6, PT, R4, UR4, PT ;  /* 0x0000000404007c0c */ /* 0x001fe2000bfc6270 */
[----:B------:R-:W0:Y:S01]  /*40d00*/  LDCU UR4, c[0x0][0x39c] ;  /* 0x00007380ff0477ac */ /* 0x000e220008000800 */
[C---:B------:R-:W-:Y:S02]  /*40d10*/  IADD3 R4, P5, PT, R12.reuse, R68, RZ ;  /* 0x000000440c047210 */ /* 0x040fe40007fbe0ff */
[----:B-1----:R-:W-:Y:S01]  /*40d20*/  ISETP.GE.AND P4, PT, R5, UR6, PT ;  /* 0x0000000605007c0c */ /* 0x002fe2000bf86270 */
[----:B------:R-:W-:Y:S01]  /*40d30*/  VIADD R12, R12, UR28 ;  /* 0x0000001c0c0c7c36 */ /* 0x000fe20008000000 */
[----:B------:R-:W-:Y:S01]  /*40d40*/  F2FP.SATFINITE.E4M3.F32.PACK_AB_MERGE_C R47, R47, R46, RZ ;  /* 0x0000002e2f2f723e */ /* 0x000fe200048070ff */
[----:B------:R-:W-:Y:S01]  /*40d50*/  IMAD.X R5, R10, 0x1, R69, P5 ;  /* 0x000000010a057824 */ /* 0x000fe200028e0645 */
[----:B------:R-:W1:Y:S01]  /*40d60*/  LDCU UR6, c[0x0][0x398] ;  /* 0x00007300ff0677ac */ /* 0x000e620008000800 */
[----:B------:R-:W-:Y:S02]  /*40d70*/  ISETP.LT.AND P5, PT, R66, UR10, !P0 ;  /* 0x0000000a42007c0c */ /* 0x000fe4000c7a1270 */
[----:B------:R-:W-:Y:S01]  /*40d80*/  SHF.R.S32.HI R8, RZ, 0x1f, R12 ;  /* 0x0000001fff087819 */ /* 0x000fe2000001140c */
[----:B------:R3:W-:Y:S01]  /*40d90*/  @P3 STG.E.U8 desc[UR20][R4.64], R47 ;  /* 0x0000002f04003986 */ /* 0x0007e2000c101114 */
[----:B------:R-:W-:Y:S01]  /*40da0*/  IADD3 R6, P3, PT, R12, R3, RZ ;  /* 0x000000030c067210 */ /* 0x000fe20007f7e0ff */
[----:B------:R-:W0:Y:S01]  /*40db0*/  LDCU UR10, c[0x0][0x398] ;  /* 0x00007300ff0a77ac */ /* 0x000e220008000800 */
[----:B------:R-:W-:-:S03]  /*40dc0*/  SHF.R.S32.HI R11, RZ, 0x8, R11 ;  /* 0x00000008ff0b7819 */ /* 0x000fc6000001140b */
[----:B------:R-:W-:Y:S01]  /*40dd0*/  IMAD.X R7, R8, 0x1, R2, P3 ;  /* 0x0000000108077824 */ /* 0x000fe200018e0602 */
[----:B----4-:R-:W-:Y:S01]  /*40de0*/  ISETP.LT.AND P0, PT, R67, UR9, !P0 ;  /* 0x0000000943007c0c */ /* 0x010fe2000c701270 */
[----:B------:R-:W4:Y:S03]  /*40df0*/  LDCU UR9, c[0x0][0x398] ;  /* 0x00007300ff0977ac */ /* 0x000f260008000800 */
[----:B------:R0:W-:Y:S01]  /*40e00*/  @P5 STG.E.U8 desc[UR20][R6.64], R11 ;  /* 0x0000000b06005986 */ /* 0x0001e2000c101114 */
[C---:B---3--:R-:W-:Y:S01]  /*40e10*/  IADD3 R4, P5, PT, R12.reuse, R68, RZ ;  /* 0x000000440c047210 */ /* 0x048fe20007fbe0ff */
[----:B------:R-:W-:Y:S01]  /*40e20*/  VIADD R12, R12, UR28 ;  /* 0x0000001c0c0c7c36 */ /* 0x000fe20008000000 */
[----:B-1----:R-:W-:Y:S01]  /*40e30*/  ISETP.LT.AND P3, PT, R66, UR6, !P2 ;  /* 0x0000000642007c0c */ /* 0x002fe2000d761270 */
[----:B------:R-:W1:Y:S01]  /*40e40*/  LDCU UR6, c[0x0][0x398] ;  /* 0x00007300ff0677ac */ /* 0x000e620008000800 */
[----:B------:R-:W-:Y:S01]  /*40e50*/  PRMT R13, R47, 0x9910, RZ ;  /* 0x000099102f0d7816 */ /* 0x000fe200000000ff */
[----:B------:R-:W-:Y:S01]  /*40e60*/  IMAD.X R5, R8, 0x1, R69, P5 ;  /* 0x0000000108057824 */ /* 0x000fe200028e0645 */
[----:B------:R-:W-:-:S02]  /*40e70*/  SHF.R.S32.HI R14, RZ, 0x1f, R12 ;  /* 0x0000001fff0e7819 */ /* 0x000fc4000001140c */
[----:B------:R-:W-:Y:S02]  /*40e80*/  IADD3 R8, P5, PT, R12, R3, RZ ;  /* 0x000000030c087210 */ /* 0x000fe40007fbe0ff */
[----:B------:R-:W-:-:S03]  /*40e90*/  SHF.R.S32.HI R13, RZ, 0x8, R13 ;  /* 0x00000008ff0d7819 */ /* 0x000fc6000001140d */
[----:B------:R-:W-:Y:S01]  /*40ea0*/  IMAD.X R9, R14, 0x1, R2, P5 ;  /* 0x000000010e097824 */ /* 0x000fe200028e0602 */
[----:B0-----:R-:W-:Y:S01]  /*40eb0*/  PRMT R11, R15, 0x9910, RZ ;  /* 0x000099100f0b7816 */ /* 0x001fe200000000ff */
[----:B------:R-:W-:Y:S04]  /*40ec0*/  @P0 STG.E.U8 desc[UR20][R4.64], R13 ;  /* 0x0000000d04000986 */ /* 0x000fe8000c101114 */
[----:B------:R2:W-:Y:S02]  /*40ed0*/  @P3 STG.E.U8 desc[UR20][R8.64], R15 ;  /* 0x0000000f08003986 */ /* 0x0005e4000c101114 */
[----:B--2---:R-:W-:Y:S02]  /*40ee0*/  F2FP.SATFINITE.E4M3.F32.PACK_AB_MERGE_C R15, R92, R89, RZ ;  /* 0x000000595c0f723e */ /* 0x004fe400048070ff */
[----:B------:R-:W2:Y:S04]  /*40ef0*/  LDL.LU R89, [R1+0x1c0] ;  /* 0x0001c00001597983 */ /* 0x000ea80000300800 */
[----:B------:R-:W2:Y:S01]  /*40f00*/  LDL.LU R92, [R1+0x1c4] ;  /* 0x0001c400015c7983 */ /* 0x000ea20000300800 */
[----:B------:R-:W-:-:S05]  /*40f10*/  VIADD R6, R0, 0x6f ;  /* 0x0000006f00067836 */ /* 0x000fca0000000000 */
[----:B------:R-:W-:Y:S01]  /*40f20*/  ISETP.GE.AND P0, PT, R6, UR4, PT ;  /* 0x0000000406007c0c */ /* 0x000fe2000bf06270 */
[----:B------:R-:W0:Y:S01]  /*40f30*/  LDCU UR4, c[0x0][0x39c] ;  /* 0x00007380ff0477ac */ /* 0x000e220008000800 */
[C---:B------:R-:W-:Y:S01]  /*40f40*/  IADD3 R6, P5, PT, R12.reuse, R68, RZ ;  /* 0x000000440c067210 */ /* 0x040fe20007fbe0ff */
[----:B------:R-:W-:Y:S01]  /*40f50*/  VIADD R10, R12, UR28 ;  /* 0x0000001c0c0a7c36 */ /* 0x000fe20008000000 */
[----:B------:R-:W-:Y:S01]  /*40f60*/  ISETP.LT.AND P2, PT, R67, UR10, !P2 ;  /* 0x0000000a43007c0c */ /* 0x000fe2000d741270 */
[----:B------:R-:W-:Y:S01]  /*40f70*/  VIADD R8, R0, 0x70 ;  /* 0x0000007000087836 */ /* 0x000fe20000000000 */
[----:B----4-:R-:W-:Y:S01]  /*40f80*/  ISETP.LT.AND P3, PT, R66, UR9, !P6 ;  /* 0x0000000942007c0c */ /* 0x010fe2000f761270 */
[----:B------:R-:W-:Y:S01]  /*40f90*/  IMAD.X R7, R14, 0x1, R69, P5 ;  /* 0x000000010e077824 */ /* 0x000fe200028e0645 */
[----:B------:R-:W-:Y:S01]  /*40fa0*/  SHF.R.S32.HI R12, RZ, 0x1f, R10 ;  /* 0x0000001fff0c7819 */ /* 0x000fe2000001140a */
[----:B------:R-:W3:Y:S01]  /*40fb0*/  LDCU UR9, c[0x0][0x398] ;  /* 0x00007300ff0977ac */ /* 0x000ee20008000800 */
[----:B------:R-:W-:-:S02]  /*40fc0*/  IADD3 R4, P5, PT, R10, R3, RZ ;  /* 0x000000030a047210 */ /* 0x000fc40007fbe0ff */
[----:B------:R-:W-:Y:S01]  /*40fd0*/  F2FP.SATFINITE.E4M3.F32.PACK_AB_MERGE_C R49, R49, R48, RZ ;  /* 0x000000303131723e */ /* 0x000fe200048070ff */
[----:B------:R-:W4:Y:S01]  /*40fe0*/  LDCU UR10, c[0x0][0x398] ;  /* 0x00007300ff0a77ac */ /* 0x000f220008000800 */
[----:B------:R-:W-:Y:S01]  /*40ff0*/  SHF.R.S32.HI R11, RZ, 0x8, R11 ;  /* 0x00000008ff0b7819 */ /* 0x000fe2000001140b */
[----:B------:R-:W-:Y:S02]  /*41000*/  IMAD.X R5, R12, 0x1, R2, P5 ;  /* 0x000000010c057824 */ /* 0x000fe400028e0602 */
[----:B------:R3:W-:Y:S01]  /*41010*/  @P2 STG.E.U8 desc[UR20][R6.64], R49 ;  /* 0x0000003106002986 */ /* 0x0007e2000c101114 */
[----:B0-----:R-:W-:Y:S01]  /*41020*/  ISETP.GE.AND P2, PT, R8, UR4, PT ;  /* 0x0000000408007c0c */ /* 0x001fe2000bf46270 */
[----:B------:R-:W0:Y:S02]  /*41030*/  LDCU UR4, c[0x0][0x39c] ;  /* 0x00007380ff0477ac */ /* 0x000e240008000800 */
[----:B------:R4:W-:Y:S01]  /*41040*/  @P3 STG.E.U8 desc[UR20][R4.64], R11 ;  /* 0x0000000b04003986 */ /* 0x0009e2000c101114 */
[C---:B------:R-:W-:Y:S01]  /*41050*/  IADD3 R8, P3, PT, R10.reuse, R68, RZ ;  /* 0x000000440a087210 */ /* 0x040fe20007f7e0ff */
[----:B------:R-:W-:Y:S01]  /*41060*/  VIADD R10, R10, UR28 ;  /* 0x0000001c0a0a7c36 */ /* 0x000fe20008000000 */
[----:B-1----:R-:W-:Y:S01]  /*41070*/  ISETP.LT.AND P6, PT, R67, UR6, !P6 ;  /* 0x0000000643007c0c */ /* 0x002fe2000f7c1270 */
[----:B------:R-:W1:Y:S01]  /*41080*/  LDCU UR6, c[0x0][0x398] ;  /* 0x00007300ff0677ac */ /* 0x000e620008000800 */
[----:B-----5:R-:W-:Y:S01]  /*41090*/  ISETP.LT.AND P5, PT, R66, UR12, !P4 ;  /* 0x0000000c42007c0c */ /* 0x020fe2000e7a1270 */
[----:B------:R-:W-:Y:S01]  /*410a0*/  IMAD.X R9, R12, 0x1, R69, P3 ;  /* 0x000000010c097824 */ /* 0x000fe200018e0645 */
[----:B------:R-:W-:Y:S01]  /*410b0*/  PRMT R13, R49, 0x9910, RZ ;  /* 0x00009910310d7816 */ /* 0x000fe200000000ff */
[----:B------:R-:W-:Y:S01]  /*410c0*/  VIADD R14, R0, 0x71 ;  /* 0x00000071000e7836 */ /* 0x000fe20000000000 */
[----:B---3--:R-:W-:Y:S01]  /*410d0*/  SHF.R.S32.HI R7, RZ, 0x1f, R10 ;  /* 0x0000001fff077819 */ /* 0x008fe2000001140a */
[----:B------:R-:W3:Y:S01]  /*410e0*/  LDCU UR12, c[0x0][0x398] ;  /* 0x00007300ff0c77ac */ /* 0x000ee20008000800 */
[----:B----4-:R-:W-:-:S02]  /*410f0*/  IADD3 R4, P3, PT, R10, R3, RZ ;  /* 0x000000030a047210 */ /* 0x010fc40007f7e0ff */
[----:B------:R-:W-:-:S03]  /*41100*/  SHF.R.S32.HI R13, RZ, 0x8, R13 ;  /* 0x00000008ff0d7819 */ /* 0x000fc6000001140d */
[----:B------:R-:W-:Y:S01]  /*41110*/  IMAD.X R5, R7, 0x1, R2, P3 ;  /* 0x0000000107057824 */ /* 0x000fe200018e0602 */
[----:B------:R-:W-:Y:S01]  /*41120*/  PRMT R11, R15, 0x9910, RZ ;  /* 0x000099100f0b7816 */ /* 0x000fe200000000ff */
[----:B------:R-:W-:Y:S04]  /*41130*/  @P6 STG.E.U8 desc[UR20][R8.64], R13 ;  /* 0x0000000d08006986 */ /* 0x000fe8000c101114 */
[----:B------:R2:W-:Y:S02]  /*41140*/  @P5 STG.E.U8 desc[UR20][R4.64], R15 ;  /* 0x0000000f04005986 */ /* 0x0005e4000c101114 */
[----:B--2---:R-:W-:Y:S02]  /*41150*/  F2FP.SATFINITE.E4M3.F32.PACK_AB_MERGE_C R15, R92, R89, RZ ;  /* 0x000000595c0f723e */ /* 0x004fe400048070ff */
[----:B------:R-:W2:Y:S04]  /*41160*/  LDL.LU R89, [R1+0x1c8] ;  /* 0x0001c80001597983 */ /* 0x000ea80000300800 */
[----:B------:R-:W2:Y:S01]  /*41170*/  LDL.LU R92, [R1+0x1cc] ;  /* 0x0001cc00015c7983 */ /* 0x000ea20000300800 */
[----:B------:R-:W-:Y:S01]  /*41180*/  ISETP.LT.AND P4, PT, R67, UR9, !P4 ;  /* 0x0000000943007c0c */ /* 0x000fe2000e781270 */
[----:B------:R-:W4:Y:S01]  /*41190*/  LDCU UR9, c[0x0][0x398] ;  /* 0x00007300ff0977ac */ /* 0x000f220008000800 */
[----:B0-----:R-:W-:Y:S01]  /*411a0*/  ISETP.GE.AND P3, PT, R14, UR4, PT ;  /* 0x000000040e007c0c */ /* 0x001fe2000bf66270 */
[----:B------:R-:W0:Y:S01]  /*411b0*/  LDCU UR4, c[0x0][0x39c] ;  /* 0x00007380ff0477ac */ /* 0x000e220008000800 */
[C---:B------:R-:W-:Y:S01]  /*411c0*/  IADD3 R6, P6, PT, R10.reuse, R68, RZ ;  /* 0x000000440a067210 */ /* 0x040fe20007fde0ff */
[----:B------:R-:W-:Y:S01]  /*411d0*/  VIADD R10, R10, UR28 ;  /* 0x0000001c0a0a7c36 */ /* 0x000fe20008000000 */
[----:B-1----:R-:W-:Y:S01]  /*411e0*/  ISETP.LT.AND P5, PT, R66, UR6, !P0 ;  /* 0x0000000642007c0c */ /* 0x002fe2000c7a1270 */
[----:B------:R-:W-:Y:S01]  /*411f0*/  VIADD R9, R0, 0x72 ;  /* 0x0000007200097836 */ /* 0x000fe20000000000 */
[----:B------:R-:W-:Y:S01]  /*41200*/  F2FP.SATFINITE.E4M3.F32.PACK_AB_MERGE_C R51, R51, R50, RZ ;  /* 0x000000323333723e */ /* 0x000fe200048070ff */
[----:B------:R-:W-:Y:S01]  /*41210*/  IMAD.X R7, R7, 0x1, R69, P6 ;  /* 0x0000000107077824 */ /* 0x000fe200030e0645 */
[----:B------:R-:W-:Y:S01]  /*41220*/  SHF.R.S32.HI R12, RZ, 0x1f, R10 ;  /* 0x0000001fff0c7819 */ /* 0x000fe2000001140a */
[----:B------:R-:W1:Y:S01]  /*41230*/  LDCU UR6, c[0x0][0x39c] ;  /* 0x00007380ff0677ac */ /* 0x000e620008000800 */
[----:B------:R-:W-:-:S02]  /*41240*/  IADD3 R8, P6, PT, R10, R3, RZ ;  /* 0x000000030a087210 */ /* 0x000fc40007fde0ff */
[----:B------:R5:W-:Y:S01]  /*41250*/  @P4 STG.E.U8 desc[UR20][R6.64], R51 ;  /* 0x0000003306004986 */ /* 0x000be2000c101114 */
[----:B------:R-:W-:Y:S02]  /*41260*/  SHF.R.S32.HI R11, RZ, 0x8, R11 ;  /* 0x00000008ff0b7819 */ /* 0x000fe4000001140b */
[----:B----4-:R-:W-:Y:S01]  /*41270*/  ISETP.LT.AND P0, PT, R67, UR9, !P0 ;  /* 0x0000000943007c0c */ /* 0x010fe2000c701270 */
[----:B------:R-:W4:Y:S01]  /*41280*/  LDCU UR9, c[0x0][0x398] ;  /* 0x00007300ff0977ac */ /* 0x000f220008000800 */
[----:B0-----:R-:W-:Y:S01]  /*41290*/  ISETP.GE.AND P4, PT, R9, UR4, PT ;  /* 0x0000000409007c0c */ /* 0x001fe2000bf86270 */
[----:B------:R-:W-:Y:S01]  /*412a0*/  IMAD.X R9, R12, 0x1, R2, P6 ;  /* 0x000000010c097824 */ /* 0x000fe200030e0602 */
[C---:B------:R-:W-:Y:S01]  /*412b0*/  IADD3 R4, P6, PT, R10.reuse, R68, RZ ;  /* 0x000000440a047210 */ /* 0x040fe20007fde0ff */
[----:B------:R-:W-:Y:S01]  /*412c0*/  VIADD R10, R10, UR28 ;  /* 0x0000001c0a0a7c36 */ /* 0x000fe20008000000 */
[----:B------:R-:W-:Y:S01]  /*412d0*/  PRMT R13, R51, 0x9910, RZ ;  /* 0x00009910330d7816 */ /* 0x000fe200000000ff */
[----:B-----5:R-:W-:Y:S01]  /*412e0*/  VIADD R7, R0, 0x73 ;  /* 0x0000007300077836 */ /* 0x020fe20000000000 */
[----:B------:R0:W-:Y:S01]  /*412f0*/  @P5 STG.E.U8 desc[UR20][R8.64], R11 ;  /* 0x0000000b08005986 */ /* 0x0001e2000c101114 */
[----:B------:R-:W-:Y:S01]  /*41300*/  ISETP.LT.AND P5, PT, R66, UR10, !P2 ;  /* 0x0000000a42007c0c */ /* 0x000fe2000d7a1270 */
[----:B------:R-:W-:Y:S01]  /*41310*/  IMAD.X R5, R12, 0x1, R69, P6 ;  /* 0x000000010c057824 */ /* 0x000fe200030e0645 */
[----:B------:R-:W-:Y:S01]  /*41320*/  SHF.R.S32.HI R13, RZ, 0x8, R13 ;  /* 0x00000008ff0d7819 */ /* 0x000fe2000001140d */
[----:B------:R-:W5:Y:S01]  /*41330*/  LDCU UR4, c[0x0][0x39c] ;  /* 0x00007380ff0477ac */ /* 0x000f620008000800 */
[----:B------:R-:W-:-:S02]  /*41340*/  SHF.R.S32.HI R12, RZ, 0x1f, R10 ;  /* 0x0000001fff0c7819 */ /* 0x000fc4000001140a */
[----:B------:R-:W-:Y:S01]  /*41350*/  IADD3 R6, P6, PT, R10, R3, RZ ;  /* 0x000000030a067210 */ /* 0x000fe20007fde0ff */
[----:B------:R-:W-:Y:S01]  /*41360*/  @P0 STG.E.U8 desc[UR20][R4.64], R13 ;  /* 0x0000000d04000986 */ /* 0x000fe2000c101114 */
[----:B-1----:R-:W-:Y:S01]  /*41370*/  ISETP.GE.AND P0, PT, R7, UR6, PT ;  /* 0x0000000607007c0c */ /* 0x002fe2000bf06270 */
[----:B------:R-:W1:Y:S02]  /*41380*/  LDCU UR6, c[0x0][0x398] ;  /* 0x00007300ff0677ac */ /* 0x000e640008000800 */
[----:B------:R-:W-:Y:S01]  /*41390*/  IMAD.X R7, R12, 0x1, R2, P6 ;  /* 0x000000010c077824 */ /* 0x000fe200030e0602 */
[----:B0-----:R-:W-:Y:S01]  /*413a0*/  PRMT R11, R15, 0x9910, RZ ;  /* 0x000099100f0b7816 */ /* 0x001fe200000000ff */
[----:B------:R-:W0:Y:S03]  /*413b0*/  LDCU UR10, c[0x0][0x398] ;  /* 0x00007300ff0a77ac */ /* 0x000e260008000800 */
[----:B------:R2:W-:Y:S02]  /*413c0*/  @P5 STG.E.U8 desc[UR20][R6.64], R15 ;  /* 0x0000000f06005986 */ /* 0x0005e4000c101114 */
[----:B--2---:R-:W-:-:S02]  /*413d0*/  F2FP.SATFINITE.E4M3.F32.PACK_AB_MERGE_C R15, R92, R89, RZ ;  /* 0x000000595c0f723e */ /* 0x004fc400048070ff */
[----:B------:R-:W2:Y:S04]  /*413e0*/  LDL.LU R89, [R1+0x1d0] ;  /* 0x0001d00001597983 */ /* 0x000ea80000300800 */
[----:B------:R-:W2:Y:S01]  /*413f0*/  LDL.LU R92, [R1+0x1d4] ;  /* 0x0001d400015c7983 */ /* 0x000ea20000300800 */
[----:B---3--:R-:W-:Y:S02]  /*41400*/  ISETP.LT.AND P2, PT, R67, UR12, !P2 ;  /* 0x0000000c43007c0c */ /* 0x008fe4000d741270 */
[C---:B------:R-:W-:Y:S01]  /*41410*/  IADD3 R8, P6, PT, R10.reuse, R68, RZ ;  /* 0x000000440a087210 */ /* 0x040fe20007fde0ff */
[----:B------:R-:W-:Y:S01]  /*41420*/  VIADD R10, R10, UR28 ;  /* 0x0000001c0a0a7c36 */ /* 0x000fe20008000000 */
[----:B----4-:R-:W-:Y:S01]  /*41430*/  ISETP.LT.AND P5, PT, R66, UR9, !P3 ;  /* 0x0000000942007c0c */ /* 0x010fe2000dfa1270 */
[----:B------:R-:W-:Y:S01]  /*41440*/  VIADD R5, R0, 0x74 ;  /* 0x0000007400057836 */ /* 0x000fe20000000000 */
[----:B------:R-:W-:Y:S01]  /*41450*/  F2FP.SATFINITE.E4M3.F32.PACK_AB_MERGE_C R53, R53, R52, RZ ;  /* 0x000000343535723e */ /* 0x000fe200048070ff */
[----:B------:R-:W-:Y:S01]  /*41460*/  IMAD.X R9, R12, 0x1, R69, P6 ;  /* 0x000000010c097824 */ /* 0x000fe200030e0645 */
[----:B------:R-:W-:Y:S01]  /*41470*/  SHF.R.S32.HI R12, RZ, 0x1f, R10 ;  /* 0x0000001fff0c7819 */ /* 0x000fe2000001140a */
[----:B------:R-:W3:Y:S01]  /*41480*/  LDCU UR9, c[0x0][0x398] ;  /* 0x00007300ff0977ac */ /* 0x000ee20008000800 */
[----:B------:R-:W-:-:S02]  /*41490*/  IADD3 R4, P6, PT, R10, R3, RZ ;  /* 0x000000030a047210 */ /* 0x000fc40007fde0ff */
[----:B-1----:R-:W-:Y:S01]  /*414a0*/  ISETP.LT.AND P3, PT, R67, UR6, !P3 ;  /* 0x0000000643007c0c */ /* 0x002fe2000df61270 */
[----:B------:R1:W-:Y:S01]  /*414b0*/  @P2 STG.E.U8 desc[UR20][R8.64], R53 ;  /* 0x0000003508002986 */ /* 0x0003e2000c101114 */
[----:B-----5:R-:W-:Y:S01]  /*414c0*/  ISETP.GE.AND P2, PT, R5, UR4, PT ;  /* 0x0000000405007c0c */ /* 0x020fe2000bf46270 */
[----:B------:R-:W-:Y:S01]  /*414d0*/  IMAD.X R5, R12, 0x1, R2, P6 ;  /* 0x000000010c057824 */ /* 0x000fe200030e0602 */
[----:B------:R-:W-:Y:S01]  /*414e0*/  SHF.R.S32.HI R11, RZ, 0x8, R11 ;  /* 0x00000008ff0b7819 */ /* 0x000fe2000001140b */
[----:B------:R-:W4:Y:S01]  /*414f0*/  LDCU UR4, c[0x0][0x398] ;  /* 0x00007300ff0477ac */ /* 0x000f220008000800 */
[C---:B------:R-:W-:Y:S01]  /*41500*/  IADD3 R6, P6, PT, R10.reuse, R68, RZ ;  /* 0x000000440a067210 */ /* 0x040fe20007fde0ff */
[----:B------:R-:W-:Y:S01]  /*41510*/  VIADD R10, R10, UR28 ;  /* 0x0000001c0a0a7c36 */ /* 0x000fe20008000000 */
[----:B------:R-:W-:Y:S01]  /*41520*/  PRMT R13, R53, 0x9910, RZ ;  /* 0x00009910350d7816 */ /* 0x000fe200000000ff */
[----:B------:R5:W-:Y:S01]  /*41530*/  @P5 STG.E.U8 desc[UR20][R4.64], R11 ;  /* 0x0000000b04005986 */ /* 0x000be2000c101114 */
[----:B0-----:R-:W-:Y:S01]  /*41540*/  ISETP.LT.AND P5, PT, R66, UR10, !P4 ;  /* 0x0000000a42007c0c */ /* 0x001fe2000e7a1270 */
[----:B------:R-:W-:Y:S01]  /*41550*/  IMAD.X R7, R12, 0x1, R69, P6 ;  /* 0x000000010c077824 */ /* 0x000fe200030e0645 */
[----:B------:R-:W-:Y:S01]  /*41560*/  SHF.R.S32.HI R13, RZ, 0x8, R13 ;  /* 0x00000008ff0d7819 */ /* 0x000fe2000001140d */
[----:B-1----:R-:W-:Y:S01]  /*41570*/  VIADD R9, R0, 0x75 ;  /* 0x0000007500097836 */ /* 0x002fe20000000000 */
[----:B------:R-:W-:Y:S01]  /*41580*/  SHF.R.S32.HI R12, RZ, 0x1f, R10 ;  /* 0x0000001fff0c7819 */ /* 0x000fe2000001140a */
[----:B------:R-:W0:Y:S01]  /*41590*/  LDCU UR6, c[0x0][0x398] ;  /* 0x00007300ff0677ac */ /* 0x000e220008000800 */
[----:B------:R-:W-:Y:S01]  /*415a0*/  IADD3 R8, P6, PT, R10, R3, RZ ;  /* 0x000000030a087210 */ /* 0x000fe20007fde0ff */
[----:B------:R-:W-:Y:S01]  /*415b0*/  @P3 STG.E.U8 desc[UR20][R6.64], R13 ;  /* 0x0000000d06003986 */ /* 0x000fe2000c101114 */
[----:B------:R-:W-:Y:S01]  /*415c0*/  ISETP.GE.AND P3, PT, R9, UR5, PT ;  /* 0x0000000509007c0c */ /* 0x000fe2000bf66270 */
[----:B------:R-:W1:Y:S02]  /*415d0*/  LDCU UR5, c[0x0][0x398] ;  /* 0x00007300ff0577ac */ /* 0x000e640008000800 */
[----:B------:R-:W-:Y:S01]  /*415e0*/  IMAD.X R9, R12, 0x1, R2, P6 ;  /* 0x000000010c097824 */ /* 0x000fe200030e0602 */
[----:B-----5:R-:W-:Y:S01]  /*415f0*/  PRMT R11, R15, 0x9910, RZ ;  /* 0x000099100f0b7816 */ /* 0x020fe200000000ff */
[----:B------:R-:W5:Y:S03]  /*41600*/  LDCU UR10, c[0x0][0x398] ;  /* 0x00007300ff0a77ac */ /* 0x000f660008000800 */
[----:B------:R2:W-:Y:S02]  /*41610*/  @P5 STG.E.U8 desc[UR20][R8.64], R15 ;  /* 0x0000000f08005986 */ /* 0x0005e4000c101114 */
[----:B--2---:R-:W-:-:S02]  /*41620*/  F2FP.SATFINITE.E4M3.F32.PACK_AB_MERGE_C R15, R92, R89, RZ ;  /* 0x000000595c0f723e */ /* 0x004fc400048070ff */
[----:B------:R-:W2:Y:S04]  /*41630*/  LDL.LU R89, [R1+0x1d8] ;  /* 0x0001d80001597983 */ /* 0x000ea80000300800 */
[----:B------:R-:W2:Y:S01]  /*41640*/  LDL.LU R92, [R1+0x1dc] ;  /* 0x0001dc00015c7983 */ /* 0x000ea20000300800 */
[----:B----4-:R-:W-:Y:S01]  /*41650*/  ISETP.LT.AND P4, PT, R67, UR4, !P4 ;  /* 0x0000000443007c0c */ /* 0x010fe2000e781270 */
[----:B------:R-:W4:Y:S01]  /*41660*/  LDCU UR4, c[0x0][0x398] ;  /* 0x00007300ff0477ac */ /* 0x000f220008000800 */
[C---:B------:R-:W-:Y:S01]  /*41670*/  IADD3 R4, P6, PT, R10.reuse, R68, RZ ;  /* 0x000000440a047210 */ /* 0x040fe20007fde0ff */
[----:B------:R-:W-:Y:S01]  /*41680*/  VIADD R10, R10, UR28 ;  /* 0x0000001c0a0a7c36 */ /* 0x000fe20008000000 */
[----:B0-----:R-:W-:Y:S01]  /*41690*/  ISETP.LT.AND P5, PT, R66, UR6, !P0 ;  /* 0x0000000642007c0c */ /* 0x001fe2000c7a1270 */
[----:B------:R-:W-:Y:S01]  /*416a0*/  VIADD R7, R0, 0x76 ;  /* 0x0000007600077836 */ /* 0x000fe20000000000 */
[----:B------:R-:W-:Y:S01]  /*416b0*/  F2FP.SATFINITE.E4M3.F32.PACK_AB_MERGE_C R55, R55, R54, RZ ;  /* 0x000000363737723e */ /* 0x000fe200048070ff */
[----:B------:R-:W-:Y:S01]  /*416c0*/  IMAD.X R5, R12, 0x1, R69, P6 ;  /* 0x000000010c057824 */ /* 0x000fe200030e0645 */
[----:B------:R-:W-:Y:S01]  /*416d0*/  SHF.R.S32.HI R12, RZ, 0x1f, R10 ;  /* 0x0000001fff0c7819 */ /* 0x000fe2000001140a */
[----:B------:R-:W0:Y:S01]  /*416e0*/  LDCU UR6, c[0x0][0x398] ;  /* 0x00007300ff0677ac */ /* 0x000e220008000800 */
[----:B------:R-:W-:-:S02]  /*416f0*/  IADD3 R6, P6, PT, R10, R3, RZ ;  /* 0x000000030a067210 */ /* 0x000fc40007fde0ff */
[----:B-1----:R-:W-:Y:S01]  /*41700*/  ISETP.LT.AND P0, PT, R67, UR5, !P0 ;  /* 0x0000000543007c0c */ /* 0x002fe2000c701270 */
[----:B------:R1:W-:Y:S01]  /*41710*/  @P4 STG.E.U8 desc[UR20][R4.64], R55 ;  /* 0x0000003704004986 */ /* 0x0003e2000c101114 */
[----:B------:R-:W-:Y:S01]  /*41720*/  ISETP.GE.AND P4, PT, R7, UR7, PT ;  /* 0x0000000707007c0c */ /* 0x000fe2000bf86270 */
[----:B------:R-:W-:Y:S01]  /*41730*/  IMAD.X R7, R12, 0x1, R2, P6 ;  /* 0x000000010c077824 */ /* 0x000fe200030e0602 */
[----:B------:R-:W-:Y:S01]  /*41740*/  SHF.R.S32.HI R11, RZ, 0x8, R11 ;  /* 0x00000008ff0b7819 */ /* 0x000fe2000001140b */
[----:B------:R-:W0:Y:S01]  /*41750*/  LDCU UR5, c[0x0][0x398] ;  /* 0x00007300ff0577ac */ /* 0x000e220008000800 */
[C---:B------:R-:W-:Y:S01]  /*41760*/  IADD3 R8, P6, PT, R10.reuse, R68, RZ ;  /* 0x000000440a087210 */ /* 0x040fe20007fde0ff */
[----:B------:R-:W-:Y:S01]  /*41770*/  VIADD R10, R10, UR28 ;  /* 0x0000001c0a0a7c36 */ /* 0x000fe20008000000 */
[----:B------:R-:W-:Y:S01]  /*41780*/  PRMT R13, R55, 0x9910, RZ ;  /* 0x00009910370d7816 */ /* 0x000fe200000000ff */
[----:B------:R3:W-:Y:S01]  /*41790*/  @P5 STG.E.U8 desc[UR20][R6.64], R11 ;  /* 0x0000000b06005986 */ /* 0x0007e2000c101114 */
[----:B----4-:R-:W-:Y:S01]  /*417a0*/  ISETP.LT.AND P5, PT, R66, UR4, !P2 ;  /* 0x0000000442007c0c */ /* 0x010fe2000d7a1270 */
[----:B------:R-:W-:Y:S01]  /*417b0*/  IMAD.X R9, R12, 0x1, R69, P6 ;  /* 0x000000010c097824 */ /* 0x000fe200030e0645 */
[----:B------:R-:W-:Y:S01]  /*417c0*/  SHF.R.S32.HI R13, RZ, 0x8, R13 ;  /* 0x00000008ff0d7819 */ /* 0x000fe2000001140d */
[----:B-1----:R-:W-:Y:S01]  /*417d0*/  VIADD R5, R0, 0x77 ;  /* 0x0000007700057836 */ /* 0x002fe20000000000 */
[----:B------:R-:W-:Y:S01]  /*417e0*/  SHF.R.S32.HI R12, RZ, 0x1f, R10 ;  /* 0x0000001fff0c7819 */ /* 0x000fe2000001140a */
[----:B------:R-:W1:Y:S01]  /*417f0*/  LDCU UR4, c[0x0][0x398] ;  /* 0x00007300ff0477ac */ /* 0x000e620008000800 */
[----:B------:R-:W-:Y:S01]  /*41800*/  IADD3 R4, P6, PT, R10, R3, RZ ;  /* 0x000000030a047210 */ /* 0x000fe20007fde0ff */
[----:B------:R-:W-:Y:S01]  /*41810*/  @P0 STG.E.U8 desc[UR20][R8.64], R13 ;  /* 0x0000000d08000986 */ /* 0x000fe2000c101114 */
[----:B------:R-:W-:Y:S01]  /*41820*/  ISETP.GE.AND P0, PT, R5, UR13, PT ;  /* 0x0000000d05007c0c */ /* 0x000fe2000bf06270 */
[----:B------:R-:W4:Y:S02]  /*41830*/  LDCU UR7, c[0x0][0x398] ;  /* 0x00007300ff0777ac */ /* 0x000f240008000800 */
[----:B------:R-:W-:Y:S01]  /*41840*/  IMAD.X R5, R12, 0x1, R2, P6 ;  /* 0x000000010c057824 */ /* 0x000fe200030e0602 */
[----:B---3--:R-:W-:-:S04]  /*41850*/  PRMT R11, R15, 0x9910, RZ ;  /* 0x000099100f0b7816 */ /* 0x008fc800000000ff */
[----:B------:R2:W-:Y:S02]  /*41860*/  @P5 STG.E.U8 desc[UR20][R4.64], R15 ;  /* 0x0000000f04005986 */ /* 0x0005e4000c101114 */
[----:B--2---:R-:W-:Y:S02]  /*41870*/  F2FP.SATFINITE.E4M3.F32.PACK_AB_MERGE_C R15, R92, R89, RZ ;  /* 0x000000595c0f723e */ /* 0x004fe400048070ff */
[----:B------:R-:W2:Y:S04]  /*41880*/  LDL.LU R89, [R1+0x1e0] ;  /* 0x0001e00001597983 */ /* 0x000ea80000300800 */
[----:B------:R-:W2:Y:S01]  /*41890*/  LDL.LU R92, [R1+0x1e4] ;  /* 0x0001e400015c7983 */ /* 0x000ea20000300800 */
[----:B0-----:R-:W-:Y:S01]  /*418a0*/  ISETP.LT.AND P2, PT, R67, UR6, !P2 ;  /* 0x0000000643007c0c */ /* 0x001fe2000d741270 */
[----:B------:R-:W0:Y:S01]  /*418b0*/  LDCU UR6, c[0x0][0x398] ;  /* 0x00007300ff0677ac */ /* 0x000e220008000800 */
[C---:B------:R-:W-:Y:S01]  /*418c0*/  IADD3 R6, P6, PT, R10.reuse, R68, RZ ;  /* 0x000000440a067210 */ /* 0x040fe20007fde0ff */
[----:B------:R-:W-:Y:S01]  /*418d0*/  VIADD R10, R10, UR28 ;  /* 0x0000001c0a0a7c36 */ /* 0x000fe20008000000 */
[----:B------:R-:W-:Y:S01]  /*418e0*/  ISETP.LT.AND P5, PT, R66, UR5, !P3 ;  /* 0x0000000542007c0c */ /* 0x000fe2000dfa1270 */
        /* <DEDUP_REMOVED lines=8> */
[----:B------:R-:W-:Y:S01]  /*41970*/  ISETP.GE.AND P2, PT, R9, UR11, PT ;  /* 0x0000000b09007c0c */ /* 0x000fe2000bf46270 */
[----:B------:R-:W-:Y:S01]  /*41980*/  IMAD.X R9, R12, 0x1, R2, P6 ;  /* 0x000000010c097824 */ /* 0x000fe200030e0602 */
[----:B------:R-:W-:Y:S01]  /*41990*/  SHF.R.S32.HI R11, RZ, 0x8, R11 ;  /* 0x00000008ff0b7819 */ /* 0x000fe2000001140b */
[----:B------:R-:W3:Y:S01]  /*419a0*/  LDCU UR4, c[0x0][0x398] ;  /* 0x00007300ff0477ac */ /* 0x000ee20008000800 */
        /* <DEDUP_REMOVED lines=11> */
[----:B------:R1:W-:Y:S01]  /*41a60*/  @P3 STG.E.U8 desc[UR20][R4.64], R13 ;  /* 0x0000000d04003986 */ /* 0x0003e2000c101114 */
[----:B------:R-:W-:-:S03]  /*41a70*/  ISETP.GE.AND P3, PT, R7, UR17, PT ;  /* 0x0000001107007c0c */ /* 0x000fc6000bf66270 */
[----:B------:R-:W-:Y:S01]  /*41a80*/  IMAD.X R7, R12, 0x1, R2, P6 ;  /* 0x000000010c077824 */ /* 0x000fe200030e0602 */
[----:B----4-:R-:W-:-:S04]  /*41a90*/  PRMT R11, R15, 0x9910, RZ ;  /* 0x000099100f0b7816 */ /* 0x010fc800000000ff */
[----:B------:R2:W-:Y:S01]  /*41aa0*/  @P5 STG.E.U8 desc[UR20][R6.64], R15 ;  /* 0x0000000f06005986 */ /* 0x0005e2000c101114 */
[----:B---3--:R-:W-:Y:S01]  /*41ab0*/  ISETP.LT.AND P4, PT, R67, UR5, !P4 ;  /* 0x0000000543007c0c */ /* 0x008fe2000e781270 */
[----:B------:R-:W3:Y:S01]  /*41ac0*/  LDCU UR5, c[0x0][0x398] ;  /* 0x00007300ff0577ac */ /* 0x000ee20008000800 */
[C---:B------:R-:W-:Y:S01]  /*41ad0*/  IADD3 R8, P6, PT, R10.reuse, R68, RZ ;  /* 0x000000440a087210 */ /* 0x040fe20007fde0ff */
[----:B------:R-:W-:Y:S01]  /*41ae0*/  VIADD R10, R10, UR28 ;  /* 0x0000001c0a0a7c36 */ /* 0x000fe20008000000 */
[----:B------:R-:W-:Y:S01]  /*41af0*/  ISETP.LT.AND P5, PT, R66, UR4, !P0 ;  /* 0x0000000442007c0c */ /* 0x000fe2000c7a1270 */
[----:B-1----:R-:W-:Y:S01]  /*41b00*/  VIADD R5, R0, 0x7a ;  /* 0x0000007a00057836 */ /* 0x002fe20000000000 */
[----:B------:R-:W-:Y:S01]  /*41b10*/  F2FP.SATFINITE.E4M3.F32.PACK_AB_MERGE_C R59, R59, R58, RZ ;  /* 0x0000003a3b3b723e */ /* 0x000fe200048070ff */
[----:B------:R-:W-:Y:S01]  /*41b20*/  IMAD.X R9, R12, 0x1, R69, P6 ;  /* 0x000000010c097824 */ /* 0x000fe200030e0645 */
[----:B--2---:R-:W-:Y:S01]  /*41b30*/  F2FP.SATFINITE.E4M3.F32.PACK_AB_MERGE_C R15, R92, R89, RZ ;  /* 0x000000595c0f723e */ /* 0x004fe200048070ff */
[----:B------:R-:W1:Y:S01]  /*41b40*/  LDCU UR4, c[0x0][0x398] ;  /* 0x00007300ff0477ac */ /* 0x000e620008000800 */
[----:B------:R-:W2:Y:S04]  /*41b50*/  LDL.LU R89, [R1+0x1e8] ;  /* 0x0001e80001597983 */ /* 0x000ea80000300800 */
[----:B------:R-:W2:Y:S01]  /*41b60*/  LDL.LU R92, [R1+0x1ec] ;  /* 0x0001ec00015c7983 */ /* 0x000ea20000300800 */
[----:B------:R-:W-:-:S02]  /*41b70*/  SHF.R.S32.HI R12, RZ, 0x1f, R10 ;  /* 0x0000001fff0c7819 */ /* 0x000fc4000001140a */
[----:B------:R-:W-:Y:S01]  /*41b80*/  IADD3 R4, P6, PT, R10, R3, RZ ;  /* 0x000000030a047210 */ /* 0x000fe20007fde0ff */
[----:B------:R4:W-:Y:S01]  /*41b90*/  @P4 STG.E.U8 desc[UR20][R8.64], R59 ;  /* 0x0000003b08004986 */ /* 0x0009e2000c101114 */
[----:B------:R-:W-:Y:S02]  /*41ba0*/  ISETP.GE.AND P4, PT, R5, UR15, PT ;  /* 0x0000000f05007c0c */ /* 0x000fe4000bf86270 */
[----:B------:R-:W-:Y:S01]  /*41bb0*/  SHF.R.S32.HI R11, RZ, 0x8, R11 ;  /* 0x00000008ff0b7819 */ /* 0x000fe2000001140b */
[----:B------:R-:W-:Y:S01]  /*41bc0*/  IMAD.X R5, R12, 0x1, R2, P6 ;  /* 0x000000010c057824 */ /* 0x000fe200030e0602 */
[----:B0-----:R-:W-:Y:S01]  /*41bd0*/  ISETP.LT.AND P0, PT, R67, UR6, !P0 ;  /* 0x0000000643007c0c */ /* 0x001fe2000c701270 */
[----:B------:R-:W0:Y:S01]  /*41be0*/  LDCU UR6, c[0x0][0x398] ;  /* 0x00007300ff0677ac */ /* 0x000e220008000800 */
[C---:B------:R-:W-:Y:S01]  /*41bf0*/  IADD3 R6, P6, PT, R10.reuse, R68, RZ ;  /* 0x000000440a067210 */ /* 0x040fe20007fde0ff */
[----:B------:R-:W-:Y:S01]  /*41c00*/  VIADD R10, R10, UR28 ;  /* 0x0000001c0a0a7c36 */ /* 0x000fe20008000000 */
[----:B------:R-:W-:Y:S01]  /*41c10*/  PRMT R13, R59, 0x9910, RZ ;  /* 0x000099103b0d7816 */ /* 0x000fe200000000ff */
[----:B------:R5:W-:Y:S01]  /*41c20*/  @P5 STG.E.U8 desc[UR20][R4.64], R11 ;  /* 0x0000000b04005986 */ /* 0x000be2000c101114 */
[----:B---3--:R-:W-:Y:S01]  /*41c30*/  ISETP.LT.AND P5, PT, R66, UR5, !P2 ;  /* 0x0000000542007c0c */ /* 0x008fe2000d7a1270 */
[----:B------:R-:W-:Y:S01]  /*41c40*/  IMAD.X R7, R12, 0x1, R69, P6 ;  /* 0x000000010c077824 */ /* 0x000fe200030e0645 */
[----:B------:R-:W-:Y:S01]  /*41c50*/  SHF.R.S32.HI R13, RZ, 0x8, R13 ;  /* 0x00000008ff0d7819 */ /* 0x000fe2000001140d */
[----:B------:R-:W3:Y:S01]  /*41c60*/  LDCU UR5, c[0x0][0x398] ;  /* 0x00007300ff0577ac */ /* 0x000ee20008000800 */
[----:B------:R-:W-:-:S02]  /*41c70*/  SHF.R.S32.HI R12, RZ, 0x1f, R10 ;  /* 0x0000001fff0c7819 */ /* 0x000fc4000001140a */
[----:B----4-:R-:W-:Y:S01]  /*41c80*/  IADD3 R8, P6, PT, R10, R3, RZ ;  /* 0x000000030a087210 */ /* 0x010fe20007fde0ff */
[----:B------:R4:W-:Y:S01]  /*41c90*/  @P0 STG.E.U8 desc[UR20][R6.64], R13 ;  /* 0x0000000d06000986 */ /* 0x0009e2000c101114 */
[----:B-1----:R-:W-:Y:S01]  /*41ca0*/  ISETP.LT.AND P2, PT, R67, UR4, !P2 ;  /* 0x0000000443007c0c */ /* 0x002fe2000d741270 */
[----:B------:R-:W1:Y:S01]  /*41cb0*/  LDCU UR4, c[0x0][0x398] ;  /* 0x00007300ff0477ac */ /* 0x000e620008000800 */
[----:B-----5:R-:W-:Y:S02]  /*41cc0*/  VIADD R4, R0, 0x7b ;  /* 0x0000007b00047836 */ /* 0x020fe40000000000 */
[----:B------:R-:W-:-:S03]  /*41cd0*/  IMAD.X R9, R12, 0x1, R2, P6 ;  /* 0x000000010c097824 */ /* 0x000fc600030e0602 */
[----:B------:R-:W-:Y:S01]  /*41ce0*/  ISETP.GE.AND P0, PT, R4, UR23, PT ;  /* 0x0000001704007c0c */ /* 0x000fe2000bf06270 */
[C---:B------:R-:W-:Y:S01]  /*41cf0*/  VIADD R11, R10.reuse, UR28 ;  /* 0x0000001c0a0b7c36 */ /* 0x040fe20008000000 */
[----:B------:R-:W-:Y:S01]  /*41d00*/  IADD3 R4, P6, PT, R10, R68, RZ ;  /* 0x000000440a047210 */ /* 0x000fe20007fde0ff */
[----:B------:R5:W-:Y:S01]  /*41d10*/  @P5 STG.E.U8 desc[UR20][R8.64], R15 ;  /* 0x0000000f08005986 */ /* 0x000be2000c101114 */
[----:B------:R-:W-:Y:S02]  /*41d20*/  PRMT R14, R15, 0x9910, RZ ;  /* 0x000099100f0e7816 */ /* 0x000fe400000000ff */
[----:B0-----:R-:W-:Y:S01]  /*41d30*/  ISETP.LT.AND P5, PT, R66, UR6, !P3 ;  /* 0x0000000642007c0c */ /* 0x001fe2000dfa1270 */
[----:B------:R-:W-:Y:S01]  /*41d40*/  IMAD.X R5, R12, 0x1, R69, P6 ;  /* 0x000000010c057824 */ /* 0x000fe200030e0645 */
[----:B------:R-:W-:Y:S01]  /*41d50*/  F2FP.SATFINITE.E4M3.F32.PACK_AB_MERGE_C R61, R61, R60, RZ ;  /* 0x0000003c3d3d723e */ /* 0x000fe200048070ff */
[----:B----4-:R-:W-:Y:S01]  /*41d60*/  IMAD.MOV.U32 R13, RZ, RZ, R14 ;  /* 0x000000ffff0d7224 */ /* 0x010fe200078e000e */
[----:B------:R-:W-:Y:S01]  /*41d70*/  SHF.R.S32.HI R10, RZ, 0x1f, R11 ;  /* 0x0000001fff0a7819 */ /* 0x000fe2000001140b */
[----:B------:R-:W0:Y:S01]  /*41d80*/  LDCU UR6, c[0x0][0x398] ;  /* 0x00007300ff0677ac */ /* 0x000e220008000800 */
[----:B------:R-:W-:Y:S01]  /*41d90*/  IADD3 R6, P6, PT, R11, R3, RZ ;  /* 0x000000030b067210 */ /* 0x000fe20007fde0ff */
[----:B-----5:R-:W-:Y:S01]  /*41da0*/  VIADD R8, R0, 0x7c ;  /* 0x0000007c00087836 */ /* 0x020fe20000000000 */
[----:B------:R4:W-:Y:S03]  /*41db0*/  @P2 STG.E.U8 desc[UR20][R4.64], R61 ;  /* 0x0000003d04002986 */ /* 0x0009e6000c101114 */
[----:B------:R-:W-:Y:S01]  /*41dc0*/  IMAD.X R7, R10, 0x1, R2, P6 ;  /* 0x000000010a077824 */ /* 0x000fe200030e0602 */
[----:B------:R-:W-:-:S02]  /*41dd0*/  SHF.R.S32.HI R13, RZ, 0x8, R13 ;  /* 0x00000008ff0d7819 */ /* 0x000fc4000001140d */
[----:B------:R-:W-:Y:S02]  /*41de0*/  ISETP.GE.AND P2, PT, R8, UR19, PT ;  /* 0x0000001308007c0c */ /* 0x000fe4000bf46270 */
[C---:B------:R-:W-:Y:S01]  /*41df0*/  IADD3 R8, P6, PT, R11.reuse, R68, RZ ;  /* 0x000000440b087210 */ /* 0x040fe20007fde0ff */
[----:B------:R-:W-:Y:S01]  /*41e00*/  VIADD R11, R11, UR28 ;  /* 0x0000001c0b0b7c36 */ /* 0x000fe20008000000 */
[----:B---3--:R-:W-:Y:S01]  /*41e10*/  ISETP.LT.AND P3, PT, R67, UR5, !P3 ;  /* 0x0000000543007c0c */ /* 0x008fe2000df61270 */
[----:B------:R3:W-:Y:S01]  /*41e20*/  @P5 STG.E.U8 desc[UR20][R6.64], R13 ;  /* 0x0000000d06005986 */ /* 0x0007e2000c101114 */
[----:B------:R-:W5:Y:S01]  /*41e30*/  LDCU UR5, c[0x0][0x398] ;  /* 0x00007300ff0577ac */ /* 0x000f620008000800 */
[----:B------:R-:W-:Y:S01]  /*41e40*/  IMAD.X R9, R10, 0x1, R69, P6 ;  /* 0x000000010a097824 */ /* 0x000fe200030e0645 */
[----:B----4-:R-:W-:Y:S02]  /*41e50*/  IADD3 R4, P6, PT, R11, R3, RZ ;  /* 0x000000030b047210 */ /* 0x010fe40007fde0ff */
[----:B------:R-:W-:-:S02]  /*41e60*/  ISETP.LT.AND P5, PT, R66, UR7, !P4 ;  /* 0x0000000742007c0c */ /* 0x000fc4000e7a1270 */
[----:B------:R-:W-:Y:S01]  /*41e70*/  F2FP.SATFINITE.E4M3.F32.PACK_AB_MERGE_C R63, R63, R62, RZ ;  /* 0x0000003e3f3f723e */ /* 0x000fe200048070ff */
[----:B------:R-:W-:Y:S01]  /*41e80*/  VIADD R12, R0, 0x7d ;  /* 0x0000007d000c7836 */ /* 0x000fe20000000000 */
[----:B-1----:R-:W-:Y:S01]  /*41e90*/  ISETP.LT.AND P4, PT, R67, UR4, !P4 ;  /* 0x0000000443007c0c */ /* 0x002fe2000e781270 */
[----:B------:R-:W1:Y:S01]  /*41ea0*/  LDCU UR4, c[0x0][0x398] ;  /* 0x00007300ff0477ac */ /* 0x000e620008000800 */
[----:B---3--:R-:W-:Y:S02]  /*41eb0*/  SHF.R.S32.HI R7, RZ, 0x1f, R11 ;  /* 0x0000001fff077819 */ /* 0x008fe4000001140b */
[----:B------:R-:W-:Y:S01]  /*41ec0*/  PRMT R15, R61, 0x9910, RZ ;  /* 0x000099103d0f7816 */ /* 0x000fe200000000ff */
[----:B------:R-:W3:Y:S02]  /*41ed0*/  LDCU UR7, c[0x0][0x398] ;  /* 0x00007300ff0777ac */ /* 0x000ee40008000800 */
[----:B------:R-:W-:Y:S01]  /*41ee0*/  IMAD.X R5, R7, 0x1, R2, P6 ;  /* 0x0000000107057824 */ /* 0x000fe200030e0602 */
[----:B------:R-:W-:-:S02]  /*41ef0*/  IADD3 R6, P6, PT, R11, R68, RZ ;  /* 0x000000440b067210 */ /* 0x000fc40007fde0ff */
[----:B------:R-:W-:-:S03]  /*41f00*/  SHF.R.S32.HI R15, RZ, 0x8, R15 ;  /* 0x00000008ff0f7819 */ /* 0x000fc6000001140f */
[----:B------:R-:W-:Y:S02]  /*41f10*/  IMAD.X R7, R7, 0x1, R69, P6 ;  /* 0x0000000107077824 */ /* 0x000fe400030e0645 */
[----:B------:R4:W-:Y:S01]  /*41f20*/  @P3 STG.E.U8 desc[UR20][R8.64], R15 ;  /* 0x0000000f08003986 */ /* 0x0009e2000c101114 */
[----:B------:R-:W-:Y:S02]  /*41f30*/  VIADD R0, R0, 0x7e ;  /* 0x0000007e00007836 */ /* 0x000fe40000000000 */
[----:B------:R-:W-:-:S05]  /*41f40*/  VIADD R11, R11, UR28 ;  /* 0x0000001c0b0b7c36 */ /* 0x000fca0008000000 */
[----:B----4-:R-:W-:Y:S02]  /*41f50*/  IADD3 R8, P6, PT, R11, R3, RZ ;  /* 0x000000030b087210 */ /* 0x010fe40007fde0ff */
[----:B------:R-:W-:-:S04]  /*41f60*/  PRMT R15, R63, 0x9910, RZ ;  /* 0x000099103f0f7816 */ /* 0x000fc800000000ff */
[----:B------:R-:W-:Y:S02]  /*41f70*/  SHF.R.S32.HI R15, RZ, 0x8, R15 ;  /* 0x00000008ff0f7819 */ /* 0x000fe4000001140f */
[----:B------:R-:W-:Y:S02]  /*41f80*/  ISETP.GE.AND P3, PT, R12, UR27, PT ;  /* 0x0000001b0c007c0c */ /* 0x000fe4000bf66270 */
[----:B------:R-:W-:Y:S02]  /*41f90*/  F2FP.SATFINITE.E4M3.F32.PACK_AB_MERGE_C R65, R65, R64, RZ ;  /* 0x000000404141723e */ /* 0x000fe400048070ff */
[----:B--2---:R-:W-:-:S05]  /*41fa0*/  F2FP.SATFINITE.E4M3.F32.PACK_AB_MERGE_C R17, R92, R89, RZ ;  /* 0x000000595c11723e */ /* 0x004fca00048070ff */
[----:B------:R2:W-:Y:S04]  /*41fb0*/  @P5 STG.E.U8 desc[UR20][R4.64], R17 ;  /* 0x0000001104005986 */ /* 0x0005e8000c101114 */
[----:B------:R4:W-:Y:S01]  /*41fc0*/  @P4 STG.E.U8 desc[UR20][R6.64], R63 ;  /* 0x0000003f06004986 */ /* 0x0009e2000c101114 */
[----:B-----5:R-:W-:Y:S01]  /*41fd0*/  ISETP.LT.AND P4, PT, R66, UR5, !P0 ;  /* 0x0000000542007c0c */ /* 0x020fe2000c781270 */
[----:B------:R-:W5:Y:S01]  /*41fe0*/  LDCU UR5, c[0x0][0x398] ;  /* 0x00007300ff0577ac */ /* 0x000f620008000800 */
[----:B------:R-:W-:Y:S02]  /*41ff0*/  ISETP.GE.AND P5, PT, R0, UR25, PT ;  /* 0x0000001900007c0c */ /* 0x000fe4000bfa6270 */
[----:B------:R-:W-:Y:S02]  /*42000*/  SHF.R.S32.HI R0, RZ, 0x1f, R11 ;  /* 0x0000001fff007819 */ /* 0x000fe4000001140b */
[----:B------:R-:W-:-:S02]  /*42010*/  PRMT R13, R17, 0x9910, RZ ;  /* 0x00009910110d7816 */ /* 0x000fc400000000ff */
[----:B-1----:R-:W-:Y:S01]  /*42020*/  ISETP.LT.AND P0, PT, R67, UR4, !P0 ;  /* 0x0000000443007c0c */ /* 0x002fe2000c701270 */
[C---:B------:R-:W-:Y:S01]  /*42030*/  IMAD.X R9, R0.reuse, 0x1, R2, P6 ;  /* 0x0000000100097824 */ /* 0x040fe200030e0602 */
[CC--:B--2---:R-:W-:Y:S02]  /*42040*/  IADD3 R4, P6, PT, R11.reuse, R68.reuse, RZ ;  /* 0x000000440b047210 */ /* 0x0c4fe40007fde0ff */
[----:B------:R-:W-:Y:S01]  /*42050*/  SHF.R.S32.HI R13, RZ, 0x8, R13 ;  /* 0x00000008ff0d7819 */ /* 0x000fe2000001140d */
[----:B------:R-:W-:Y:S01]  /*42060*/  VIADD R11, R11, UR28 ;  /* 0x0000001c0b0b7c36 */ /* 0x000fe20008000000 */
[----:B------:R-:W1:Y:S01]  /*42070*/  LDCU UR4, c[0x0][0x398] ;  /* 0x00007300ff0477ac */ /* 0x000e620008000800 */
[----:B------:R-:W-:Y:S02]  /*42080*/  IMAD.X R5, R0, 0x1, R69, P6 ;  /* 0x0000000100057824 */ /* 0x000fe400030e0645 */
[----:B------:R2:W-:Y:S01]  /*42090*/  @P4 STG.E.U8 desc[UR20][R8.64], R13 ;  /* 0x0000000d08004986 */ /* 0x0005e2000c101114 */
[----:B0-----:R-:W-:Y:S01]  /*420a0*/  ISETP.LT.AND P4, PT, R66, UR6, !P2 ;  /* 0x0000000642007c0c */ /* 0x001fe2000d781270 */
[----:B------:R-:W-:Y:S01]  /*420b0*/  VIADD R0, R11, UR28 ;  /* 0x0000001c0b007c36 */ /* 0x000fe20008000000 */
[----:B-----5:R-:W-:Y:S01]  /*420c0*/  ISETP.LT.AND P2, PT, R67, UR5, !P2 ;  /* 0x0000000543007c0c */ /* 0x020fe2000d741270 */
[----:B------:R0:W-:Y:S01]  /*420d0*/  @P0 STG.E.U8 desc[UR20][R4.64], R15 ;  /* 0x0000000f04000986 */ /* 0x0001e2000c101114 */
[----:B------:R-:W-:Y:S01]  /*420e0*/  SHF.R.S32.HI R10, RZ, 0x1f, R11 ;  /* 0x0000001fff0a7819 */ /* 0x000fe2000001140b */
[----:B------:R-:W5:Y:S01]  /*420f0*/  LDCU UR6, c[0x0][0x398] ;  /* 0x00007300ff0677ac */ /* 0x000f620008000800 */
[C---:B----4-:R-:W-:Y:S01]  /*42100*/  IADD3 R6, P6, PT, R11.reuse, R3, RZ ;  /* 0x000000030b067210 */ /* 0x050fe20007fde0ff */
[----:B------:R-:W-:Y:S01]  /*42110*/  VIADD R14, R0, UR28 ;  /* 0x0000001c000e7c36 */ /* 0x000fe20008000000 */
[----:B------:R-:W4:Y:S01]  /*42120*/  LDCU UR5, c[0x0][0x398] ;  /* 0x00007300ff0577ac */ /* 0x000f220008000800 */
[----:B--2---:R-:W-:-:S02]  /*42130*/  IADD3 R8, P0, PT, R11, R68, RZ ;  /* 0x000000440b087210 */ /* 0x004fc40007f1e0ff */
[----:B------:R-:W-:Y:S01]  /*42140*/  IMAD.X R7, R10, 0x1, R2, P6 ;  /* 0x000000010a077824 */ /* 0x000fe200030e0602 */
[----:B------:R-:W-:Y:S01]  /*42150*/  F2FP.SATFINITE.E4M3.F32.PACK_AB_MERGE_C R17, R93, R91, RZ ;  /* 0x0000005b5d11723e */ /* 0x000fe200048070ff */
[----:B------:R-:W-:Y:S01]  /*42160*/  VIADD R12, R14, UR28 ;  /* 0x0000001c0e0c7c36 */ /* 0x000fe20008000000 */
[----:B------:R-:W2:Y:S01]  /*42170*/  LDL.LU R91, [R1+0x1f8] ;  /* 0x0001f800015b7983 */ /* 0x000ea20000300800 */
[----:B------:R-:W-:-:S03]  /*42180*/  IMAD.X R9, R10, 0x1, R69, P0 ;  /* 0x000000010a097824 */ /* 0x000fc600000e0645 */
[----:B------:R0:W-:Y:S01]  /*42190*/  @P4 STG.E.U8 desc[UR20][R6.64], R17 ;  /* 0x0000001106004986 */ /* 0x0001e2000c101114 */
[----:B------:R-:W-:-:S03]  /*421a0*/  SHF.R.S32.HI R13, RZ, 0x1f, R12 ;  /* 0x0000001fff0d7819 */ /* 0x000fc6000001140c */
[----:B------:R0:W-:Y:S01]  /*421b0*/  @P2 STG.E.U8 desc[UR20][R8.64], R65 ;  /* 0x0000004108002986 */ /* 0x0001e2000c101114 */
[----:B------:R-:W-:Y:S02]  /*421c0*/  IADD3 R10, P2, PT, R12, R3, RZ ;  /* 0x000000030c0a7210 */ /* 0x000fe40007f5e0ff */
[C---:B------:R-:W-:Y:S01]  /*421d0*/  ISETP.LT.AND P0, PT, R66.reuse, UR9, !P1 ;  /* 0x0000000942007c0c */ /* 0x040fe2000cf01270 */
[----:B------:R-:W2:Y:S01]  /*421e0*/  LDL.LU R93, [R1+0x1fc] ;  /* 0x0001fc00015d7983 */ /* 0x000ea20000300800 */
[C---:B-1----:R-:W-:Y:S01]  /*421f0*/  ISETP.LT.AND P6, PT, R66.reuse, UR4, !P3 ;  /* 0x0000000442007c0c */ /* 0x042fe2000dfc1270 */
[----:B------:R-:W-:Y:S01]  /*42200*/  IMAD.X R11, R13, 0x1, R2, P2 ;  /* 0x000000010d0b7824 */ /* 0x000fe200010e0602 */
[----:B-----5:R-:W-:Y:S02]  /*42210*/  ISETP.LT.AND P2, PT, R66, UR6, !P5 ;  /* 0x0000000642007c0c */ /* 0x020fe4000ef41270 */
[----:B------:R-:W5:Y:S01]  /*42220*/  LDL.LU R66, [R1+0xf60] ;  /* 0x000f600001427983 */ /* 0x000f620000300800 */
[----:B------:R-:W-:-:S02]  /*42230*/  ISETP.LT.AND P1, PT, R67, UR10, !P1 ;  /* 0x0000000a43007c0c */ /* 0x000fc4000cf21270 */
[C---:B----4-:R-:W-:Y:S02]  /*42240*/  ISETP.LT.AND P3, PT, R67.reuse, UR5, !P3 ;  /* 0x0000000543007c0c */ /* 0x050fe4000df61270 */
[----:B---3--:R-:W-:Y:S02]  /*42250*/  ISETP.LT.AND P5, PT, R67, UR7, !P5 ;  /* 0x0000000743007c0c */ /* 0x008fe4000efa1270 */
[----:B------:R-:W5:Y:S01]  /*42260*/  LDL.LU R67, [R1+0xf5c] ;  /* 0x000f5c0001437983 */ /* 0x000f620000300800 */
[----:B0-----:R-:W-:Y:S02]  /*42270*/  SHF.R.S32.HI R15, RZ, 0x1f, R0 ;  /* 0x0000001fff0f7819 */ /* 0x001fe40000011400 */
[----:B------:R-:W-:-:S05]  /*42280*/  IADD3 R4, P4, PT, R0, R3, RZ ;  /* 0x0000000300047210 */ /* 0x000fca0007f9e0ff */
[----:B------:R-:W-:Y:S01]  /*42290*/  IMAD.X R5, R15, 0x1, R2, P4 ;  /* 0x000000010f057824 */ /* 0x000fe200020e0602 */
[----:B------:R-:W-:-:S05]  /*422a0*/  IADD3 R12, P4, PT, R12, R68, RZ ;  /* 0x000000440c0c7210 */ /* 0x000fca0007f9e0ff */
[--C-:B------:R-:W-:Y:S01]  /*422b0*/  IMAD.X R13, R13, 0x1, R69.reuse, P4 ;  /* 0x000000010d0d7824 */ /* 0x100fe200020e0645 */
[----:B------:R-:W-:Y:S02]  /*422c0*/  IADD3 R6, P4, PT, R0, R68, RZ ;  /* 0x0000004400067210 */ /* 0x000fe40007f9e0ff */
[----:B------:R-:W-:Y:S02]  /*422d0*/  PRMT R17, R17, 0x9910, RZ ;  /* 0x0000991011117816 */ /* 0x000fe400000000ff */
[----:B------:R-:W-:Y:S01]  /*422e0*/  SHF.R.S32.HI R0, RZ, 0x1f, R14 ;  /* 0x0000001fff007819 */ /* 0x000fe2000001140e */
[----:B------:R-:W-:Y:S01]  /*422f0*/  IMAD.X R7, R15, 0x1, R69, P4 ;  /* 0x000000010f077824 */ /* 0x000fe200020e0645 */
[----:B------:R-:W-:Y:S01]  /*42300*/  IADD3 R8, P4, PT, R14, R3, RZ ;  /* 0x000000030e087210 */ /* 0x000fe20007f9e0ff */
[----:B------:R-:W-:Y:S01]  /*42310*/  IMAD.MOV.U32 R3, RZ, RZ, R17 ;  /* 0x000000ffff037224 */ /* 0x000fe200078e0011 */
[----:B------:R-:W-:-:S03]  /*42320*/  PRMT R15, R65, 0x9910, RZ ;  /* 0x00009910410f7816 */ /* 0x000fc600000000ff */
[----:B------:R-:W-:Y:S01]  /*42330*/  IMAD.X R9, R0, 0x1, R2, P4 ;  /* 0x0000000100097824 */ /* 0x000fe200020e0602 */
[----:B------:R-:W-:Y:S02]  /*42340*/  IADD3 R68, P4, PT, R14, R68, RZ ;  /* 0x000000440e447210 */ /* 0x000fe40007f9e0ff */
[----:B------:R-:W-:Y:S02]  /*42350*/  SHF.R.S32.HI R3, RZ, 0x8, R3 ;  /* 0x00000008ff037819 */ /* 0x000fe40000011403 */
[----:B------:R-:W-:Y:S01]  /*42360*/  SHF.R.S32.HI R15, RZ, 0x8, R15 ;  /* 0x00000008ff0f7819 */ /* 0x000fe2000001140f */
[----:B------:R-:W-:Y:S02]  /*42370*/  IMAD.X R69, R0, 0x1, R69, P4 ;  /* 0x0000000100457824 */ /* 0x000fe400020e0645 */
[----:B------:R0:W-:Y:S04]  /*42380*/  @P6 STG.E.U8 desc[UR20][R4.64], R3 ;  /* 0x0000000304006986 */ /* 0x0001e8000c101114 */
[----:B------:R0:W-:Y:S01]  /*42390*/  @P3 STG.E.U8 desc[UR20][R6.64], R15 ;  /* 0x0000000f06003986 */ /* 0x0001e2000c101114 */
[----:B--2---:R-:W-:-:S04]  /*423a0*/  F2FP.SATFINITE.E4M3.F32.PACK_AB_MERGE_C R21, R93, R91, RZ ;  /* 0x0000005b5d15723e */ /* 0x004fc800048070ff */
[----:B------:R-:W-:Y:S02]  /*423b0*/  PRMT R17, R21, 0x9910, RZ ;  /* 0x0000991015117816 */ /* 0x000fe400000000ff */
[----:B-----5:R-:W-:-:S04]  /*423c0*/  F2FP.SATFINITE.E4M3.F32.PACK_AB_MERGE_C R67, R67, R66, RZ ;  /* 0x000000424343723e */ /* 0x020fc800048070ff */
[----:B------:R-:W-:Y:S02]  /*423d0*/  PRMT R19, R67, 0x9910, RZ ;  /* 0x0000991043137816 */ /* 0x000fe400000000ff */
[----:B------:R-:W-:Y:S02]  /*423e0*/  SHF.R.S32.HI R17, RZ, 0x8, R17 ;  /* 0x00000008ff117819 */ /* 0x000fe40000011411 */
[----:B------:R-:W-:Y:S01]  /*423f0*/  SHF.R.S32.HI R19, RZ, 0x8, R19 ;  /* 0x00000008ff137819 */ /* 0x000fe20000011413 */
[----:B------:R0:W-:Y:S04]  /*42400*/  @P2 STG.E.U8 desc[UR20][R8.64], R21 ;  /* 0x0000001508002986 */ /* 0x0001e8000c101114 */
[----:B------:R0:W-:Y:S04]  /*42410*/  @P5 STG.E.U8 desc[UR20][R68.64], R67 ;  /* 0x0000004344005986 */ /* 0x0001e8000c101114 */
[----:B------:R0:W-:Y:S04]  /*42420*/  @P0 STG.E.U8 desc[UR20][R10.64], R17 ;  /* 0x000000110a000986 */ /* 0x0001e8000c101114 */
[----:B------:R0:W-:Y:S01]  /*42430*/  @P1 STG.E.U8 desc[UR20][R12.64], R19 ;  /* 0x000000130c001986 */ /* 0x0001e2000c101114 */
[----:B------:R-:W-:Y:S06]  /*42440*/  BAR.SYNC.DEFER_BLOCKING 0x0 ;  /* 0x0000000000007b1d */ /* 0x000fec0000010000 */
[----:B------:R-:W-:Y:S05]  /*42450*/  BRA.U UP0, `(.L_x_13) ;  /* 0x0000000100a07547 */ /* 0x000fea000b800000 */
[----:B------:R-:W1:Y:S01]  /*42460*/  S2UR UR5, SR_CgaCtaId ;  /* 0x00000000000579c3 */ /* 0x000e620000008800 */
[----:B------:R-:W-:Y:S01]  /*42470*/  NOP ;  /* 0x0000000000007918 */ /* 0x000fe20000000000 */
[----:B------:R-:W-:Y:S01]  /*42480*/  UMOV UR4, 0x50 ;  /* 0x0000005000047882 */ /* 0x000fe20000000000 */
[----:B------:R-:W-:Y:S02]  /*42490*/  IMAD.U32 R0, RZ, RZ, UR8 ;  /* 0x00000008ff007e24 */ /* 0x000fe4000f8e00ff */
[----:B0-----:R-:W-:Y:S02]  /*424a0*/  IMAD.MOV.U32 R3, RZ, RZ, 0xff ;  /* 0x000000ffff037424 */ /* 0x001fe400078e00ff */
[----:B------:R-:W-:Y:S01]  /*424b0*/  IMAD.MOV.U32 R7, RZ, RZ, 0x1 ;  /* 0x00000001ff077424 */ /* 0x000fe200078e00ff */
[----:B------:R-:W-:-:S04]  /*424c0*/  LOP3.LUT R0, R0, 0xffff, RZ, 0xc0, !PT ;  /* 0x0000ffff00007812 */ /* 0x000fc800078ec0ff */
[----:B------:R-:W-:-:S05]  /*424d0*/  SHF.R.U32.HI R0, RZ, 0x5, R0 ;  /* 0x00000005ff007819 */ /* 0x000fca0000011600 */
[----:B------:R-:W-:Y:S01]  /*424e0*/  VIADD R2, R0, 0x10 ;  /* 0x0000001000027836 */ /* 0x000fe20000000000 */
[----:B------:R-:W-:Y:S01]  /*424f0*/  SHF.L.U32 R0, R3, R0, RZ ;  /* 0x0000000003007219 */ /* 0x000fe200000006ff */
[----:B-1----:R-:W-:-:S03]  /*42500*/  ULEA UR6, UR5, UR4, 0x18 ;  /* 0x0000000405067291 */ /* 0x002fc6000f8ec0ff */
[----:B------:R-:W-:-:S04]  /*42510*/  SHF.L.U32 R3, R7, R2, RZ ;  /* 0x0000000207037219 */ /* 0x000fc800000006ff */
[----:B------:R-:W-:Y:S02]  /*42520*/  LOP3.LUT R0, R3, R0, RZ, 0xfc, !PT ;  /* 0x0000000003007212 */ /* 0x000fe400078efcff */
[----:B------:R-:W0:Y:S02]  /*42530*/  LDS R5, [UR6] ;  /* 0x00000006ff057984 */ /* 0x000e240008000800 */
[C---:B------:R-:W-:Y:S02]  /*42540*/  LOP3.LUT R2, R0.reuse, 0xffff, RZ, 0xc0, !PT ;  /* 0x0000ffff00027812 */ /* 0x040fe400078ec0ff */
[----:B0-----:R-:W-:-:S04]  /*42550*/  LOP3.LUT R3, R0, 0xffff, R5, 0x80, !PT ;  /* 0x0000ffff00037812 */ /* 0x001fc800078e8005 */
[----:B------:R-:W-:-:S13]  /*42560*/  ISETP.NE.AND P0, PT, R3, R2, PT ;  /* 0x000000020300720c */ /* 0x000fda0003f05270 */
[----:B------:R-:W-:Y:S05]  /*42570*/  @P0 BRA `(.L_x_14) ;  /* 0x0000000000500947 */ /* 0x000fea0003800000 */
[----:B------:R-:W-:Y:S02]  /*42580*/  SHF.R.U32.HI R5, RZ, 0x10, R5 ;  /* 0x00000010ff057819 */ /* 0x000fe40000011605 */
[----:B------:R-:W-:-:S04]  /*42590*/  SHF.R.U32.HI R2, RZ, 0x10, R0 ;  /* 0x00000010ff027819 */ /* 0x000fc80000011600 */
[----:B------:R-:W-:-:S04]  /*425a0*/  LOP3.LUT R5, R5, R2, RZ, 0xc0, !PT ;  /* 0x0000000205057212 */ /* 0x000fc800078ec0ff */
[----:B------:R-:W-:-:S13]  /*425b0*/  ISETP.NE.AND P0, PT, R5, R2, PT ;  /* 0x000000020500720c */ /* 0x000fda0003f05270 */
[----:B------:R-:W-:Y:S05]  /*425c0*/  @P0 BRA `(.L_x_15) ;  /* 0x0000000000300947 */ /* 0x000fea0003800000 */
[----:B------:R-:W-:Y:S01]  /*425d0*/  R2UR UR4, R0 ;  /* 0x00000000000472ca */ /* 0x000fe200000e0000 */
[----:B------:R-:W-:Y:S01]  /*425e0*/  VOTEU.ANY UR5, UPT, PT ;  /* 0x0000000000057886 */ /* 0x000fe200038e0100 */
[----:B------:R-:W0:Y:S01]  /*425f0*/  S2R R0, SR_LANEID ;  /* 0x0000000000007919 */ /* 0x000e220000000000 */
[----:B------:R-:W-:-:S10]  /*42600*/  UFLO.U32 UR5, UR5 ;  /* 0x00000005000572bd */ /* 0x000fd400080e0000 */
[----:B------:R-:W-:-:S06]  /*42610*/  ULOP3.LUT UR4, URZ, UR4, URZ, 0x33, !UPT ;  /* 0x00000004ff047292 */ /* 0x000fcc000f8e33ff */
[----:B------:R-:W-:-:S04]  /*42620*/  IMAD.U32 R2, RZ, RZ, UR4 ;  /* 0x00000004ff027e24 */ /* 0x000fc8000f8e00ff */
[----:B------:R-:W1:Y:S02]  /*42630*/  REDUX UR7, R2 ;  /* 0x00000000020773c4 */ /* 0x000e640000000000 */
[----:B------:R2:W-:Y:S01]  /*42640*/  UTCATOMSWS.AND URZ, UR4 ;  /* 0x0000000400ff79e3 */ /* 0x0005e20008000000 */
[----:B0-----:R-:W-:Y:S01]  /*42650*/  ISETP.EQ.U32.AND P0, PT, R0, UR5, PT ;  /* 0x0000000500007c0c */ /* 0x001fe2000bf02070 */
[----:B-1----:R-:W-:-:S12]  /*42660*/  IMAD.U32 R0, RZ, RZ, UR7 ;  /* 0x00000007ff007e24 */ /* 0x002fd8000f8e00ff */
[----:B------:R2:W-:Y:S01]  /*42670*/  @P0 ATOMS.AND RZ, [UR6], R0 ;  /* 0x00000000ffff098c */ /* 0x0005e2000a800006 */
[----:B------:R-:W-:Y:S05]  /*42680*/  BRA `(.L_x_13) ;  /* 0x0000000000147947 */ /* 0x000fea0003800000 */
.L_x_15:
[----:B------:R-:W-:-:S07]  /*42690*/  MOV R2, 0x426b0 ;  /* 0x000426b000027802 */ /* 0x000fce0000000f00 */
[----:B------:R-:W-:Y:S05]  /*426a0*/  CALL.REL.NOINC `($__internal_0_$__cuda_sm10x_tcgen05_guardrail_trap_col_being_dealloced_not_returned_by_alloc) ;  /* 0x00000000002c7944 */ /* 0x000fea0003c00000 */
[----:B------:R-:W-:Y:S05]  /*426b0*/  BRA `(.L_x_13) ;  /* 0x0000000000087947 */ /* 0x000fea0003800000 */
.L_x_14:
[----:B------:R-:W-:-:S07]  /*426c0*/  MOV R2, 0x426e0 ;  /* 0x000426e000027802 */ /* 0x000fce0000000f00 */
[----:B------:R-:W-:Y:S05]  /*426d0*/  CALL.REL.NOINC `($__internal_2_$__cuda_sm10x_tcgen05_guardrail_trap_unallocated_columns_being_dealloced) ;  /* 0x0000000000387944 */ /* 0x000fea0003c00000 */
.L_x_13:
[----:B------:R-:W-:Y:S01]  /*426e0*/  NOP ;  /* 0x0000000000007918 */ /* 0x000fe20000000000 */
[----:B--2---:R-:W-:Y:S05]  /*426f0*/  EXIT ;  /* 0x000000000000794d */ /* 0x004fea0003800000 */
.L_x_8:
[----:B------:R-:W0:Y:S02]  /*42700*/  SYNCS.PHASECHK.TRANS64.TRYWAIT P3, [UR11], R10 ;  /* 0x0000000aff0075a7 */ /* 0x000e24000806110b */
[----:B0-----:R-:W-:Y:S05]  /*42710*/  @!P3 BRA `(.L_x_8) ;  /* 0xfffffffc00f8b947 */ /* 0x001fea000383ffff */
[----:B------:R-:W-:Y:S05]  /*42720*/  BRA `(.L_x_16) ;  /* 0xfffffe60002c7947 */ /* 0x000fea000383ffff */
.L_x_12:
[----:B------:R-:W0:Y:S02]  /*42730*/  SYNCS.PHASECHK.TRANS64.TRYWAIT P6, [UR11], R7 ;  /* 0x00000007ff0075a7 */ /* 0x000e2400080c110b */
[----:B0-----:R-:W-:Y:S05]  /*42740*/  @!P6 BRA `(.L_x_12) ;  /* 0xfffffffc00f8e947 */ /* 0x001fea000383ffff */
[----:B------:R-:W-:Y:S05]  /*42750*/  BRA `(.L_x_11) ;  /* 0xffffff4800dc7947 */ /* 0x000fea000383ffff */
        .weak           $__internal_0_$__cuda_sm10x_tcgen05_guardrail_trap_col_being_dealloced_not_returned_by_alloc
        .type           $__internal_0_$__cuda_sm10x_tcgen05_guardrail_trap_col_being_dealloced_not_returned_by_alloc,@function
        .size           $__internal_0_$__cuda_sm10x_tcgen05_guardrail_trap_col_being_dealloced_not_returned_by_alloc,($__internal_1_$__cuda_sm10x_tcgen05_guardrail_trap_phase_invalid_during_alloc - $__internal_0_$__cuda_sm10x_tcgen05_guardrail_trap_col_being_dealloced_not_returned_by_alloc)
$__internal_0_$__cuda_sm10x_tcgen05_guardrail_trap_col_being_dealloced_not_returned_by_alloc:
[----:B------:R-:W-:Y:S05]  /*42760*/  BPT.TRAP 0x1 ;  /* 0x000000040000795c */ /* 0x000fea0000300000 */
[----:B------:R-:W-:-:S04]  /*42770*/  IMAD.MOV.U32 R3, RZ, RZ, 0x0 ;  /* 0x00000000ff037424 */ /* 0x000fc800078e00ff */
[----:B------:R-:W-:Y:S05]  /*42780*/  RET.REL.NODEC R2 `(matmul_kernel) ;  /* 0xfffffbd8021c7950 */ /* 0x000fea0003c3ffff */
        .weak           $__internal_1_$__cuda_sm10x_tcgen05_guardrail_trap_phase_invalid_during_alloc
        .type           $__internal_1_$__cuda_sm10x_tcgen05_guardrail_trap_phase_invalid_during_alloc,@function
        .size           $__internal_1_$__cuda_sm10x_tcgen05_guardrail_trap_phase_invalid_during_alloc,($__internal_2_$__cuda_sm10x_tcgen05_guardrail_trap_unallocated_columns_being_dealloced - $__internal_1_$__cuda_sm10x_tcgen05_guardrail_trap_phase_invalid_during_alloc)
$__internal_1_$__cuda_sm10x_tcgen05_guardrail_trap_phase_invalid_during_alloc:
[----:B------:R-:W-:Y:S05]  /*42790*/  BPT.TRAP 0x1 ;  /* 0x000000040000795c */ /* 0x000fea0000300000 */
[----:B------:R-:W-:-:S04]  /*427a0*/  IMAD.MOV.U32 R3, RZ, RZ, 0x0 ;  /* 0x00000000ff037424 */ /* 0x000fc800078e00ff */
[----:B------:R-:W-:Y:S05]  /*427b0*/  RET.REL.NODEC R2 `(matmul_kernel) ;  /* 0xfffffbd802107950 */ /* 0x000fea0003c3ffff */
        .weak           $__internal_2_$__cuda_sm10x_tcgen05_guardrail_trap_unallocated_columns_being_dealloced
        .type           $__internal_2_$__cuda_sm10x_tcgen05_guardrail_trap_unallocated_columns_being_dealloced,@function
        .size           $__internal_2_$__cuda_sm10x_tcgen05_guardrail_trap_unallocated_columns_being_dealloced,(.L_x_20 - $__internal_2_$__cuda_sm10x_tcgen05_guardrail_trap_unallocated_columns_being_dealloced)
$__internal_2_$__cuda_sm10x_tcgen05_guardrail_trap_unallocated_columns_being_dealloced:
[----:B------:R-:W-:Y:S05]  /*427c0*/  BPT.TRAP 0x1 ;  /* 0x000000040000795c */ /* 0x000fea0000300000 */
[----:B------:R-:W-:-:S04]  /*427d0*/  IMAD.MOV.U32 R3, RZ, RZ, 0x0 ;  /* 0x00000000ff037424 */ /* 0x000fc800078e00ff */
[----:B------:R-:W-:Y:S05]  /*427e0*/  RET.REL.NODEC R2 `(matmul_kernel) ;  /* 0xfffffbd802047950 */ /* 0x000fea0003c3ffff */
.L_x_17:
[----:B------:R-:W-:-:S00]  /*427f0*/  BRA `(.L_x_17) ;  /* 0xfffffffc00fc7947 */ /* 0x000fc0000383ffff */
[----:B------:R-:W-:-:S00]  /*42800*/  NOP ;  /* 0x0000000000007918 */ /* 0x000fc00000000000 */
[----:B------:R-:W-:-:S00]  /*42810*/  NOP ;  /* 0x0000000000007918 */ /* 0x000fc00000000000 */
[----:B------:R-:W-:-:S00]  /*42820*/  NOP ;  /* 0x0000000000007918 */ /* 0x000fc00000000000 */
[----:B------:R-:W-:-:S00]  /*42830*/  NOP ;  /* 0x0000000000007918 */ /* 0x000fc00000000000 */
[----:B------:R-:W-:-:S00]  /*42840*/  NOP ;  /* 0x0000000000007918 */ /* 0x000fc00000000000 */
[----:B------:R-:W-:-:S00]  /*42850*/  NOP ;  /* 0x0000000000007918 */ /* 0x000fc00000000000 */
[----:B------:R-:W-:-:S00]  /*42860*/  NOP ;  /* 0x0000000000007918 */ /* 0x000fc00000000000 */
[----:B------:R-:W-:-:S00]  /*42870*/  NOP ;  /* 0x0000000000007918 */ /* 0x000fc00000000000 */
.L_x_20:


//--------------------- .nv.shared.matmul_kernel  --------------------------
	.section	.nv.shared.matmul_kernel,"aw",@nobits
	.sectionflags	@""
	.align	16
	.zero		1024


//--------------------- .nv.shared.reserved.0     --------------------------
	.section	.nv.shared.reserved.0,"aw",@nobits
	.align	8
	.weak		__nv_reservedSMEM_offset_0_alias
	.size		__nv_reservedSMEM_offset_0_alias, 0, 64
	.other		__nv_reservedSMEM_offset_0_alias,@"STO_CUDA_RESERVED_SHARED STV_DEFAULT"
__nv_reservedSMEM_offset_0_alias:
	.zero		0
.nv.shared.reserved.0:
	.zero		64
	.weak		__nv_reservedSMEM_allocation_phase
	.type		__nv_reservedSMEM_allocation_phase,@object
	.size		__nv_reservedSMEM_allocation_phase,(.L_0 - __nv_reservedSMEM_allocation_phase)
__nv_reservedSMEM_allocation_phase:
	.zero		1
.L_0:
	.zero		7
	.weak		__nv_reservedSMEM_devtool_atexit_pc
	.type		__nv_reservedSMEM_devtool_atexit_pc,@object
	.size		__nv_reservedSMEM_devtool_atexit_pc,(__nv_reservedSMEM_allocation_mask - __nv_reservedSMEM_devtool_atexit_pc)
__nv_reservedSMEM_devtool_atexit_pc:
	.zero		8
	.weak		__nv_reservedSMEM_allocation_mask
	.type		__nv_reservedSMEM_allocation_mask,@object
	.size		__nv_reservedSMEM_allocation_mask,(.L_2 - __nv_reservedSMEM_allocation_mask)
__nv_reservedSMEM_allocation_mask:
	.zero		4
.L_2:


//--------------------- .nv.constant0.matmul_kernel --------------------------
	.section	.nv.constant0.matmul_kernel,"a",@progbits
	.sectionflags	@""
	.align	4
.nv.constant0.matmul_kernel:
	.zero		976


//--------------------- SYMBOLS --------------------------

	.type		.nv.reservedSmem.offset0,@object
	.size		.nv.reservedSmem.offset0,0x4
	.type		.nv.reservedSmem.cap,@object
	.size		.nv.reservedSmem.cap,0x4
